	.target	sm_90a

	.elftype	@"ET_EXEC"


//--------------------- .note.nv.tkinfo           --------------------------
	.section	.note.nv.tkinfo,"",@"SHT_NOTE"
	.sectionflags	@"SHF_NOTE_NV_TKINFO"
	.tkinfo
        /*0018*/ 	.word	0x00000002
        /*0030*/ 	.string	""
        /*0030*/ 	.string	"ptxas"
        /*0030*/ 	.string	"Cuda compilation tools, release 13.0, V13.0.88"
        /*0030*/ 	.string	"Build cuda_13.0.r13.0/compiler.36424714_0"
        /*0030*/ 	.string	"-v  -suppress-debug-info  -lineinfo  -arch sm_90a "



//--------------------- .note.nv.cuinfo           --------------------------
	.section	.note.nv.cuinfo,"",@"SHT_NOTE"
	.sectionflags	@"SHF_NOTE_NV_CUINFO"
        /*0018*/ 	.short	0x0002
        /*001a*/ 	.short	0x005a
        /*001c*/ 	.short	0x0082
	.zero		2


//--------------------- .nv.info                  --------------------------
	.section	.nv.info,"",@"SHT_CUDA_INFO"
	.align	4


	//----- nvinfo : EIATTR_REGCOUNT
	.align		4
        /*0000*/ 	.byte	0x04, 0x2f
        /*0002*/ 	.short	(.L_1 - .L_0)
	.align		4
.L_0:
        /*0004*/ 	.word	index@(matmul_kernel)
        /*0008*/ 	.word	0x000000ff


	//----- nvinfo : EIATTR_FRAME_SIZE
	.align		4
.L_1:
        /*000c*/ 	.byte	0x04, 0x11
        /*000e*/ 	.short	(.L_3 - .L_2)
	.align		4
.L_2:
        /*0010*/ 	.word	index@(matmul_kernel)
        /*0014*/ 	.word	0x000034c8


	//----- nvinfo : EIATTR_MIN_STACK_SIZE
	.align		4
.L_3:
        /*0018*/ 	.byte	0x04, 0x12
        /*001a*/ 	.short	(.L_5 - .L_4)
	.align		4
.L_4:
        /*001c*/ 	.word	index@(matmul_kernel)
        /*0020*/ 	.word	0x000034c8
.L_5:


//--------------------- .nv.compat                --------------------------
	.section	.nv.compat,"",@"SHT_CUDA_COMPAT_INFO"
	.align	4
        /*0000*/ 	.byte	0x02, 0x09, 0x01, 0x00, 0x02, 0x02, 0x04, 0x00, 0x02, 0x05, 0x05, 0x00, 0x03, 0x07, 0x01, 0x01
        /*0010*/ 	.byte	0x02, 0x03, 0x00, 0x00, 0x02, 0x06, 0x01, 0x00, 0x04, 0x0b, 0x08, 0x00, 0x00, 0x00, 0x00, 0x00
        /*0020*/ 	.byte	0x00, 0x00, 0x00, 0x00


//--------------------- .nv.info.matmul_kernel    --------------------------
	.section	.nv.info.matmul_kernel,"",@"SHT_CUDA_INFO"
	.sectionflags	@""
	.align	4


	//----- nvinfo : EIATTR_CUDA_API_VERSION
	.align		4
        /*0000*/ 	.byte	0x04, 0x37
        /*0002*/ 	.short	(.L_7 - .L_6)
.L_6:
        /*0004*/ 	.word	0x00000082


	//----- nvinfo : EIATTR_KPARAM_INFO
	.align		4
.L_7:
        /*0008*/ 	.byte	0x04, 0x17
        /*000a*/ 	.short	(.L_9 - .L_8)
.L_8:
        /*000c*/ 	.word	0x00000000
        /*0010*/ 	.short	0x000d
        /*0012*/ 	.short	0x0048
        /*0014*/ 	.byte	0x00, 0xf4, 0x21, 0x00


	//----- nvinfo : EIATTR_KPARAM_INFO
	.align		4
.L_9:
        /*0018*/ 	.byte	0x04, 0x17
        /*001a*/ 	.short	(.L_11 - .L_10)
.L_10:
        /*001c*/ 	.word	0x00000000
        /*0020*/ 	.short	0x000c
        /*0022*/ 	.short	0x0040
        /*0024*/ 	.byte	0x00, 0xf4, 0x21, 0x00


	//----- nvinfo : EIATTR_KPARAM_INFO
	.align		4
.L_11:
        /*0028*/ 	.byte	0x04, 0x17
        /*002a*/ 	.short	(.L_13 - .L_12)
.L_12:
        /*002c*/ 	.word	0x00000000
        /*0030*/ 	.short	0x000b
        /*0032*/ 	.short	0x0038
        /*0034*/ 	.byte	0x00, 0xf0, 0x11, 0x00


	//----- nvinfo : EIATTR_KPARAM_INFO
	.align		4
.L_13:
        /*0038*/ 	.byte	0x04, 0x17
        /*003a*/ 	.short	(.L_15 - .L_14)
.L_14:
        /*003c*/ 	.word	0x00000000
        /*0040*/ 	.short	0x000a
        /*0042*/ 	.short	0x0034
        /*0044*/ 	.byte	0x00, 0xf0, 0x11, 0x00


	//----- nvinfo : EIATTR_KPARAM_INFO
	.align		4
.L_15:
        /*0048*/ 	.byte	0x04, 0x17
        /*004a*/ 	.short	(.L_17 - .L_16)
.L_16:
        /*004c*/ 	.word	0x00000000
        /*0050*/ 	.short	0x0009
        /*0052*/ 	.short	0x0030
        /*0054*/ 	.byte	0x00, 0xf0, 0x11, 0x00


	//----- nvinfo : EIATTR_KPARAM_INFO
	.align		4
.L_17:
        /*0058*/ 	.byte	0x04, 0x17
        /*005a*/ 	.short	(.L_19 - .L_18)
.L_18:
        /*005c*/ 	.word	0x00000000
        /*0060*/ 	.short	0x0008
        /*0062*/ 	.short	0x002c
        /*0064*/ 	.byte	0x00, 0xf0, 0x11, 0x00


	//----- nvinfo : EIATTR_KPARAM_INFO
	.align		4
.L_19:
        /*0068*/ 	.byte	0x04, 0x17
        /*006a*/ 	.short	(.L_21 - .L_20)
.L_20:
        /*006c*/ 	.word	0x00000000
        /*0070*/ 	.short	0x0007
        /*0072*/ 	.short	0x0028
        /*0074*/ 	.byte	0x00, 0xf0, 0x11, 0x00


	//----- nvinfo : EIATTR_KPARAM_INFO
	.align		4
.L_21:
        /*0078*/ 	.byte	0x04, 0x17
        /*007a*/ 	.short	(.L_23 - .L_22)
.L_22:
        /*007c*/ 	.word	0x00000000
        /*0080*/ 	.short	0x0006
        /*0082*/ 	.short	0x0024
        /*0084*/ 	.byte	0x00, 0xf0, 0x11, 0x00


	//----- nvinfo : EIATTR_KPARAM_INFO
	.align		4
.L_23:
        /*0088*/ 	.byte	0x04, 0x17
        /*008a*/ 	.short	(.L_25 - .L_24)
.L_24:
        /*008c*/ 	.word	0x00000000
        /*0090*/ 	.short	0x0005
        /*0092*/ 	.short	0x0020
        /*0094*/ 	.byte	0x00, 0xf0, 0x11, 0x00


	//----- nvinfo : EIATTR_KPARAM_INFO
	.align		4
.L_25:
        /*0098*/ 	.byte	0x04, 0x17
        /*009a*/ 	.short	(.L_27 - .L_26)
.L_26:
        /*009c*/ 	.word	0x00000000
        /*00a0*/ 	.short	0x0004
        /*00a2*/ 	.short	0x001c
        /*00a4*/ 	.byte	0x00, 0xf0, 0x11, 0x00


	//----- nvinfo : EIATTR_KPARAM_INFO
	.align		4
.L_27:
        /*00a8*/ 	.byte	0x04, 0x17
        /*00aa*/ 	.short	(.L_29 - .L_28)
.L_28:
        /*00ac*/ 	.word	0x00000000
        /*00b0*/ 	.short	0x0003
        /*00b2*/ 	.short	0x0018
        /*00b4*/ 	.byte	0x00, 0xf0, 0x11, 0x00


	//----- nvinfo : EIATTR_KPARAM_INFO
	.align		4
.L_29:
        /*00b8*/ 	.byte	0x04, 0x17
        /*00ba*/ 	.short	(.L_31 - .L_30)
.L_30:
        /*00bc*/ 	.word	0x00000000
        /*00c0*/ 	.short	0x0002
        /*00c2*/ 	.short	0x0010
        /*00c4*/ 	.byte	0x00, 0xf4, 0x21, 0x00


	//----- nvinfo : EIATTR_KPARAM_INFO
	.align		4
.L_31:
        /*00c8*/ 	.byte	0x04, 0x17
        /*00ca*/ 	.short	(.L_33 - .L_32)
.L_32:
        /*00cc*/ 	.word	0x00000000
        /*00d0*/ 	.short	0x0001
        /*00d2*/ 	.short	0x0008
        /*00d4*/ 	.byte	0x00, 0xf4, 0x21, 0x00


	//----- nvinfo : EIATTR_KPARAM_INFO
	.align		4
.L_33:
        /*00d8*/ 	.byte	0x04, 0x17
        /*00da*/ 	.short	(.L_35 - .L_34)
.L_34:
        /*00dc*/ 	.word	0x00000000
        /*00e0*/ 	.short	0x0000
        /*00e2*/ 	.short	0x0000
        /*00e4*/ 	.byte	0x00, 0xf4, 0x21, 0x00


	//----- nvinfo : EIATTR_SPARSE_MMA_MASK
	.align		4
.L_35:
        /*00e8*/ 	.byte	0x03, 0x50
        /*00ea*/ 	.short	0x0000


	//----- nvinfo : EIATTR_MAXREG_COUNT
	.align		4
        /*00ec*/ 	.byte	0x03, 0x1b
        /*00ee*/ 	.short	0x00ff


	//----- nvinfo : EIATTR_NUM_BARRIERS
	.align		4
        /*00f0*/ 	.byte	0x02, 0x4c
        /*00f2*/ 	.byte	0x01
	.zero		1


	//----- nvinfo : EIATTR_ANNOTATIONS
	.align		4
        /*00f4*/ 	.byte	0x04, 0x55
        /*00f6*/ 	.short	(.L_37 - .L_36)


	//   ....[0]....
.L_36:
        /*00f8*/ 	.word	0x00000001
        /*00fc*/ 	.byte	0x80, 0x00, 0x00, 0x00, 0x01, 0x00, 0x00, 0x00, 0x10, 0x07, 0x00, 0x00, 0x01, 0x00, 0x00, 0x00
        /* <DEDUP_REMOVED lines=1895> */
        /*777c*/ 	.byte	0x80, 0x43, 0x03, 0x00, 0x01, 0x00, 0x00, 0x00, 0xc0, 0x43, 0x03, 0x00


	//----- nvinfo : EIATTR_MERCURY_ISA_VERSION
	.align		4
.L_37:
        /*7788*/ 	.byte	0x03, 0x5f
        /*778a*/ 	.short	0x0101


	//----- nvinfo : EIATTR_EXIT_INSTR_OFFSETS
	.align		4
        /*778c*/ 	.byte	0x04, 0x1c
        /*778e*/ 	.short	(.L_39 - .L_38)


	//   ....[0]....
.L_38:
        /*7790*/ 	.word	0x000c9d60


	//   ....[1]....
        /*7794*/ 	.word	0x000c9d80


	//----- nvinfo : EIATTR_REQNTID
	.align		4
.L_39:
        /*7798*/ 	.byte	0x04, 0x10
        /*779a*/ 	.short	(.L_41 - .L_40)
.L_40:
        /*779c*/ 	.word	0x00000080
        /*77a0*/ 	.word	0x00000001
        /*77a4*/ 	.word	0x00000001


	//----- nvinfo : EIATTR_CBANK_PARAM_SIZE
	.align		4
.L_41:
        /*77a8*/ 	.byte	0x03, 0x19
        /*77aa*/ 	.short	0x0050


	//----- nvinfo : EIATTR_PARAM_CBANK
	.align		4
        /*77ac*/ 	.byte	0x04, 0x0a
        /*77ae*/ 	.short	(.L_43 - .L_42)
	.align		4
.L_42:
        /*77b0*/ 	.word	index@(.nv.constant0.matmul_kernel)
        /*77b4*/ 	.short	0x0210
        /*77b6*/ 	.short	0x0050


	//----- nvinfo : EIATTR_SW_WAR
	.align		4
.L_43:
        /*77b8*/ 	.byte	0x04, 0x36
        /*77ba*/ 	.short	(.L_45 - .L_44)
.L_44:
        /*77bc*/ 	.word	0x00000008
.L_45:


//--------------------- .nv.callgraph             --------------------------
	.section	.nv.callgraph,"",@"SHT_CUDA_CALLGRAPH"
	.align	4
	.sectionentsize	8
	.align		4
        /*0000*/ 	.word	0x00000000
	.align		4
        /*0004*/ 	.word	0xffffffff
	.align		4
        /*0008*/ 	.word	0x00000000
	.align		4
        /*000c*/ 	.word	0xfffffffe
	.align		4
        /*0010*/ 	.word	0x00000000
	.align		4
        /*0014*/ 	.word	0xfffffffd
	.align		4
        /*0018*/ 	.word	0x00000000
	.align		4
        /*001c*/ 	.word	0xfffffffc


//--------------------- .text.matmul_kernel       --------------------------
	.section	.text.matmul_kernel,"ax",@progbits
	.align	128
        .global         matmul_kernel
        .type           matmul_kernel,@function
        .size           matmul_kernel,(.L_x_3 - matmul_kernel)
        .other          matmul_kernel,@"STO_CUDA_ENTRY STV_DEFAULT"
matmul_kernel:
.text.matmul_kernel:
[----:B------:R-:W1:Y:S08]  /*0000*/  LDC R1, c[0x0][0x28] ;  /* 0x00000a00ff017b82 */ /* 0x000e700000000800 */
[----:B------:R-:W2:Y:S01]  /*0010*/  LDC.64 R114, c[0x0][0x228] ;  /* 0x00008a00ff727b82 */ /* 0x000ea20000000a00 */
[----:B------:R-:W3:Y:S01]  /*0020*/  S2R R5, SR_CTAID.X ;  /* 0x0000000000057919 */ /* 0x000ee20000002500 */
[----:B-1----:R-:W-:Y:S01]  /*0030*/  VIADD R1, R1, 0xffffcb38 ;  /* 0xffffcb3801017836 */ /* 0x002fe20000000000 */
[----:B------:R-:W-:Y:S01]  /*0040*/  ULDC.64 UR4, c[0x0][0x210] ;  /* 0x0000840000047ab9 */ /* 0x000fe20000000a00 */
[----:B------:R-:W1:Y:S01]  /*0050*/  S2R R13, SR_TID.X ;  /* 0x00000000000d7919 */ /* 0x000e620000002100 */
[----:B--2---:R-:W-:Y:S01]  /*0060*/  VIADD R0, R115, 0xff ;  /* 0x000000ff73007836 */ /* 0x004fe20000000000 */
[----:B------:R-:W-:Y:S01]  /*0070*/  IABS R116, R115 ;  /* 0x0000007300747213 */ /* 0x000fe20000000000 */
[----:B------:R2:W-:Y:S03]  /*0080*/  STL [R1+0x2c34], R115 ;  /* 0x002c347301007387 */ /* 0x0005e60000100800 */
[----:B------:R-:W-:-:S04]  /*0090*/  SHF.R.S32.HI R3, RZ, 0x1f, R0 ;  /* 0x0000001fff037819 */ /* 0x000fc80000011400 */
[----:B------:R-:W-:Y:S02]  /*00a0*/  LEA.HI R3, R3, R0, RZ, 0x8 ;  /* 0x0000000003037211 */ /* 0x000fe400078f40ff */
[----:B---3--:R-:W-:Y:S02]  /*00b0*/  IABS R8, R5 ;  /* 0x0000000500087213 */ /* 0x008fe40000000000 */
[----:B------:R-:W-:-:S04]  /*00c0*/  SHF.R.S32.HI R3, RZ, 0x8, R3 ;  /* 0x00000008ff037819 */ /* 0x000fc80000011403 */
[----:B------:R-:W-:-:S04]  /*00d0*/  SHF.L.U32 R4, R3, 0x3, RZ ;  /* 0x0000000303047819 */ /* 0x000fc800000006ff */
[-C--:B------:R-:W-:Y:S02]  /*00e0*/  IABS R7, R4.reuse ;  /* 0x0000000400077213 */ /* 0x080fe40000000000 */
[----:B------:R-:W-:Y:S02]  /*00f0*/  IABS R10, R4 ;  /* 0x00000004000a7213 */ /* 0x000fe40000000000 */
[----:B------:R-:W3:Y:S08]  /*0100*/  I2F.RP R0, R7 ;  /* 0x0000000700007306 */ /* 0x000ef00000209400 */
[----:B---3--:R-:W3:Y:S02]  /*0110*/  MUFU.RCP R0, R0 ;  /* 0x0000000000007308 */ /* 0x008ee40000001000 */
[----:B---3--:R-:W-:-:S02]  /*0120*/  VIADD R2, R0, 0xffffffe ;  /* 0x0ffffffe00027836 */ /* 0x008fc40000000000 */
[----:B------:R-:W-:Y:S01]  /*0130*/  IMAD.MOV R0, RZ, RZ, -R10 ;  /* 0x000000ffff007224 */ /* 0x000fe200078e0a0a */
[----:B------:R-:W-:-:S03]  /*0140*/  IABS R10, R114 ;  /* 0x00000072000a7213 */ /* 0x000fc60000000000 */
[----:B------:R3:W4:Y:S02]  /*0150*/  F2I.FTZ.U32.TRUNC.NTZ R3, R2 ;  /* 0x0000000200037305 */ /* 0x000724000021f000 */
[----:B---3--:R-:W-:Y:S02]  /*0160*/  IMAD.MOV.U32 R2, RZ, RZ, RZ ;  /* 0x000000ffff027224 */ /* 0x008fe400078e00ff */
[----:B----4-:R-:W-:-:S04]  /*0170*/  IMAD.MOV R6, RZ, RZ, -R3 ;  /* 0x000000ffff067224 */ /* 0x010fc800078e0a03 */
[----:B------:R-:W-:Y:S01]  /*0180*/  IMAD R9, R6, R7, RZ ;  /* 0x0000000706097224 */ /* 0x000fe200078e02ff */
[----:B------:R-:W-:-:S03]  /*0190*/  MOV R6, R8 ;  /* 0x0000000800067202 */ /* 0x000fc60000000f00 */
[----:B------:R-:W-:-:S06]  /*01a0*/  IMAD.HI.U32 R3, R3, R9, R2 ;  /* 0x0000000903037227 */ /* 0x000fcc00078e0002 */
[----:B------:R-:W-:-:S04]  /*01b0*/  IMAD.HI.U32 R3, R3, R6, RZ ;  /* 0x0000000603037227 */ /* 0x000fc800078e00ff */
[----:B------:R-:W-:-:S05]  /*01c0*/  IMAD R0, R3, R0, R6 ;  /* 0x0000000003007224 */ /* 0x000fca00078e0206 */
[----:B------:R-:W-:-:S13]  /*01d0*/  ISETP.GT.U32.AND P1, PT, R7, R0, PT ;  /* 0x000000000700720c */ /* 0x000fda0003f24070 */
[-C--:B------:R-:W-:Y:S01]  /*01e0*/  @!P1 IADD3 R0, R0, -R7.reuse, RZ ;  /* 0x8000000700009210 */ /* 0x080fe20007ffe0ff */
[----:B------:R-:W-:Y:S01]  /*01f0*/  @!P1 VIADD R3, R3, 0x1 ;  /* 0x0000000103039836 */ /* 0x000fe20000000000 */
[----:B------:R-:W-:Y:S02]  /*0200*/  ISETP.NE.AND P1, PT, R4, RZ, PT ;  /* 0x000000ff0400720c */ /* 0x000fe40003f25270 */
[----:B------:R-:W-:Y:S02]  /*0210*/  ISETP.GE.U32.AND P0, PT, R0, R7, PT ;  /* 0x000000070000720c */ /* 0x000fe40003f06070 */
[----:B------:R-:W-:-:S04]  /*0220*/  LOP3.LUT R0, R5, R4, RZ, 0x3c, !PT ;  /* 0x0000000405007212 */ /* 0x000fc800078e3cff */
[----:B------:R-:W-:Y:S01]  /*0230*/  ISETP.GE.AND P2, PT, R0, RZ, PT ;  /* 0x000000ff0000720c */ /* 0x000fe20003f46270 */
[----:B------:R-:W-:-:S06]  /*0240*/  VIADD R0, R114, 0x1ff ;  /* 0x000001ff72007836 */ /* 0x000fcc0000000000 */
[----:B------:R-:W-:-:S05]  /*0250*/  @P0 VIADD R3, R3, 0x1 ;  /* 0x0000000103030836 */ /* 0x000fca0000000000 */
[----:B------:R-:W-:Y:S02]  /*0260*/  MOV R2, R3 ;  /* 0x0000000300027202 */ /* 0x000fe40000000f00 */
[----:B------:R-:W-:-:S03]  /*0270*/  SHF.R.S32.HI R3, RZ, 0x1f, R0 ;  /* 0x0000001fff037819 */ /* 0x000fc60000011400 */
[----:B------:R-:W-:Y:S01]  /*0280*/  @!P2 IMAD.MOV R2, RZ, RZ, -R2 ;  /* 0x000000ffff02a224 */ /* 0x000fe200078e0a02 */
[----:B------:R-:W-:Y:S02]  /*0290*/  @!P1 LOP3.LUT R2, RZ, R4, RZ, 0x33, !PT ;  /* 0x00000004ff029212 */ /* 0x000fe400078e33ff */
[----:B------:R-:W-:Y:S02]  /*02a0*/  LEA.HI R3, R3, R0, RZ, 0x9 ;  /* 0x0000000003037211 */ /* 0x000fe400078f48ff */
[----:B------:R-:W-:Y:S01]  /*02b0*/  SHF.L.U32 R8, R2, 0x3, RZ ;  /* 0x0000000302087819 */ /* 0x000fe200000006ff */
[----:B------:R-:W-:-:S03]  /*02c0*/  IMAD.MOV R2, RZ, RZ, -R2 ;  /* 0x000000ffff027224 */ /* 0x000fc600078e0a02 */
[----:B------:R-:W-:Y:S01]  /*02d0*/  LEA.HI.SX32 R3, R3, -R8, 0x17 ;  /* 0x8000000803037211 */ /* 0x000fe200078fbaff */
[----:B------:R-:W-:-:S03]  /*02e0*/  IMAD R12, R4, R2, R5 ;  /* 0x00000002040c7224 */ /* 0x000fc600078e0205 */
[----:B------:R-:W-:Y:S02]  /*02f0*/  VIMNMX R11, R3, 0x8, PT ;  /* 0x00000008030b7848 */ /* 0x000fe40003fe0100 */
[----:B------:R-:W-:Y:S02]  /*0300*/  IABS R9, R12 ;  /* 0x0000000c00097213 */ /* 0x000fe40000000000 */
[-C--:B------:R-:W-:Y:S02]  /*0310*/  IABS R7, R11.reuse ;  /* 0x0000000b00077213 */ /* 0x080fe40000000000 */
[----:B------:R-:W-:Y:S02]  /*0320*/  IABS R4, R11 ;  /* 0x0000000b00047213 */ /* 0x000fe40000000000 */
[----:B------:R-:W3:Y:S08]  /*0330*/  I2F.RP R0, R7 ;  /* 0x0000000700007306 */ /* 0x000ef00000209400 */
[----:B---3--:R-:W3:Y:S02]  /*0340*/  MUFU.RCP R0, R0 ;  /* 0x0000000000007308 */ /* 0x008ee40000001000 */
[----:B---3--:R-:W-:Y:S01]  /*0350*/  VIADD R3, R0, 0xffffffe ;  /* 0x0ffffffe00037836 */ /* 0x008fe20000000000 */
[----:B------:R-:W-:-:S05]  /*0360*/  IADD3 R0, RZ, -R4, RZ ;  /* 0x80000004ff007210 */ /* 0x000fca0007ffe0ff */
[----:B------:R-:W3:Y:S08]  /*0370*/  I2F.RP R4, R116 ;  /* 0x0000007400047306 */ /* 0x000ef00000209400 */
[----:B------:R-:W4:Y:S08]  /*0380*/  F2I.FTZ.U32.TRUNC.NTZ R3, R3 ;  /* 0x0000000300037305 */ /* 0x000f30000021f000 */
[----:B---3--:R-:W3:Y:S01]  /*0390*/  MUFU.RCP R4, R4 ;  /* 0x0000000400047308 */ /* 0x008ee20000001000 */
[----:B----4-:R-:W-:-:S05]  /*03a0*/  IADD3 R6, RZ, -R3, RZ ;  /* 0x80000003ff067210 */ /* 0x010fca0007ffe0ff */
[----:B------:R-:W-:-:S04]  /*03b0*/  IMAD.MOV.U32 R2, RZ, RZ, R6 ;  /* 0x000000ffff027224 */ /* 0x000fc800078e0006 */
[----:B------:R-:W-:Y:S02]  /*03c0*/  IMAD R5, R2, R7, RZ ;  /* 0x0000000702057224 */ /* 0x000fe400078e02ff */
[----:B------:R-:W-:-:S04]  /*03d0*/  IMAD.MOV.U32 R2, RZ, RZ, RZ ;  /* 0x000000ffff027224 */ /* 0x000fc800078e00ff */
[----:B------:R-:W-:Y:S02]  /*03e0*/  IMAD.HI.U32 R2, R3, R5, R2 ;  /* 0x0000000503027227 */ /* 0x000fe400078e0002 */
[----:B------:R-:W4:Y:S02]  /*03f0*/  I2F.RP R3, R10 ;  /* 0x0000000a00037306 */ /* 0x000f240000209400 */
[----:B---3--:R-:W-:Y:S02]  /*0400*/  VIADD R5, R4, 0xffffffe ;  /* 0x0ffffffe04057836 */ /* 0x008fe40000000000 */
[----:B------:R-:W-:-:S04]  /*0410*/  IMAD.HI.U32 R2, R2, R9, RZ ;  /* 0x0000000902027227 */ /* 0x000fc800078e00ff */
[----:B------:R-:W-:Y:S01]  /*0420*/  IMAD R0, R2, R0, R9 ;  /* 0x0000000002007224 */ /* 0x000fe200078e0209 */
[----:B------:R-:W3:Y:S01]  /*0430*/  F2I.FTZ.U32.TRUNC.NTZ R5, R5 ;  /* 0x0000000500057305 */ /* 0x000ee2000021f000 */
[----:B-1----:R-:W-:Y:S01]  /*0440*/  LOP3.LUT R9, R13, 0x7f, RZ, 0xc0, !PT ;  /* 0x0000007f0d097812 */ /* 0x002fe200078ec0ff */
[----:B------:R-:W-:Y:S02]  /*0450*/  IMAD.MOV.U32 R4, RZ, RZ, RZ ;  /* 0x000000ffff047224 */ /* 0x000fe400078e00ff */
[----:B------:R-:W-:-:S04]  /*0460*/  ISETP.GT.U32.AND P1, PT, R7, R0, PT ;  /* 0x000000000700720c */ /* 0x000fc80003f24070 */
[----:B----4-:R-:W1:Y:S01]  /*0470*/  MUFU.RCP R3, R3 ;  /* 0x0000000300037308 */ /* 0x010e620000001000 */
[----:B---3--:R-:W-:-:S08]  /*0480*/  IMAD.MOV R13, RZ, RZ, -R5 ;  /* 0x000000ffff0d7224 */ /* 0x008fd000078e0a05 */
[----:B------:R-:W-:Y:S02]  /*0490*/  @!P1 IMAD.IADD R0, R0, 0x1, -R7 ;  /* 0x0000000100009824 */ /* 0x000fe400078e0a07 */
[----:B------:R-:W-:Y:S01]  /*04a0*/  @!P1 VIADD R2, R2, 0x1 ;  /* 0x0000000102029836 */ /* 0x000fe20000000000 */
[----:B------:R-:W-:Y:S01]  /*04b0*/  ISETP.NE.AND P1, PT, R11, RZ, PT ;  /* 0x000000ff0b00720c */ /* 0x000fe20003f25270 */
[----:B------:R-:W-:Y:S01]  /*04c0*/  IMAD R13, R13, R116, RZ ;  /* 0x000000740d0d7224 */ /* 0x000fe200078e02ff */
[----:B------:R-:W-:Y:S02]  /*04d0*/  ISETP.GE.U32.AND P0, PT, R0, R7, PT ;  /* 0x000000070000720c */ /* 0x000fe40003f06070 */
[----:B------:R-:W-:Y:S02]  /*04e0*/  LOP3.LUT R0, R12, R11, RZ, 0x3c, !PT ;  /* 0x0000000b0c007212 */ /* 0x000fe400078e3cff */
[----:B-1----:R-:W-:Y:S02]  /*04f0*/  IADD3 R6, R3, 0xffffffe, RZ ;  /* 0x0ffffffe03067810 */ /* 0x002fe40007ffe0ff */
[----:B------:R-:W-:-:S02]  /*0500*/  ISETP.GE.AND P2, PT, R0, RZ, PT ;  /* 0x000000ff0000720c */ /* 0x000fc40003f46270 */
[----:B------:R-:W1:Y:S05]  /*0510*/  F2I.FTZ.U32.TRUNC.NTZ R3, R6 ;  /* 0x0000000600037305 */ /* 0x000e6a000021f000 */
[----:B------:R-:W-:-:S04]  /*0520*/  @P0 VIADD R2, R2, 0x1 ;  /* 0x0000000102020836 */ /* 0x000fc80000000000 */
[----:B------:R-:W-:Y:S01]  /*0530*/  IMAD.MOV.U32 R152, RZ, RZ, R2 ;  /* 0x000000ffff987224 */ /* 0x000fe200078e0002 */
[----:B------:R-:W-:-:S04]  /*0540*/  MOV R2, RZ ;  /* 0x000000ff00027202 */ /* 0x000fc80000000f00 */
[----:B------:R-:W-:Y:S02]  /*0550*/  @!P2 IADD3 R152, -R152, RZ, RZ ;  /* 0x000000ff9898a210 */ /* 0x000fe40007ffe1ff */
[----:B------:R-:W-:Y:S02]  /*0560*/  @!P1 LOP3.LUT R152, RZ, R11, RZ, 0x33, !PT ;  /* 0x0000000bff989212 */ /* 0x000fe400078e33ff */
[----:B-1----:R-:W-:-:S03]  /*0570*/  IADD3 R7, RZ, -R3, RZ ;  /* 0x80000003ff077210 */ /* 0x002fc60007ffe0ff */
[----:B------:R-:W-:Y:S01]  /*0580*/  IMAD.MOV R0, RZ, RZ, -R152 ;  /* 0x000000ffff007224 */ /* 0x000fe200078e0a98 */
[----:B------:R-:W-:Y:S01]  /*0590*/  SHF.L.U32 R152, R152, 0x8, RZ ;  /* 0x0000000898987819 */ /* 0x000fe200000006ff */
[----:B------:R-:W-:Y:S02]  /*05a0*/  IMAD R7, R7, R10, RZ ;  /* 0x0000000a07077224 */ /* 0x000fe400078e02ff */
[----:B------:R-:W-:Y:S01]  /*05b0*/  IMAD R0, R11, R0, R12 ;  /* 0x000000000b007224 */ /* 0x000fe200078e020c */
[C---:B------:R-:W-:Y:S01]  /*05c0*/  IADD3 R123, R152.reuse, 0xe6, RZ ;  /* 0x000000e6987b7810 */ /* 0x040fe20007ffe0ff */
[----:B------:R-:W-:Y:S01]  /*05d0*/  IMAD.HI.U32 R3, R3, R7, R2 ;  /* 0x0000000703037227 */ /* 0x000fe200078e0002 */
[----:B------:R-:W-:Y:S02]  /*05e0*/  IADD3 R122, R152, 0xe7, RZ ;  /* 0x000000e7987a7810 */ /* 0x000fe40007ffe0ff */
[----:B------:R-:W-:Y:S01]  /*05f0*/  IABS R245, R123 ;  /* 0x0000007b00f57213 */ /* 0x000fe20000000000 */
[----:B------:R-:W-:Y:S01]  /*0600*/  IMAD.IADD R0, R8, 0x1, R0 ;  /* 0x0000000108007824 */ /* 0x000fe200078e0200 */
[----:B------:R-:W-:Y:S01]  /*0610*/  IABS R246, R122 ;  /* 0x0000007a00f67213 */ /* 0x000fe20000000000 */
[----:B------:R-:W-:Y:S01]  /*0620*/  IMAD.HI.U32 R2, R5, R13, R4 ;  /* 0x0000000d05027227 */ /* 0x000fe200078e0004 */
[----:B------:R-:W-:-:S02]  /*0630*/  IADD3 R4, R152, 0x1, RZ ;  /* 0x0000000198047810 */ /* 0x000fc40007ffe0ff */
[----:B------:R-:W-:Y:S01]  /*0640*/  IADD3 R120, R152, 0xe9, RZ ;  /* 0x000000e998787810 */ /* 0x000fe20007ffe0ff */
[----:B------:R-:W-:Y:S01]  /*0650*/  IMAD R153, R0, 0x200, R9 ;  /* 0x0000020000997824 */ /* 0x000fe200078e0209 */
[----:B------:R-:W-:Y:S01]  /*0660*/  ISETP.GE.AND P3, PT, R4, RZ, PT ;  /* 0x000000ff0400720c */ /* 0x000fe20003f66270 */
[C---:B------:R-:W-:Y:S01]  /*0670*/  VIADD R16, R152.reuse, 0xff ;  /* 0x000000ff98107836 */ /* 0x040fe20000000000 */
[----:B------:R-:W-:Y:S01]  /*0680*/  IABS R248, R120 ;  /* 0x0000007800f87213 */ /* 0x000fe20000000000 */
[C---:B------:R-:W-:Y:S01]  /*0690*/  VIADD R157, R153.reuse, 0x100 ;  /* 0x00000100999d7836 */ /* 0x040fe20000000000 */
[----:B------:R-:W-:Y:S01]  /*06a0*/  IABS R8, R153 ;  /* 0x0000009900087213 */ /* 0x000fe20000000000 */
[C---:B------:R-:W-:Y:S01]  /*06b0*/  VIADD R158, R153.reuse, 0x180 ;  /* 0x00000180999e7836 */ /* 0x040fe20000000000 */
[----:B------:R-:W-:Y:S01]  /*06c0*/  IADD3 R155, R153, 0x80, RZ ;  /* 0x00000080999b7810 */ /* 0x000fe20007ffe0ff */
[----:B------:R-:W-:Y:S01]  /*06d0*/  VIADD R14, R152, 0x5 ;  /* 0x00000005980e7836 */ /* 0x000fe20000000000 */
[----:B------:R-:W-:Y:S01]  /*06e0*/  IABS R11, R157 ;  /* 0x0000009d000b7213 */ /* 0x000fe20000000000 */
[C---:B------:R-:W-:Y:S01]  /*06f0*/  IMAD.HI.U32 R0, R3.reuse, R8, RZ ;  /* 0x0000000803007227 */ /* 0x040fe200078e00ff */
[----:B------:R-:W-:Y:S01]  /*0700*/  IABS R9, R155 ;  /* 0x0000009b00097213 */ /* 0x000fe20000000000 */
[----:B------:R-:W-:Y:S01]  /*0710*/  STL [R1+0x2bdc], R16 ;  /* 0x002bdc1001007387 */ /* 0x000fe20000100800 */
[----:B------:R-:W-:Y:S01]  /*0720*/  IABS R12, R158 ;  /* 0x0000009e000c7213 */ /* 0x000fe20000000000 */
[C---:B------:R-:W-:Y:S01]  /*0730*/  IMAD.HI.U32 R7, R3.reuse, R11, RZ ;  /* 0x0000000b03077227 */ /* 0x040fe200078e00ff */
[----:B------:R-:W-:Y:S01]  /*0740*/  IADD3 R5, -R0, RZ, RZ ;  /* 0x000000ff00057210 */ /* 0x000fe20007ffe1ff */
[----:B------:R-:W-:Y:S01]  /*0750*/  STL [R1+0x2be0], R153 ;  /* 0x002be09901007387 */ /* 0x000fe20000100800 */
[----:B------:R-:W-:Y:S01]  /*0760*/  IABS R17, R14 ;  /* 0x0000000e00117213 */ /* 0x000fe20000000000 */
[----:B------:R-:W-:-:S02]  /*0770*/  IMAD.HI.U32 R6, R3, R9, RZ ;  /* 0x0000000903067227 */ /* 0x000fc400078e00ff */
[----:B------:R-:W-:Y:S02]  /*0780*/  STL [R1+0x2be4], R155 ;  /* 0x002be49b01007387 */ /* 0x000fe40000100800 */
[----:B------:R-:W-:Y:S02]  /*0790*/  IMAD.HI.U32 R3, R3, R12, RZ ;  /* 0x0000000c03037227 */ /* 0x000fe400078e00ff */
[----:B------:R-:W-:Y:S02]  /*07a0*/  STL [R1+0x2be8], R157 ;  /* 0x002be89d01007387 */ /* 0x000fe40000100800 */
[----:B------:R-:W-:Y:S02]  /*07b0*/  IMAD.MOV R6, RZ, RZ, -R6 ;  /* 0x000000ffff067224 */ /* 0x000fe400078e0a06 */
[----:B------:R-:W-:Y:S01]  /*07c0*/  IMAD R0, R10, R5, R8 ;  /* 0x000000050a007224 */ /* 0x000fe200078e0208 */
[----:B------:R-:W-:Y:S01]  /*07d0*/  STL [R1+0x2bec], R158 ;  /* 0x002bec9e01007387 */ /* 0x000fe20000100800 */
[----:B------:R-:W-:-:S02]  /*07e0*/  IMAD.MOV R13, RZ, RZ, -R3 ;  /* 0x000000ffff0d7224 */ /* 0x000fc400078e0a03 */
[C---:B------:R-:W-:Y:S01]  /*07f0*/  IMAD R3, R10.reuse, R6, R9 ;  /* 0x000000060a037224 */ /* 0x040fe200078e0209 */
[C---:B------:R-:W-:Y:S01]  /*0800*/  ISETP.GT.U32.AND P2, PT, R10.reuse, R0, PT ;  /* 0x000000000a00720c */ /* 0x040fe20003f44070 */
[----:B------:R-:W-:Y:S01]  /*0810*/  IMAD.MOV R7, RZ, RZ, -R7 ;  /* 0x000000ffff077224 */ /* 0x000fe200078e0a07 */
[----:B------:R-:W-:Y:S01]  /*0820*/  IABS R9, R4 ;  /* 0x0000000400097213 */ /* 0x000fe20000000000 */
[C---:B------:R-:W-:Y:S01]  /*0830*/  IMAD R6, R10.reuse, R13, R12 ;  /* 0x0000000d0a067224 */ /* 0x040fe200078e020c */
[C---:B------:R-:W-:Y:S01]  /*0840*/  ISETP.GT.U32.AND P5, PT, R10.reuse, R3, PT ;  /* 0x000000030a00720c */ /* 0x040fe20003fa4070 */
[----:B------:R-:W-:Y:S01]  /*0850*/  IMAD R5, R10, R7, R11 ;  /* 0x000000070a057224 */ /* 0x000fe200078e020b */
[----:B------:R-:W-:Y:S01]  /*0860*/  IABS R13, R16 ;  /* 0x00000010000d7213 */ /* 0x000fe20000000000 */
[C---:B------:R-:W-:Y:S02]  /*0870*/  VIADD R7, R152.reuse, 0x2 ;  /* 0x0000000298077836 */ /* 0x040fe40000000000 */
[----:B------:R-:W-:Y:S01]  /*0880*/  VIADD R8, R152, 0x3 ;  /* 0x0000000398087836 */ /* 0x000fe20000000000 */
[----:B------:R-:W-:Y:S01]  /*0890*/  ISETP.GT.U32.AND P0, PT, R10, R5, PT ;  /* 0x000000050a00720c */ /* 0x000fe20003f04070 */
[----:B------:R-:W-:Y:S01]  /*08a0*/  IMAD.HI.U32 R4, R2, R13, RZ ;  /* 0x0000000d02047227 */ /* 0x000fe200078e00ff */
[----:B------:R-:W-:-:S02]  /*08b0*/  IABS R11, R7 ;  /* 0x00000007000b7213 */ /* 0x000fc40000000000 */
[----:B------:R-:W-:Y:S01]  /*08c0*/  @!P2 IADD3 R0, R0, -R10, RZ ;  /* 0x8000000a0000a210 */ /* 0x000fe20007ffe0ff */
[----:B------:R-:W-:Y:S01]  /*08d0*/  IMAD.MOV R4, RZ, RZ, -R4 ;  /* 0x000000ffff047224 */ /* 0x000fe200078e0a04 */
[C---:B------:R-:W-:Y:S01]  /*08e0*/  ISETP.GT.U32.AND P2, PT, R10.reuse, R6, PT ;  /* 0x000000060a00720c */ /* 0x040fe20003f44070 */
[----:B------:R-:W-:Y:S01]  /*08f0*/  @!P5 IMAD.IADD R3, R3, 0x1, -R10 ;  /* 0x000000010303d824 */ /* 0x000fe200078e0a0a */
[----:B------:R-:W-:Y:S01]  /*0900*/  ISETP.GT.U32.AND P6, PT, R10, R0, PT ;  /* 0x000000000a00720c */ /* 0x000fe20003fc4070 */
[----:B------:R-:W-:Y:S01]  /*0910*/  IMAD R13, R116, R4, R13 ;  /* 0x00000004740d7224 */ /* 0x000fe200078e020d */
[----:B------:R-:W-:Y:S01]  /*0920*/  IABS R15, R8 ;  /* 0x00000008000f7213 */ /* 0x000fe20000000000 */
[----:B------:R-:W-:Y:S01]  /*0930*/  IMAD.HI.U32 R4, R2, R9, RZ ;  /* 0x0000000902047227 */ /* 0x000fe200078e00ff */
[----:B------:R-:W-:Y:S02]  /*0940*/  ISETP.GT.U32.AND P5, PT, R10, R3, PT ;  /* 0x000000030a00720c */ /* 0x000fe40003fa4070 */
[----:B------:R-:W-:Y:S01]  /*0950*/  @!P0 IADD3 R5, R5, -R10, RZ ;  /* 0x8000000a05058210 */ /* 0x000fe20007ffe0ff */
[----:B------:R-:W-:Y:S01]  /*0960*/  IMAD.MOV R4, RZ, RZ, -R4 ;  /* 0x000000ffff047224 */ /* 0x000fe200078e0a04 */
[----:B------:R-:W-:Y:S01]  /*0970*/  ISETP.GE.AND P1, PT, R7, RZ, PT ;  /* 0x000000ff0700720c */ /* 0x000fe20003f26270 */
[----:B------:R-:W-:Y:S01]  /*0980*/  IMAD.HI.U32 R7, R2, R11, RZ ;  /* 0x0000000b02077227 */ /* 0x000fe200078e00ff */
[----:B------:R-:W-:-:S02]  /*0990*/  ISETP.GT.U32.AND P0, PT, R10, R5, PT ;  /* 0x000000050a00720c */ /* 0x000fc40003f04070 */
[----:B------:R-:W-:Y:S01]  /*09a0*/  ISETP.GE.AND P4, PT, R8, RZ, PT ;  /* 0x000000ff0800720c */ /* 0x000fe20003f86270 */
[--C-:B------:R-:W-:Y:S01]  /*09b0*/  @!P6 IMAD.IADD R0, R0, 0x1, -R10.reuse ;  /* 0x000000010000e824 */ /* 0x100fe200078e0a0a */
[----:B------:R-:W-:Y:S01]  /*09c0*/  ISETP.GT.U32.AND P6, PT, R116, R13, PT ;  /* 0x0000000d7400720c */ /* 0x000fe20003fc4070 */
[--C-:B------:R-:W-:Y:S02]  /*09d0*/  @!P2 IMAD.IADD R6, R6, 0x1, -R10.reuse ;  /* 0x000000010606a824 */ /* 0x100fe400078e0a0a */
[----:B------:R-:W-:Y:S01]  /*09e0*/  @!P5 IADD3 R3, R3, -R10, RZ ;  /* 0x8000000a0303d210 */ /* 0x000fe20007ffe0ff */
[----:B------:R-:W-:Y:S01]  /*09f0*/  IMAD.HI.U32 R8, R2, R15, RZ ;  /* 0x0000000f02087227 */ /* 0x000fe200078e00ff */
[----:B------:R-:W-:Y:S02]  /*0a00*/  ISETP.GE.AND P5, PT, R153, RZ, PT ;  /* 0x000000ff9900720c */ /* 0x000fe40003fa6270 */
[----:B------:R-:W-:Y:S01]  /*0a10*/  ISETP.GT.U32.AND P2, PT, R10, R6, PT ;  /* 0x000000060a00720c */ /* 0x000fe20003f44070 */
[----:B------:R-:W-:Y:S01]  /*0a20*/  IMAD.MOV R12, RZ, RZ, -R7 ;  /* 0x000000ffff0c7224 */ /* 0x000fe200078e0a07 */
[----:B------:R-:W-:Y:S01]  /*0a30*/  IADD3 R8, -R8, RZ, RZ ;  /* 0x000000ff08087210 */ /* 0x000fe20007ffe1ff */
[----:B------:R-:W-:Y:S01]  /*0a40*/  @!P0 IMAD.IADD R5, R5, 0x1, -R10 ;  /* 0x0000000105058824 */ /* 0x000fe200078e0a0a */
[----:B------:R-:W-:Y:S01]  /*0a50*/  ISETP.GE.AND P0, PT, R155, RZ, PT ;  /* 0x000000ff9b00720c */ /* 0x000fe20003f06270 */
[C---:B------:R-:W-:Y:S01]  /*0a60*/  IMAD R7, R116.reuse, R4, R9 ;  /* 0x0000000474077224 */ /* 0x040fe200078e0209 */
[----:B------:R-:W-:Y:S01]  /*0a70*/  @!P6 IADD3 R13, R13, -R116, RZ ;  /* 0x800000740d0de210 */ /* 0x000fe20007ffe0ff */
[----:B------:R-:W-:Y:S01]  /*0a80*/  IMAD R9, R116, R12, R11 ;  /* 0x0000000c74097224 */ /* 0x000fe200078e020b */
[----:B------:R-:W-:Y:S01]  /*0a90*/  ISETP.GE.AND P6, PT, R158, RZ, PT ;  /* 0x000000ff9e00720c */ /* 0x000fe20003fc6270 */
[----:B------:R-:W-:Y:S01]  /*0aa0*/  IMAD R11, R116, R8, R15 ;  /* 0x00000008740b7224 */ /* 0x000fe200078e020f */
[----:B------:R-:W-:Y:S01]  /*0ab0*/  IADD3 R12, R152, 0x4, RZ ;  /* 0x00000004980c7810 */ /* 0x000fe20007ffe0ff */
[----:B------:R-:W-:Y:S01]  /*0ac0*/  @!P5 IMAD.MOV R0, RZ, RZ, -R0 ;  /* 0x000000ffff00d224 */ /* 0x000fe200078e0a00 */
[----:B------:R-:W-:Y:S01]  /*0ad0*/  ISETP.GE.AND P5, PT, R157, RZ, PT ;  /* 0x000000ff9d00720c */ /* 0x000fe20003fa6270 */
[----:B------:R-:W-:Y:S01]  /*0ae0*/  @!P2 IMAD.IADD R6, R6, 0x1, -R10 ;  /* 0x000000010606a824 */ /* 0x000fe200078e0a0a */
[----:B------:R-:W-:Y:S01]  /*0af0*/  IABS R15, R12 ;  /* 0x0000000c000f7213 */ /* 0x000fe20000000000 */
[----:B------:R-:W-:Y:S01]  /*0b00*/  IMAD.MOV.U32 R4, RZ, RZ, R3 ;  /* 0x000000ffff047224 */ /* 0x000fe200078e0003 */
[----:B------:R-:W-:Y:S01]  /*0b10*/  ISETP.GT.U32.AND P2, PT, R116, R7, PT ;  /* 0x000000077400720c */ /* 0x000fe20003f44070 */
[----:B------:R-:W-:Y:S01]  /*0b20*/  IMAD.HI.U32 R10, R2, R17, RZ ;  /* 0x00000011020a7227 */ /* 0x000fe200078e00ff */
[----:B------:R-:W-:-:S03]  /*0b30*/  LOP3.LUT R3, RZ, R114, RZ, 0x33, !PT ;  /* 0x00000072ff037212 */ /* 0x000fc600078e33ff */
[----:B------:R-:W-:-:S04]  /*0b40*/  IMAD.HI.U32 R8, R2, R15, RZ ;  /* 0x0000000f02087227 */ /* 0x000fc800078e00ff */
[----:B------:R-:W-:Y:S01]  /*0b50*/  @!P6 IMAD.MOV R6, RZ, RZ, -R6 ;  /* 0x000000ffff06e224 */ /* 0x000fe200078e0a06 */
[----:B------:R-:W-:Y:S01]  /*0b60*/  ISETP.GT.U32.AND P6, PT, R116, R9, PT ;  /* 0x000000097400720c */ /* 0x000fe20003fc4070 */
[----:B------:R-:W-:Y:S01]  /*0b70*/  @!P0 IMAD.MOV R4, RZ, RZ, -R4 ;  /* 0x000000ffff048224 */ /* 0x000fe200078e0a04 */
[----:B------:R-:W-:Y:S01]  /*0b80*/  ISETP.NE.AND P0, PT, R114, RZ, PT ;  /* 0x000000ff7200720c */ /* 0x000fe20003f05270 */
[----:B------:R-:W-:Y:S01]  /*0b90*/  @!P5 IMAD.MOV R5, RZ, RZ, -R5 ;  /* 0x000000ffff05d224 */ /* 0x000fe200078e0a05 */
[----:B------:R-:W-:Y:S01]  /*0ba0*/  IADD3 R8, -R8, RZ, RZ ;  /* 0x000000ff08087210 */ /* 0x000fe20007ffe1ff */
[----:B------:R-:W-:Y:S01]  /*0bb0*/  IMAD.MOV R10, RZ, RZ, -R10 ;  /* 0x000000ffff0a7224 */ /* 0x000fe200078e0a0a */
[C---:B--2---:R-:W-:Y:S01]  /*0bc0*/  SEL R115, R3.reuse, R0, !P0 ;  /* 0x0000000003737207 */ /* 0x044fe20004000000 */
[C---:B------:R-:W-:Y:S01]  /*0bd0*/  VIADD R121, R152.reuse, 0xe8 ;  /* 0x000000e898797836 */ /* 0x040fe20000000000 */
[----:B------:R-:W-:Y:S01]  /*0be0*/  SEL R18, R3, R4, !P0 ;  /* 0x0000000403127207 */ /* 0x000fe20004000000 */
[C---:B------:R-:W-:Y:S01]  /*0bf0*/  VIADD R119, R152.reuse, 0xea ;  /* 0x000000ea98777836 */ /* 0x040fe20000000000 */
[----:B------:R-:W-:Y:S01]  /*0c00*/  @!P2 IADD3 R7, R7, -R116, RZ ;  /* 0x800000740707a210 */ /* 0x000fe20007ffe0ff */
[----:B------:R-:W-:Y:S01]  /*0c10*/  VIADD R118, R152, 0xeb ;  /* 0x000000eb98767836 */ /* 0x000fe20000000000 */
[----:B------:R-:W-:Y:S01]  /*0c20*/  SEL R4, R3, R5, !P0 ;  /* 0x0000000503047207 */ /* 0x000fe20004000000 */
[----:B------:R-:W-:Y:S01]  /*0c30*/  @!P6 IMAD.IADD R9, R9, 0x1, -R116 ;  /* 0x000000010909e824 */ /* 0x000fe200078e0a74 */
[----:B------:R-:W-:Y:S01]  /*0c40*/  SEL R0, R3, R6, !P0 ;  /* 0x0000000603007207 */ /* 0x000fe20004000000 */
[C---:B------:R-:W-:Y:S01]  /*0c50*/  IMAD R3, R116.reuse, R8, R15 ;  /* 0x0000000874037224 */ /* 0x040fe200078e020f */
[C---:B------:R-:W-:Y:S01]  /*0c60*/  ISETP.GT.U32.AND P2, PT, R116.reuse, R13, PT ;  /* 0x0000000d7400720c */ /* 0x040fe20003f44070 */
[C---:B------:R-:W-:Y:S01]  /*0c70*/  IMAD R5, R116.reuse, R10, R17 ;  /* 0x0000000a74057224 */ /* 0x040fe200078e0211 */
[----:B------:R-:W-:Y:S01]  /*0c80*/  ISETP.GT.U32.AND P0, PT, R116, R11, PT ;  /* 0x0000000b7400720c */ /* 0x000fe20003f04070 */
[----:B------:R-:W-:Y:S01]  /*0c90*/  VIADD R10, R152, 0x6 ;  /* 0x00000006980a7836 */ /* 0x000fe20000000000 */
[C---:B------:R-:W-:Y:S01]  /*0ca0*/  ISETP.GT.U32.AND P6, PT, R116.reuse, R3, PT ;  /* 0x000000037400720c */ /* 0x040fe20003fc4070 */
[----:B------:R1:W-:Y:S01]  /*0cb0*/  STL [R1+0x7c], R18 ;  /* 0x00007c1201007387 */ /* 0x0003e20000100800 */
[----:B------:R-:W-:-:S02]  /*0cc0*/  ISETP.GT.U32.AND P5, PT, R116, R7, PT ;  /* 0x000000077400720c */ /* 0x000fc40003fa4070 */
[----:B------:R-:W-:Y:S01]  /*0cd0*/  IABS R249, R119 ;  /* 0x0000007700f97213 */ /* 0x000fe20000000000 */
[----:B------:R-:W-:Y:S01]  /*0ce0*/  STL [R1+0x80], R4 ;  /* 0x0000800401007387 */ /* 0x000fe20000100800 */
[----:B------:R-:W-:-:S03]  /*0cf0*/  IABS R250, R118 ;  /* 0x0000007600fa7213 */ /* 0x000fc60000000000 */
[----:B------:R-:W-:Y:S01]  /*0d00*/  @!P2 IMAD.IADD R13, R13, 0x1, -R116 ;  /* 0x000000010d0da824 */ /* 0x000fe200078e0a74 */
[----:B------:R2:W-:Y:S01]  /*0d10*/  STL [R1+0x84], R0 ;  /* 0x0000840001007387 */ /* 0x0005e20000100800 */
[-C--:B------:R-:W-:Y:S01]  /*0d20*/  @!P0 IADD3 R11, R11, -R116.reuse, RZ ;  /* 0x800000740b0b8210 */ /* 0x080fe20007ffe0ff */
[----:B-1----:R-:W-:Y:S01]  /*0d30*/  VIADD R18, R152, 0x9 ;  /* 0x0000000998127836 */ /* 0x002fe20000000000 */
[----:B------:R-:W-:Y:S02]  /*0d40*/  @!P6 IADD3 R3, R3, -R116, RZ ;  /* 0x800000740303e210 */ /* 0x000fe40007ffe0ff */
[C---:B------:R-:W-:Y:S02]  /*0d50*/  ISETP.GT.U32.AND P0, PT, R116.reuse, R9, PT ;  /* 0x000000097400720c */ /* 0x040fe40003f04070 */
[----:B------:R-:W-:Y:S02]  /*0d60*/  ISETP.GT.U32.AND P6, PT, R116, R3, PT ;  /* 0x000000037400720c */ /* 0x000fe40003fc4070 */
[----:B------:R-:W-:Y:S01]  /*0d70*/  ISETP.GE.AND P2, PT, R16, RZ, PT ;  /* 0x000000ff1000720c */ /* 0x000fe20003f46270 */
[----:B--2---:R-:W-:Y:S01]  /*0d80*/  IMAD.MOV.U32 R0, RZ, RZ, R13 ;  /* 0x000000ffff007224 */ /* 0x004fe200078e000d */
[----:B------:R-:W-:Y:S01]  /*0d90*/  IABS R13, R10 ;  /* 0x0000000a000d7213 */ /* 0x000fe20000000000 */
[----:B------:R-:W-:Y:S01]  /*0da0*/  VIADD R16, R152, 0x8 ;  /* 0x0000000898107836 */ /* 0x000fe20000000000 */
[----:B------:R-:W-:-:S02]  /*0db0*/  @!P5 IADD3 R7, R7, -R116, RZ ;  /* 0x800000740707d210 */ /* 0x000fc40007ffe0ff */
[----:B------:R-:W-:Y:S01]  /*0dc0*/  ISETP.GE.AND P5, PT, R12, RZ, PT ;  /* 0x000000ff0c00720c */ /* 0x000fe20003fa6270 */
[----:B------:R-:W-:Y:S01]  /*0dd0*/  IMAD.HI.U32 R4, R2, R13, RZ ;  /* 0x0000000d02047227 */ /* 0x000fe200078e00ff */
[----:B------:R-:W-:Y:S02]  /*0de0*/  IADD3 R12, R152, 0x7, RZ ;  /* 0x00000007980c7810 */ /* 0x000fe40007ffe0ff */
[----:B------:R-:W-:Y:S01]  /*0df0*/  IABS R17, R16 ;  /* 0x0000001000117213 */ /* 0x000fe20000000000 */
[----:B------:R-:W-:Y:S01]  /*0e00*/  IMAD.MOV R4, RZ, RZ, -R4 ;  /* 0x000000ffff047224 */ /* 0x000fe200078e0a04 */
[----:B------:R-:W-:Y:S01]  /*0e10*/  IABS R15, R12 ;  /* 0x0000000c000f7213 */ /* 0x000fe20000000000 */
[--C-:B------:R-:W-:Y:S01]  /*0e20*/  @!P0 IMAD.IADD R9, R9, 0x1, -R116.reuse ;  /* 0x0000000109098824 */ /* 0x100fe200078e0a74 */
[C---:B------:R-:W-:Y:S01]  /*0e30*/  ISETP.GT.U32.AND P0, PT, R116.reuse, R5, PT ;  /* 0x000000057400720c */ /* 0x040fe20003f04070 */
[----:B------:R-:W-:Y:S01]  /*0e40*/  IMAD R13, R116, R4, R13 ;  /* 0x00000004740d7224 */ /* 0x000fe200078e020d */
[----:B------:R-:W-:Y:S01]  /*0e50*/  IABS R19, R18 ;  /* 0x0000001200137213 */ /* 0x000fe20000000000 */
[----:B------:R-:W-:-:S02]  /*0e60*/  @!P6 IMAD.IADD R3, R3, 0x1, -R116 ;  /* 0x000000010303e824 */ /* 0x000fc400078e0a74 */
[----:B------:R-:W-:Y:S01]  /*0e70*/  @!P2 IMAD.MOV R0, RZ, RZ, -R0 ;  /* 0x000000ffff00a224 */ /* 0x000fe200078e0a00 */
[----:B------:R-:W-:Y:S01]  /*0e80*/  ISETP.GT.U32.AND P6, PT, R116, R13, PT ;  /* 0x0000000d7400720c */ /* 0x000fe20003fc4070 */
[----:B------:R-:W-:Y:S01]  /*0e90*/  IMAD.HI.U32 R4, R2, R15, RZ ;  /* 0x0000000f02047227 */ /* 0x000fe200078e00ff */
[----:B------:R-:W-:Y:S02]  /*0ea0*/  ISETP.GT.U32.AND P2, PT, R116, R11, PT ;  /* 0x0000000b7400720c */ /* 0x000fe40003f44070 */
[----:B------:R1:W-:Y:S01]  /*0eb0*/  STL [R1+0x2c30], R0 ;  /* 0x002c300001007387 */ /* 0x0003e20000100800 */
[----:B------:R-:W-:Y:S02]  /*0ec0*/  IMAD.HI.U32 R6, R2, R17, RZ ;  /* 0x0000001102067227 */ /* 0x000fe400078e00ff */
[----:B------:R-:W-:Y:S02]  /*0ed0*/  @!P0 IADD3 R5, R5, -R116, RZ ;  /* 0x8000007405058210 */ /* 0x000fe40007ffe0ff */
[----:B------:R-:W-:Y:S01]  /*0ee0*/  IMAD.MOV R4, RZ, RZ, -R4 ;  /* 0x000000ffff047224 */ /* 0x000fe200078e0a04 */
[----:B------:R-:W-:Y:S01]  /*0ef0*/  IADD3 R6, -R6, RZ, RZ ;  /* 0x000000ff06067210 */ /* 0x000fe20007ffe1ff */
[----:B------:R-:W-:Y:S01]  /*0f00*/  IMAD.MOV.U32 R21, RZ, RZ, R7 ;  /* 0x000000ffff157224 */ /* 0x000fe200078e0007 */
[----:B------:R-:W-:Y:S01]  /*0f10*/  ISETP.GE.AND P0, PT, R10, RZ, PT ;  /* 0x000000ff0a00720c */ /* 0x000fe20003f06270 */
[C---:B------:R-:W-:Y:S01]  /*0f20*/  IMAD R15, R116.reuse, R4, R15 ;  /* 0x00000004740f7224 */ /* 0x040fe200078e020f */
[-C--:B------:R-:W-:Y:S01]  /*0f30*/  @!P6 IADD3 R13, R13, -R116.reuse, RZ ;  /* 0x800000740d0de210 */ /* 0x080fe20007ffe0ff */
[----:B------:R-:W-:Y:S01]  /*0f40*/  IMAD.MOV.U32 R20, RZ, RZ, R9 ;  /* 0x000000ffff147224 */ /* 0x000fe200078e0009 */
[----:B------:R-:W-:Y:S01]  /*0f50*/  ISETP.GT.U32.AND P6, PT, R116, R5, PT ;  /* 0x000000057400720c */ /* 0x000fe20003fc4070 */
[----:B------:R-:W-:Y:S01]  /*0f60*/  IMAD.HI.U32 R8, R2, R19, RZ ;  /* 0x0000001302087227 */ /* 0x000fe200078e00ff */
[----:B------:R-:W-:-:S02]  /*0f70*/  @!P2 IADD3 R11, R11, -R116, RZ ;  /* 0x800000740b0ba210 */ /* 0x000fc40007ffe0ff */
[----:B------:R-:W-:Y:S01]  /*0f80*/  @!P3 IADD3 R21, -R21, RZ, RZ ;  /* 0x000000ff1515b210 */ /* 0x000fe20007ffe1ff */
[----:B-1----:R-:W-:Y:S01]  /*0f90*/  IMAD.MOV.U32 R0, RZ, RZ, R3 ;  /* 0x000000ffff007224 */ /* 0x002fe200078e0003 */
[----:B------:R-:W-:Y:S01]  /*0fa0*/  MOV R4, R11 ;  /* 0x0000000b00047202 */ /* 0x000fe20000000f00 */
[----:B------:R-:W-:Y:S01]  /*0fb0*/  IMAD R17, R116, R6, R17 ;  /* 0x0000000674117224 */ /* 0x000fe200078e0211 */
[----:B------:R-:W-:Y:S01]  /*0fc0*/  ISETP.GE.AND P2, PT, R14, RZ, PT ;  /* 0x000000ff0e00720c */ /* 0x000fe20003f46270 */
[----:B------:R-:W-:Y:S01]  /*0fd0*/  @!P1 IMAD.MOV R20, RZ, RZ, -R20 ;  /* 0x000000ffff149224 */ /* 0x000fe200078e0a14 */
[----:B------:R-:W-:Y:S01]  /*0fe0*/  ISETP.GT.U32.AND P3, PT, R116, R15, PT ;  /* 0x0000000f7400720c */ /* 0x000fe20003f64070 */
[----:B------:R-:W-:Y:S01]  /*0ff0*/  IMAD.MOV R8, RZ, RZ, -R8 ;  /* 0x000000ffff087224 */ /* 0x000fe200078e0a08 */
[----:B------:R-:W-:Y:S01]  /*1000*/  @!P4 IADD3 R4, -R4, RZ, RZ ;  /* 0x000000ff0404c210 */ /* 0x000fe20007ffe1ff */
[----:B------:R-:W-:Y:S01]  /*1010*/  VIADD R6, R152, 0xa ;  /* 0x0000000a98067836 */ /* 0x000fe20000000000 */
[C---:B------:R-:W-:Y:S01]  /*1020*/  ISETP.GT.U32.AND P1, PT, R116.reuse, R13, PT ;  /* 0x0000000d7400720c */ /* 0x040fe20003f24070 */
[----:B------:R-:W-:Y:S01]  /*1030*/  @!P5 IMAD.MOV R0, RZ, RZ, -R0 ;  /* 0x000000ffff00d224 */ /* 0x000fe200078e0a00 */
[----:B------:R-:W-:Y:S01]  /*1040*/  @!P6 IADD3 R5, R5, -R116, RZ ;  /* 0x800000740505e210 */ /* 0x000fe20007ffe0ff */
[----:B------:R-:W-:Y:S01]  /*1050*/  STL [R1+0x50], R21 ;  /* 0x0000501501007387 */ /* 0x000fe20000100800 */
[C---:B------:R-:W-:Y:S01]  /*1060*/  IMAD R19, R116.reuse, R8, R19 ;  /* 0x0000000874137224 */ /* 0x040fe200078e0213 */
[----:B------:R-:W-:Y:S01]  /*1070*/  ISETP.GT.U32.AND P4, PT, R116, R17, PT ;  /* 0x000000117400720c */ /* 0x000fe20003f84070 */
[----:B------:R-:W-:Y:S01]  /*1080*/  VIADD R10, R152, 0xc ;  /* 0x0000000c980a7836 */ /* 0x000fe20000000000 */
[----:B------:R-:W-:Y:S01]  /*1090*/  STL [R1+0x4c], R20 ;  /* 0x00004c1401007387 */ /* 0x000fe20000100800 */
[----:B------:R-:W-:Y:S01]  /*10a0*/  IABS R7, R6 ;  /* 0x0000000600077213 */ /* 0x000fe20000000000 */
[----:B------:R-:W-:Y:S01]  /*10b0*/  @!P3 IMAD.IADD R15, R15, 0x1, -R116 ;  /* 0x000000010f0fb824 */ /* 0x000fe200078e0a74 */
[----:B------:R-:W-:Y:S01]  /*10c0*/  ISETP.GT.U32.AND P6, PT, R116, R19, PT ;  /* 0x000000137400720c */ /* 0x000fe20003fc4070 */
[----:B------:R-:W-:Y:S01]  /*10d0*/  STL [R1+0x48], R4 ;  /* 0x0000480401007387 */ /* 0x000fe20000100800 */
[----:B------:R-:W-:Y:S01]  /*10e0*/  IADD3 R8, R152, 0xb, RZ ;  /* 0x0000000b98087810 */ /* 0x000fe20007ffe0ff */
[----:B------:R-:W-:Y:S01]  /*10f0*/  IMAD.HI.U32 R3, R2, R7, RZ ;  /* 0x0000000702037227 */ /* 0x000fe200078e00ff */
[----:B------:R-:W-:Y:S01]  /*1100*/  @!P1 IADD3 R13, R13, -R116, RZ ;  /* 0x800000740d0d9210 */ /* 0x000fe20007ffe0ff */
[----:B------:R1:W-:Y:S01]  /*1110*/  STL [R1+0x44], R0 ;  /* 0x0000440001007387 */ /* 0x0003e20000100800 */
[----:B------:R-:W-:Y:S01]  /*1120*/  IABS R9, R8 ;  /* 0x0000000800097213 */ /* 0x000fe20000000000 */
[----:B------:R-:W-:Y:S01]  /*1130*/  IMAD.MOV R3, RZ, RZ, -R3 ;  /* 0x000000ffff037224 */ /* 0x000fe200078e0a03 */
[----:B------:R-:W-:-:S02]  /*1140*/  @!P4 IADD3 R17, R17, -R116, RZ ;  /* 0x800000741111c210 */ /* 0x000fc40007ffe0ff */
[C---:B------:R-:W-:Y:S01]  /*1150*/  ISETP.GT.U32.AND P4, PT, R116.reuse, R15, PT ;  /* 0x0000000f7400720c */ /* 0x040fe20003f84070 */
[----:B------:R-:W-:Y:S01]  /*1160*/  IMAD R3, R116, R3, R7 ;  /* 0x0000000374037224 */ /* 0x000fe200078e0207 */
[----:B------:R-:W-:Y:S01]  /*1170*/  ISETP.GE.AND P5, PT, R12, RZ, PT ;  /* 0x000000ff0c00720c */ /* 0x000fe20003fa6270 */
[--C-:B------:R-:W-:Y:S01]  /*1180*/  @!P6 IMAD.IADD R19, R19, 0x1, -R116.reuse ;  /* 0x000000011313e824 */ /* 0x100fe200078e0a74 */
[----:B------:R-:W-:Y:S01]  /*1190*/  ISETP.GT.U32.AND P6, PT, R116, R17, PT ;  /* 0x000000117400720c */ /* 0x000fe20003fc4070 */
[----:B-1----:R-:W-:Y:S01]  /*11a0*/  IMAD.MOV.U32 R0, RZ, RZ, R5 ;  /* 0x000000ffff007224 */ /* 0x002fe200078e0005 */
[----:B------:R-:W-:Y:S01]  /*11b0*/  IABS R7, R10 ;  /* 0x0000000a00077213 */ /* 0x000fe20000000000 */
[----:B------:R-:W-:Y:S01]  /*11c0*/  IMAD.HI.U32 R4, R2, R9, RZ ;  /* 0x0000000902047227 */ /* 0x000fe200078e00ff */
[----:B------:R-:W-:Y:S02]  /*11d0*/  ISETP.GE.AND P1, PT, R16, RZ, PT ;  /* 0x000000ff1000720c */ /* 0x000fe40003f26270 */
[----:B------:R-:W-:Y:S01]  /*11e0*/  @!P2 IADD3 R0, -R0, RZ, RZ ;  /* 0x000000ff0000a210 */ /* 0x000fe20007ffe1ff */
[----:B------:R-:W-:Y:S01]  /*11f0*/  VIADD R12, R152, 0xd ;  /* 0x0000000d980c7836 */ /* 0x000fe20000000000 */
[----:B------:R-:W-:Y:S01]  /*1200*/  ISETP.GT.U32.AND P2, PT, R116, R19, PT ;  /* 0x000000137400720c */ /* 0x000fe20003f44070 */
[----:B------:R-:W-:Y:S01]  /*1210*/  @!P4 IMAD.IADD R15, R15, 0x1, -R116 ;  /* 0x000000010f0fc824 */ /* 0x000fe200078e0a74 */
[----:B------:R-:W-:Y:S01]  /*1220*/  IADD3 R4, -R4, RZ, RZ ;  /* 0x000000ff04047210 */ /* 0x000fe20007ffe1ff */
[----:B------:R1:W-:Y:S01]  /*1230*/  STL [R1+0x40], R0 ;  /* 0x0000400001007387 */ /* 0x0003e20000100800 */
[----:B------:R-:W-:Y:S01]  /*1240*/  ISETP.GE.AND P4, PT, R6, RZ, PT ;  /* 0x000000ff0600720c */ /* 0x000fe20003f86270 */
[----:B------:R-:W-:Y:S01]  /*1250*/  VIADD R16, R152, 0x19 ;  /* 0x0000001998107836 */ /* 0x000fe20000000000 */
[----:B------:R-:W-:Y:S01]  /*1260*/  @!P6 IADD3 R17, R17, -R116, RZ ;  /* 0x800000741111e210 */ /* 0x000fe20007ffe0ff */
[----:B------:R-:W-:Y:S01]  /*1270*/  IMAD R5, R116, R4, R9 ;  /* 0x0000000474057224 */ /* 0x000fe200078e0209 */
[----:B------:R-:W-:Y:S01]  /*1280*/  IABS R9, R12 ;  /* 0x0000000c00097213 */ /* 0x000fe20000000000 */
[----:B------:R-:W-:Y:S01]  /*1290*/  IMAD.HI.U32 R4, R2, R7, RZ ;  /* 0x0000000702047227 */ /* 0x000fe200078e00ff */
[----:B------:R-:W-:-:S02]  /*12a0*/  ISETP.GE.AND P3, PT, R18, RZ, PT ;  /* 0x000000ff1200720c */ /* 0x000fc40003f66270 */
[----:B------:R-:W-:Y:S01]  /*12b0*/  ISETP.GT.U32.AND P6, PT, R116, R5, PT ;  /* 0x000000057400720c */ /* 0x000fe20003fc4070 */
[----:B------:R-:W-:Y:S01]  /*12c0*/  @!P2 IMAD.IADD R19, R19, 0x1, -R116 ;  /* 0x000000011313a824 */ /* 0x000fe200078e0a74 */
[----:B-1----:R-:W-:Y:S01]  /*12d0*/  MOV R0, R13 ;  /* 0x0000000d00007202 */ /* 0x002fe20000000f00 */
[----:B------:R-:W-:Y:S01]  /*12e0*/  IMAD.MOV R4, RZ, RZ, -R4 ;  /* 0x000000ffff047224 */ /* 0x000fe200078e0a04 */
[----:B------:R-:W-:Y:S01]  /*12f0*/  ISETP.GE.AND P2, PT, R8, RZ, PT ;  /* 0x000000ff0800720c */ /* 0x000fe20003f46270 */
[----:B------:R-:W-:Y:S01]  /*1300*/  IMAD.HI.U32 R6, R2, R9, RZ ;  /* 0x0000000902067227 */ /* 0x000fe200078e00ff */
[----:B------:R-:W-:Y:S02]  /*1310*/  @!P0 IADD3 R0, -R0, RZ, RZ ;  /* 0x000000ff00008210 */ /* 0x000fe40007ffe1ff */
[C---:B------:R-:W-:Y:S01]  /*1320*/  ISETP.GT.U32.AND P0, PT, R116.reuse, R3, PT ;  /* 0x000000037400720c */ /* 0x040fe20003f04070 */
[----:B------:R-:W-:Y:S01]  /*1330*/  IMAD R7, R116, R4, R7 ;  /* 0x0000000474077224 */ /* 0x000fe200078e0207 */
[----:B------:R-:W-:Y:S01]  /*1340*/  IADD3 R8, R152, 0xe, RZ ;  /* 0x0000000e98087810 */ /* 0x000fe20007ffe0ff */
[----:B------:R1:W-:Y:S01]  /*1350*/  STL [R1+0x3c], R0 ;  /* 0x00003c0001007387 */ /* 0x0003e20000100800 */
[----:B------:R-:W-:Y:S01]  /*1360*/  IADD3 R6, -R6, RZ, RZ ;  /* 0x000000ff06067210 */ /* 0x000fe20007ffe1ff */
[----:B------:R-:W-:Y:S01]  /*1370*/  @!P6 IMAD.IADD R5, R5, 0x1, -R116 ;  /* 0x000000010505e824 */ /* 0x000fe200078e0a74 */
[----:B------:R-:W-:-:S02]  /*1380*/  IABS R11, R8 ;  /* 0x00000008000b7213 */ /* 0x000fc40000000000 */
[----:B------:R-:W-:Y:S01]  /*1390*/  IADD3 R18, R152, 0xec, RZ ;  /* 0x000000ec98127810 */ /* 0x000fe20007ffe0ff */
[C---:B------:R-:W-:Y:S01]  /*13a0*/  IMAD R9, R116.reuse, R6, R9 ;  /* 0x0000000674097224 */ /* 0x040fe200078e0209 */
[----:B------:R-:W-:Y:S01]  /*13b0*/  ISETP.GT.U32.AND P6, PT, R116, R5, PT ;  /* 0x000000057400720c */ /* 0x000fe20003fc4070 */
[----:B------:R-:W-:Y:S01]  /*13c0*/  IMAD.HI.U32 R4, R2, R11, RZ ;  /* 0x0000000b02047227 */ /* 0x000fe200078e00ff */
[----:B------:R-:W-:Y:S02]  /*13d0*/  IADD3 R6, R152, 0xf, RZ ;  /* 0x0000000f98067810 */ /* 0x000fe40007ffe0ff */
[----:B-1----:R-:W-:Y:S01]  /*13e0*/  MOV R0, R15 ;  /* 0x0000000f00007202 */ /* 0x002fe20000000f00 */
[----:B------:R-:W-:Y:S01]  /*13f0*/  @!P0 IMAD.IADD R3, R3, 0x1, -R116 ;  /* 0x0000000103038824 */ /* 0x000fe200078e0a74 */
[----:B------:R-:W-:Y:S01]  /*1400*/  ISETP.GE.AND P0, PT, R10, RZ, PT ;  /* 0x000000ff0a00720c */ /* 0x000fe20003f06270 */
[----:B------:R-:W-:Y:S01]  /*1410*/  IMAD.MOV R4, RZ, RZ, -R4 ;  /* 0x000000ffff047224 */ /* 0x000fe200078e0a04 */
[----:B------:R-:W-:Y:S01]  /*1420*/  @!P5 IADD3 R0, -R0, RZ, RZ ;  /* 0x000000ff0000d210 */ /* 0x000fe20007ffe1ff */
[----:B------:R-:W-:Y:S01]  /*1430*/  IMAD.MOV.U32 R10, RZ, RZ, R17 ;  /* 0x000000ffff0a7224 */ /* 0x000fe200078e0011 */
[C---:B------:R-:W-:Y:S01]  /*1440*/  ISETP.GT.U32.AND P5, PT, R116.reuse, R3, PT ;  /* 0x000000037400720c */ /* 0x040fe20003fa4070 */
[C---:B------:R-:W-:Y:S01]  /*1450*/  IMAD R11, R116.reuse, R4, R11 ;  /* 0x00000004740b7224 */ /* 0x040fe200078e020b */
[----:B------:R-:W-:Y:S01]  /*1460*/  IABS R13, R6 ;  /* 0x00000006000d7213 */ /* 0x000fe20000000000 */
[----:B------:R-:W-:Y:S01]  /*1470*/  @!P1 IMAD.MOV R10, RZ, RZ, -R10 ;  /* 0x000000ffff0a9224 */ /* 0x000fe200078e0a0a */
[----:B------:R-:W-:Y:S01]  /*1480*/  ISETP.GT.U32.AND P1, PT, R116, R7, PT ;  /* 0x000000077400720c */ /* 0x000fe20003f24070 */
[----:B------:R-:W-:Y:S01]  /*1490*/  @!P6 IMAD.IADD R5, R5, 0x1, -R116 ;  /* 0x000000010505e824 */ /* 0x000fe200078e0a74 */
[----:B------:R-:W-:Y:S01]  /*14a0*/  ISETP.GE.AND P6, PT, R8, RZ, PT ;  /* 0x000000ff0800720c */ /* 0x000fe20003fc6270 */
[----:B------:R1:W-:Y:S01]  /*14b0*/  STL [R1+0x38], R0 ;  /* 0x0000380001007387 */ /* 0x0003e20000100800 */
[----:B------:R-:W-:Y:S01]  /*14c0*/  VIADD R8, R152, 0x10 ;  /* 0x0000001098087836 */ /* 0x000fe20000000000 */
[----:B------:R-:W-:-:S02]  /*14d0*/  IABS R251, R18 ;  /* 0x0000001200fb7213 */ /* 0x000fc40000000000 */
[----:B------:R2:W-:Y:S02]  /*14e0*/  STL [R1+0x34], R10 ;  /* 0x0000340a01007387 */ /* 0x0005e40000100800 */
[----:B------:R-:W-:Y:S02]  /*14f0*/  @!P5 IADD3 R3, R3, -R116, RZ ;  /* 0x800000740303d210 */ /* 0x000fe40007ffe0ff */
[----:B------:R-:W-:Y:S02]  /*1500*/  ISETP.GT.U32.AND P5, PT, R116, R9, PT ;  /* 0x000000097400720c */ /* 0x000fe40003fa4070 */
[----:B-1----:R-:W-:Y:S01]  /*1510*/  MOV R0, R19 ;  /* 0x0000001300007202 */ /* 0x002fe20000000f00 */
[----:B------:R-:W-:Y:S01]  /*1520*/  IMAD.MOV.U32 R14, RZ, RZ, R3 ;  /* 0x000000ffff0e7224 */ /* 0x000fe200078e0003 */
[----:B------:R-:W-:Y:S01]  /*1530*/  IABS R15, R8 ;  /* 0x00000008000f7213 */ /* 0x000fe20000000000 */
[----:B------:R-:W-:Y:S01]  /*1540*/  @!P1 IMAD.IADD R7, R7, 0x1, -R116 ;  /* 0x0000000107079824 */ /* 0x000fe200078e0a74 */
[----:B--2---:R-:W-:Y:S01]  /*1550*/  IADD3 R10, R152, 0x11, RZ ;  /* 0x00000011980a7810 */ /* 0x004fe20007ffe0ff */
[----:B------:R-:W-:Y:S01]  /*1560*/  @!P4 IMAD.MOV R14, RZ, RZ, -R14 ;  /* 0x000000ffff0ec224 */ /* 0x000fe200078e0a0e */
[----:B------:R-:W-:Y:S01]  /*1570*/  ISETP.GT.U32.AND P4, PT, R116, R11, PT ;  /* 0x0000000b7400720c */ /* 0x000fe20003f84070 */
[----:B------:R-:W-:Y:S01]  /*1580*/  IMAD.HI.U32 R4, R2, R15, RZ ;  /* 0x0000000f02047227 */ /* 0x000fe200078e00ff */
[----:B------:R-:W-:-:S02]  /*1590*/  @!P3 IADD3 R0, -R0, RZ, RZ ;  /* 0x000000ff0000b210 */ /* 0x000fc40007ffe1ff */
[----:B------:R-:W-:Y:S01]  /*15a0*/  IABS R17, R10 ;  /* 0x0000000a00117213 */ /* 0x000fe20000000000 */
[----:B------:R-:W-:Y:S01]  /*15b0*/  IMAD.MOV R4, RZ, RZ, -R4 ;  /* 0x000000ffff047224 */ /* 0x000fe200078e0a04 */
[-C--:B------:R-:W-:Y:S01]  /*15c0*/  @!P5 IADD3 R9, R9, -R116.reuse, RZ ;  /* 0x800000740909d210 */ /* 0x080fe20007ffe0ff */
[----:B------:R1:W-:Y:S01]  /*15d0*/  STL [R1+0x30], R0 ;  /* 0x0000300001007387 */ /* 0x0003e20000100800 */
[----:B------:R-:W-:Y:S01]  /*15e0*/  ISETP.GT.U32.AND P1, PT, R116, R7, PT ;  /* 0x000000077400720c */ /* 0x000fe20003f24070 */
[----:B------:R-:W-:Y:S01]  /*15f0*/  IMAD.HI.U32 R3, R2, R13, RZ ;  /* 0x0000000d02037227 */ /* 0x000fe200078e00ff */
[----:B------:R-:W-:Y:S01]  /*1600*/  ISETP.GT.U32.AND P5, PT, R116, R9, PT ;  /* 0x000000097400720c */ /* 0x000fe20003fa4070 */
[----:B------:R-:W-:Y:S01]  /*1610*/  STL [R1+0x2c], R14 ;  /* 0x00002c0e01007387 */ /* 0x000fe20000100800 */
[----:B------:R-:W-:Y:S02]  /*1620*/  ISETP.GE.AND P3, PT, R12, RZ, PT ;  /* 0x000000ff0c00720c */ /* 0x000fe40003f66270 */
[----:B------:R-:W-:-:S02]  /*1630*/  @!P4 IADD3 R11, R11, -R116, RZ ;  /* 0x800000740b0bc210 */ /* 0x000fc40007ffe0ff */
[----:B------:R-:W-:Y:S02]  /*1640*/  IADD3 R3, -R3, RZ, RZ ;  /* 0x000000ff03037210 */ /* 0x000fe40007ffe1ff */
[----:B------:R-:W-:Y:S02]  /*1650*/  ISETP.GT.U32.AND P4, PT, R116, R11, PT ;  /* 0x0000000b7400720c */ /* 0x000fe40003f84070 */
[----:B-1----:R-:W-:Y:S01]  /*1660*/  MOV R0, R5 ;  /* 0x0000000500007202 */ /* 0x002fe20000000f00 */
[----:B------:R-:W-:-:S03]  /*1670*/  IMAD.HI.U32 R5, R2, R17, RZ ;  /* 0x0000001102057227 */ /* 0x000fc600078e00ff */
[----:B------:R-:W-:Y:S01]  /*1680*/  @!P2 IADD3 R0, -R0, RZ, RZ ;  /* 0x000000ff0000a210 */ /* 0x000fe20007ffe1ff */
[--C-:B------:R-:W-:Y:S01]  /*1690*/  @!P1 IMAD.IADD R7, R7, 0x1, -R116.reuse ;  /* 0x0000000107079824 */ /* 0x100fe200078e0a74 */
[----:B------:R-:W-:Y:S01]  /*16a0*/  ISETP.GE.AND P2, PT, R6, RZ, PT ;  /* 0x000000ff0600720c */ /* 0x000fe20003f46270 */
[--C-:B------:R-:W-:Y:S01]  /*16b0*/  @!P5 IMAD.IADD R9, R9, 0x1, -R116.reuse ;  /* 0x000000010909d824 */ /* 0x100fe200078e0a74 */
[----:B------:R-:W-:Y:S01]  /*16c0*/  IADD3 R6, -R5, RZ, RZ ;  /* 0x000000ff05067210 */ /* 0x000fe20007ffe1ff */
[----:B------:R-:W-:Y:S01]  /*16d0*/  IMAD R5, R116, R4, R15 ;  /* 0x0000000474057224 */ /* 0x000fe200078e020f */
[----:B------:R1:W-:Y:S01]  /*16e0*/  STL [R1+0x28], R0 ;  /* 0x0000280001007387 */ /* 0x0003e20000100800 */
[----:B------:R-:W-:Y:S01]  /*16f0*/  @!P4 IMAD.IADD R11, R11, 0x1, -R116 ;  /* 0x000000010b0bc824 */ /* 0x000fe200078e0a74 */
[----:B------:R-:W-:Y:S01]  /*1700*/  IADD3 R4, R152, 0x12, RZ ;  /* 0x0000001298047810 */ /* 0x000fe20007ffe0ff */
[----:B------:R-:W-:Y:S01]  /*1710*/  IMAD.MOV.U32 R12, RZ, RZ, R7 ;  /* 0x000000ffff0c7224 */ /* 0x000fe200078e0007 */
[C---:B------:R-:W-:Y:S01]  /*1720*/  ISETP.GT.U32.AND P4, PT, R116.reuse, R5, PT ;  /* 0x000000057400720c */ /* 0x040fe20003f84070 */
[----:B------:R-:W-:Y:S01]  /*1730*/  IMAD R3, R116, R3, R13 ;  /* 0x0000000374037224 */ /* 0x000fe200078e020d */
[----:B------:R-:W-:Y:S01]  /*1740*/  ISETP.GE.AND P5, PT, R10, RZ, PT ;  /* 0x000000ff0a00720c */ /* 0x000fe20003fa6270 */
[----:B------:R-:W-:Y:S01]  /*1750*/  @!P0 IMAD.MOV R12, RZ, RZ, -R12 ;  /* 0x000000ffff0c8224 */ /* 0x000fe200078e0a0c */
[----:B------:R-:W-:Y:S01]  /*1760*/  ISETP.GE.AND P1, PT, R8, RZ, PT ;  /* 0x000000ff0800720c */ /* 0x000fe20003f26270 */
[----:B------:R-:W-:Y:S01]  /*1770*/  VIADD R10, R152, 0x13 ;  /* 0x00000013980a7836 */ /* 0x000fe20000000000 */
[----:B-1----:R-:W-:Y:S01]  /*1780*/  MOV R0, R9 ;  /* 0x0000000900007202 */ /* 0x002fe20000000f00 */
[C---:B------:R-:W-:Y:S01]  /*1790*/  IMAD R13, R116.reuse, R6, R17 ;  /* 0x00000006740d7224 */ /* 0x040fe200078e0211 */
[----:B------:R-:W-:Y:S01]  /*17a0*/  ISETP.GT.U32.AND P0, PT, R116, R3, PT ;  /* 0x000000037400720c */ /* 0x000fe20003f04070 */
[----:B------:R1:W-:Y:S01]  /*17b0*/  STL [R1+0x20], R12 ;  /* 0x0000200c01007387 */ /* 0x0003e20000100800 */
[----:B------:R-:W-:Y:S01]  /*17c0*/  @!P3 IADD3 R0, -R0, RZ, RZ ;  /* 0x000000ff0000b210 */ /* 0x000fe20007ffe1ff */
[----:B------:R-:W-:Y:S01]  /*17d0*/  VIADD R14, R152, 0x15 ;  /* 0x00000015980e7836 */ /* 0x000fe20000000000 */
[----:B------:R-:W-:Y:S01]  /*17e0*/  IABS R9, R4 ;  /* 0x0000000400097213 */ /* 0x000fe20000000000 */
[----:B------:R-:W-:Y:S01]  /*17f0*/  @!P4 IMAD.IADD R5, R5, 0x1, -R116 ;  /* 0x000000010505c824 */ /* 0x000fe200078e0a74 */
[----:B------:R-:W-:Y:S01]  /*1800*/  IABS R15, R10 ;  /* 0x0000000a000f7213 */ /* 0x000fe20000000000 */
[----:B------:R2:W-:Y:S01]  /*1810*/  STL [R1+0x1c], R0 ;  /* 0x00001c0001007387 */ /* 0x0005e20000100800 */
[----:B------:R-:W-:Y:S01]  /*1820*/  ISETP.GE.AND P3, PT, R4, RZ, PT ;  /* 0x000000ff0400720c */ /* 0x000fe20003f66270 */
[----:B------:R-:W-:Y:S01]  /*1830*/  IMAD.HI.U32 R4, R2, R9, RZ ;  /* 0x0000000902047227 */ /* 0x000fe200078e00ff */
[----:B------:R-:W-:-:S02]  /*1840*/  ISETP.GT.U32.AND P4, PT, R116, R5, PT ;  /* 0x000000057400720c */ /* 0x000fc40003f84070 */
[----:B-1----:R-:W-:Y:S01]  /*1850*/  IADD3 R12, R152, 0x14, RZ ;  /* 0x00000014980c7810 */ /* 0x002fe20007ffe0ff */
[----:B------:R-:W-:Y:S01]  /*1860*/  IMAD.HI.U32 R6, R2, R15, RZ ;  /* 0x0000000f02067227 */ /* 0x000fe200078e00ff */
[----:B------:R-:W-:Y:S02]  /*1870*/  IADD3 R4, -R4, RZ, RZ ;  /* 0x000000ff04047210 */ /* 0x000fe40007ffe1ff */
[----:B------:R-:W-:Y:S01]  /*1880*/  IABS R17, R12 ;  /* 0x0000000c00117213 */ /* 0x000fe20000000000 */
[----:B------:R-:W-:Y:S01]  /*1890*/  IMAD.MOV R6, RZ, RZ, -R6 ;  /* 0x000000ffff067224 */ /* 0x000fe200078e0a06 */
[----:B--2---:R-:W-:Y:S02]  /*18a0*/  MOV R0, R11 ;  /* 0x0000000b00007202 */ /* 0x004fe40000000f00 */
[----:B------:R-:W-:Y:S01]  /*18b0*/  @!P0 IADD3 R3, R3, -R116, RZ ;  /* 0x8000007403038210 */ /* 0x000fe20007ffe0ff */
[----:B------:R-:W-:Y:S01]  /*18c0*/  IMAD.HI.U32 R7, R2, R17, RZ ;  /* 0x0000001102077227 */ /* 0x000fe200078e00ff */
[----:B------:R-:W-:-:S02]  /*18d0*/  IABS R19, R14 ;  /* 0x0000000e00137213 */ /* 0x000fc40000000000 */
[C---:B------:R-:W-:Y:S01]  /*18e0*/  ISETP.GT.U32.AND P0, PT, R116.reuse, R3, PT ;  /* 0x000000037400720c */ /* 0x040fe20003f04070 */
[----:B------:R-:W-:Y:S01]  /*18f0*/  @!P6 IMAD.MOV R0, RZ, RZ, -R0 ;  /* 0x000000ffff00e224 */ /* 0x000fe200078e0a00 */
[C---:B------:R-:W-:Y:S01]  /*1900*/  ISETP.GT.U32.AND P6, PT, R116.reuse, R13, PT ;  /* 0x0000000d7400720c */ /* 0x040fe20003fc4070 */
[----:B------:R-:W-:Y:S02]  /*1910*/  IMAD.MOV R11, RZ, RZ, -R7 ;  /* 0x000000ffff0b7224 */ /* 0x000fe400078e0a07 */
[C---:B------:R-:W-:Y:S01]  /*1920*/  IMAD R7, R116.reuse, R4, R9 ;  /* 0x0000000474077224 */ /* 0x040fe200078e0209 */
[----:B------:R1:W-:Y:S01]  /*1930*/  STL [R1+0x18], R0 ;  /* 0x0000180001007387 */ /* 0x0003e20000100800 */
[C---:B------:R-:W-:Y:S02]  /*1940*/  IMAD R9, R116.reuse, R6, R15 ;  /* 0x0000000674097224 */ /* 0x040fe400078e020f */
[----:B------:R-:W-:Y:S01]  /*1950*/  @!P4 IMAD.IADD R5, R5, 0x1, -R116 ;  /* 0x000000010505c824 */ /* 0x000fe200078e0a74 */
[----:B------:R-:W-:Y:S01]  /*1960*/  ISETP.GT.U32.AND P4, PT, R116, R7, PT ;  /* 0x000000077400720c */ /* 0x000fe20003f84070 */
[----:B------:R-:W-:-:S02]  /*1970*/  IMAD.HI.U32 R8, R2, R19, RZ ;  /* 0x0000001302087227 */ /* 0x000fc400078e00ff */
[-C--:B------:R-:W-:Y:S02]  /*1980*/  @!P0 IADD3 R3, R3, -R116.reuse, RZ ;  /* 0x8000007403038210 */ /* 0x080fe40007ffe0ff */
[----:B------:R-:W-:Y:S01]  /*1990*/  @!P6 IADD3 R13, R13, -R116, RZ ;  /* 0x800000740d0de210 */ /* 0x000fe20007ffe0ff */
[----:B------:R-:W-:Y:S01]  /*19a0*/  VIADD R6, R152, 0x16 ;  /* 0x0000001698067836 */ /* 0x000fe20000000000 */
[C---:B------:R-:W-:Y:S01]  /*19b0*/  ISETP.GT.U32.AND P6, PT, R116.reuse, R9, PT ;  /* 0x000000097400720c */ /* 0x040fe20003fc4070 */
[----:B------:R-:W-:Y:S01]  /*19c0*/  IMAD R11, R116, R11, R17 ;  /* 0x0000000b740b7224 */ /* 0x000fe200078e0211 */
[----:B------:R-:W-:Y:S02]  /*19d0*/  IADD3 R8, -R8, RZ, RZ ;  /* 0x000000ff08087210 */ /* 0x000fe40007ffe1ff */
[----:B------:R-:W-:Y:S02]  /*19e0*/  IABS R21, R6 ;  /* 0x0000000600157213 */ /* 0x000fe40000000000 */
[----:B------:R-:W-:Y:S01]  /*19f0*/  @!P4 IMAD.IADD R7, R7, 0x1, -R116 ;  /* 0x000000010707c824 */ /* 0x000fe200078e0a74 */
[----:B-1----:R-:W-:Y:S01]  /*1a00*/  MOV R0, R3 ;  /* 0x0000000300007202 */ /* 0x002fe20000000f00 */
[----:B------:R-:W-:Y:S01]  /*1a10*/  IMAD R20, R116, R8, R19 ;  /* 0x0000000874147224 */ /* 0x000fe200078e0213 */
[----:B------:R-:W-:Y:S01]  /*1a20*/  IADD3 R8, R152, 0x17, RZ ;  /* 0x0000001798087810 */ /* 0x000fe20007ffe0ff */
[----:B------:R-:W-:Y:S01]  /*1a30*/  IMAD.HI.U32 R3, R2, R21, RZ ;  /* 0x0000001502037227 */ /* 0x000fe200078e00ff */
[----:B------:R-:W-:-:S02]  /*1a40*/  ISETP.GT.U32.AND P4, PT, R116, R13, PT ;  /* 0x0000000d7400720c */ /* 0x000fc40003f84070 */
[----:B------:R-:W-:Y:S01]  /*1a50*/  IABS R15, R8 ;  /* 0x00000008000f7213 */ /* 0x000fe20000000000 */
[----:B------:R-:W-:Y:S01]  /*1a60*/  @!P6 IMAD.IADD R9, R9, 0x1, -R116 ;  /* 0x000000010909e824 */ /* 0x000fe200078e0a74 */
[----:B------:R-:W-:Y:S02]  /*1a70*/  @!P2 IADD3 R0, -R0, RZ, RZ ;  /* 0x000000ff0000a210 */ /* 0x000fe40007ffe1ff */
[----:B------:R-:W-:Y:S01]  /*1a80*/  ISETP.GT.U32.AND P2, PT, R116, R7, PT ;  /* 0x000000077400720c */ /* 0x000fe20003f44070 */
[----:B------:R-:W-:Y:S01]  /*1a90*/  IMAD.HI.U32 R4, R2, R15, RZ ;  /* 0x0000000f02047227 */ /* 0x000fe200078e00ff */
[C---:B------:R-:W-:Y:S01]  /*1aa0*/  ISETP.GT.U32.AND P6, PT, R116.reuse, R9, PT ;  /* 0x000000097400720c */ /* 0x040fe20003fc4070 */
[----:B------:R1:W-:Y:S01]  /*1ab0*/  STL [R1+0x14], R0 ;  /* 0x0000140001007387 */ /* 0x0003e20000100800 */
[----:B------:R-:W-:Y:S01]  /*1ac0*/  IADD3 R3, -R3, RZ, RZ ;  /* 0x000000ff03037210 */ /* 0x000fe20007ffe1ff */
[----:B------:R-:W-:Y:S01]  /*1ad0*/  IMAD.MOV R22, RZ, RZ, -R4 ;  /* 0x000000ffff167224 */ /* 0x000fe200078e0a04 */
[----:B------:R-:W-:Y:S01]  /*1ae0*/  IABS R17, R16 ;  /* 0x0000001000117213 */ /* 0x000fe20000000000 */
[--C-:B------:R-:W-:Y:S01]  /*1af0*/  @!P4 IMAD.IADD R13, R13, 0x1, -R116.reuse ;  /* 0x000000010d0dc824 */ /* 0x100fe200078e0a74 */
[C---:B------:R-:W-:Y:S01]  /*1b00*/  ISETP.GT.U32.AND P4, PT, R116.reuse, R20, PT ;  /* 0x000000147400720c */ /* 0x040fe20003f84070 */
[----:B------:R-:W-:Y:S01]  /*1b10*/  IMAD R21, R116, R3, R21 ;  /* 0x0000000374157224 */ /* 0x000fe200078e0215 */
[----:B------:R-:W-:Y:S01]  /*1b20*/  ISETP.GE.AND P0, PT, R10, RZ, PT ;  /* 0x000000ff0a00720c */ /* 0x000fe20003f06270 */
[----:B------:R-:W-:Y:S01]  /*1b30*/  IMAD R22, R116, R22, R15 ;  /* 0x0000001674167224 */ /* 0x000fe200078e020f */
[----:B------:R-:W-:Y:S01]  /*1b40*/  IADD3 R10, R152, 0x18, RZ ;  /* 0x00000018980a7810 */ /* 0x000fe20007ffe0ff */
[----:B-1----:R-:W-:Y:S01]  /*1b50*/  IMAD.MOV.U32 R0, RZ, RZ, R5 ;  /* 0x000000ffff007224 */ /* 0x002fe200078e0005 */
[----:B------:R-:W-:Y:S01]  /*1b60*/  @!P2 IADD3 R7, R7, -R116, RZ ;  /* 0x800000740707a210 */ /* 0x000fe20007ffe0ff */
[----:B------:R-:W-:Y:S01]  /*1b70*/  @!P6 IMAD.IADD R9, R9, 0x1, -R116 ;  /* 0x000000010909e824 */ /* 0x000fe200078e0a74 */
[----:B------:R-:W-:Y:S01]  /*1b80*/  ISETP.GT.U32.AND P2, PT, R116, R21, PT ;  /* 0x000000157400720c */ /* 0x000fe20003f44070 */
[----:B------:R-:W-:Y:S01]  /*1b90*/  IMAD.MOV.U32 R158, RZ, RZ, R13 ;  /* 0x000000ffff9e7224 */ /* 0x000fe200078e000d */
[----:B------:R-:W-:Y:S01]  /*1ba0*/  @!P1 IADD3 R0, -R0, RZ, RZ ;  /* 0x000000ff00009210 */ /* 0x000fe20007ffe1ff */
[----:B------:R-:W-:Y:S01]  /*1bb0*/  IMAD.HI.U32 R4, R2, R17, RZ ;  /* 0x0000001102047227 */ /* 0x000fe200078e00ff */
[----:B------:R-:W-:-:S02]  /*1bc0*/  ISETP.GT.U32.AND P1, PT, R116, R11, PT ;  /* 0x0000000b7400720c */ /* 0x000fc40003f24070 */
[----:B------:R-:W-:Y:S01]  /*1bd0*/  ISETP.GT.U32.AND P6, PT, R116, R22, PT ;  /* 0x000000167400720c */ /* 0x000fe20003fc4070 */
[--C-:B------:R-:W-:Y:S01]  /*1be0*/  @!P4 IMAD.IADD R20, R20, 0x1, -R116.reuse ;  /* 0x000000011414c824 */ /* 0x100fe200078e0a74 */
[----:B------:R-:W-:Y:S01]  /*1bf0*/  IABS R23, R10 ;  /* 0x0000000a00177213 */ /* 0x000fe20000000000 */
[----:B------:R-:W-:Y:S01]  /*1c00*/  VIADD R13, R152, 0x43 ;  /* 0x00000043980d7836 */ /* 0x000fe20000000000 */
[----:B------:R-:W-:Y:S01]  /*1c10*/  @!P5 IADD3 R158, -R158, RZ, RZ ;  /* 0x000000ff9e9ed210 */ /* 0x000fe20007ffe1ff */
[----:B------:R-:W-:Y:S01]  /*1c20*/  STL [R1+0x10], R0 ;  /* 0x0000100001007387 */ /* 0x000fe20000100800 */
[----:B------:R-:W-:Y:S01]  /*1c30*/  IADD3 R4, -R4, RZ, RZ ;  /* 0x000000ff04047210 */ /* 0x000fe20007ffe1ff */
[----:B------:R-:W-:Y:S01]  /*1c40*/  IMAD.HI.U32 R3, R2, R23, RZ ;  /* 0x0000001702037227 */ /* 0x000fe200078e00ff */
[-C--:B------:R-:W-:Y:S01]  /*1c50*/  @!P2 IADD3 R21, R21, -R116.reuse, RZ ;  /* 0x800000741515a210 */ /* 0x080fe20007ffe0ff */
[----:B------:R-:W-:Y:S01]  /*1c60*/  STL [R1+0x2bf0], R158 ;  /* 0x002bf09e01007387 */ /* 0x000fe20000100800 */
[----:B------:R-:W-:Y:S01]  /*1c70*/  MOV R157, R7 ;  /* 0x00000007009d7202 */ /* 0x000fe20000000f00 */
[----:B------:R-:W-:Y:S01]  /*1c80*/  IMAD.MOV R3, RZ, RZ, -R3 ;  /* 0x000000ffff037224 */ /* 0x000fe200078e0a03 */
[----:B------:R-:W-:Y:S01]  /*1c90*/  @!P1 IADD3 R11, R11, -R116, RZ ;  /* 0x800000740b0b9210 */ /* 0x000fe20007ffe0ff */
[----:B------:R-:W-:Y:S01]  /*1ca0*/  @!P6 IMAD.IADD R22, R22, 0x1, -R116 ;  /* 0x000000011616e824 */ /* 0x000fe200078e0a74 */
[C---:B------:R-:W-:Y:S01]  /*1cb0*/  ISETP.GT.U32.AND P6, PT, R116.reuse, R20, PT ;  /* 0x000000147400720c */ /* 0x040fe20003fc4070 */
[C---:B------:R-:W-:Y:S01]  /*1cc0*/  IMAD R24, R116.reuse, R4, R17 ;  /* 0x0000000474187224 */ /* 0x040fe200078e0211 */
[C---:B------:R-:W-:Y:S01]  /*1cd0*/  ISETP.GT.U32.AND P2, PT, R116.reuse, R11, PT ;  /* 0x0000000b7400720c */ /* 0x040fe20003f44070 */
[----:B------:R-:W-:Y:S01]  /*1ce0*/  @!P3 IMAD.MOV R157, RZ, RZ, -R157 ;  /* 0x000000ffff9db224 */ /* 0x000fe200078e0a9d */
[C---:B------:R-:W-:Y:S01]  /*1cf0*/  ISETP.GT.U32.AND P5, PT, R116.reuse, R21, PT ;  /* 0x000000157400720c */ /* 0x040fe20003fa4070 */
[----:B------:R-:W-:Y:S01]  /*1d00*/  IMAD R23, R116, R3, R23 ;  /* 0x0000000374177224 */ /* 0x000fe200078e0217 */
[----:B------:R-:W-:-:S02]  /*1d10*/  ISETP.GE.AND P1, PT, R12, RZ, PT ;  /* 0x000000ff0c00720c */ /* 0x000fc40003f26270 */
[----:B------:R-:W-:Y:S01]  /*1d20*/  IADD3 R12, R152, 0x1a, RZ ;  /* 0x0000001a980c7810 */ /* 0x000fe20007ffe0ff */
[----:B------:R1:W-:Y:S01]  /*1d30*/  STL [R1+0x2bf4], R157 ;  /* 0x002bf49d01007387 */ /* 0x0003e20000100800 */
[----:B------:R-:W-:Y:S01]  /*1d40*/  ISETP.GE.AND P4, PT, R14, RZ, PT ;  /* 0x000000ff0e00720c */ /* 0x000fe20003f86270 */
[----:B------:R-:W-:Y:S01]  /*1d50*/  VIADD R14, R152, 0x1b ;  /* 0x0000001b980e7836 */ /* 0x000fe20000000000 */
[----:B------:R-:W-:Y:S01]  /*1d60*/  IABS R25, R12 ;  /* 0x0000000c00197213 */ /* 0x000fe20000000000 */
[----:B------:R-:W-:Y:S01]  /*1d70*/  @!P6 IMAD.IADD R20, R20, 0x1, -R116 ;  /* 0x000000011414e824 */ /* 0x000fe200078e0a74 */
[----:B------:R-:W-:Y:S02]  /*1d80*/  ISETP.GT.U32.AND P3, PT, R116, R22, PT ;  /* 0x000000167400720c */ /* 0x000fe40003f64070 */
[----:B------:R-:W-:Y:S01]  /*1d90*/  @!P2 IADD3 R11, R11, -R116, RZ ;  /* 0x800000740b0ba210 */ /* 0x000fe20007ffe0ff */
[----:B------:R-:W-:Y:S01]  /*1da0*/  IMAD.HI.U32 R3, R2, R25, RZ ;  /* 0x0000001902037227 */ /* 0x000fe200078e00ff */
[----:B------:R-:W-:-:S02]  /*1db0*/  IABS R5, R14 ;  /* 0x0000000e00057213 */ /* 0x000fc40000000000 */
[----:B------:R-:W-:Y:S01]  /*1dc0*/  ISETP.GE.AND P2, PT, R6, RZ, PT ;  /* 0x000000ff0600720c */ /* 0x000fe20003f46270 */
[----:B------:R-:W-:Y:S01]  /*1dd0*/  IMAD.MOV R3, RZ, RZ, -R3 ;  /* 0x000000ffff037224 */ /* 0x000fe200078e0a03 */
[----:B------:R-:W-:Y:S01]  /*1de0*/  ISETP.GT.U32.AND P6, PT, R116, R24, PT ;  /* 0x000000187400720c */ /* 0x000fe20003fc4070 */
[----:B------:R-:W-:Y:S01]  /*1df0*/  IMAD.HI.U32 R4, R2, R5, RZ ;  /* 0x0000000502047227 */ /* 0x000fe200078e00ff */
[----:B------:R-:W-:Y:S02]  /*1e00*/  @!P5 IADD3 R21, R21, -R116, RZ ;  /* 0x800000741515d210 */ /* 0x000fe40007ffe0ff */
[----:B------:R-:W-:Y:S01]  /*1e10*/  ISETP.GE.AND P5, PT, R8, RZ, PT ;  /* 0x000000ff0800720c */ /* 0x000fe20003fa6270 */
[----:B------:R-:W-:Y:S01]  /*1e20*/  IMAD.MOV R4, RZ, RZ, -R4 ;  /* 0x000000ffff047224 */ /* 0x000fe200078e0a04 */
[----:B------:R-:W-:Y:S01]  /*1e30*/  MOV R155, R9 ;  /* 0x00000009009b7202 */ /* 0x000fe20000000f00 */
[----:B------:R-:W-:Y:S01]  /*1e40*/  IMAD R25, R116, R3, R25 ;  /* 0x0000000374197224 */ /* 0x000fe200078e0219 */
[----:B------:R-:W-:Y:S01]  /*1e50*/  @!P4 IADD3 R20, -R20, RZ, RZ ;  /* 0x000000ff1414c210 */ /* 0x000fe20007ffe1ff */
[--C-:B------:R-:W-:Y:S01]  /*1e60*/  @!P3 IMAD.IADD R22, R22, 0x1, -R116.reuse ;  /* 0x000000011616b824 */ /* 0x100fe200078e0a74 */
[----:B------:R-:W-:Y:S01]  /*1e70*/  MOV R153, R11 ;  /* 0x0000000b00997202 */ /* 0x000fe20000000f00 */
[----:B------:R-:W-:Y:S01]  /*1e80*/  @!P0 IMAD.MOV R155, RZ, RZ, -R155 ;  /* 0x000000ffff9b8224 */ /* 0x000fe200078e0a9b */
[C---:B------:R-:W-:Y:S01]  /*1e90*/  ISETP.GT.U32.AND P0, PT, R116.reuse, R23, PT ;  /* 0x000000177400720c */ /* 0x040fe20003f04070 */
[----:B------:R-:W-:Y:S01]  /*1ea0*/  IMAD R26, R116, R4, R5 ;  /* 0x00000004741a7224 */ /* 0x000fe200078e0205 */
[----:B------:R-:W-:Y:S01]  /*1eb0*/  @!P6 IADD3 R24, R24, -R116, RZ ;  /* 0x800000741818e210 */ /* 0x000fe20007ffe0ff */
[----:B------:R-:W-:Y:S01]  /*1ec0*/  @!P2 IMAD.MOV R21, RZ, RZ, -R21 ;  /* 0x000000ffff15a224 */ /* 0x000fe200078e0a15 */
[----:B------:R-:W-:Y:S01]  /*1ed0*/  ISETP.GT.U32.AND P2, PT, R116, R25, PT ;  /* 0x000000197400720c */ /* 0x000fe20003f44070 */
[----:B------:R-:W-:Y:S01]  /*1ee0*/  @!P1 IMAD.MOV R153, RZ, RZ, -R153 ;  /* 0x000000ffff999224 */ /* 0x000fe200078e0a99 */
[----:B------:R-:W-:Y:S01]  /*1ef0*/  @!P5 IADD3 R22, -R22, RZ, RZ ;  /* 0x000000ff1616d210 */ /* 0x000fe20007ffe1ff */
[----:B------:R-:W-:Y:S01]  /*1f00*/  VIADD R4, R152, 0x1d ;  /* 0x0000001d98047836 */ /* 0x000fe20000000000 */
[----:B------:R-:W-:Y:S01]  /*1f10*/  ISETP.GT.U32.AND P4, PT, R116, R24, PT ;  /* 0x000000187400720c */ /* 0x000fe20003f84070 */
[----:B------:R-:W-:Y:S01]  /*1f20*/  VIADD R11, R152, 0x25 ;  /* 0x00000025980b7836 */ /* 0x000fe20000000000 */
[----:B------:R-:W-:Y:S01]  /*1f30*/  ISETP.GT.U32.AND P5, PT, R116, R26, PT ;  /* 0x0000001a7400720c */ /* 0x000fe20003fa4070 */
[----:B------:R-:W-:Y:S01]  /*1f40*/  STL [R1+0x2bf8], R155 ;  /* 0x002bf89b01007387 */ /* 0x000fe20000100800 */
[C---:B------:R-:W-:Y:S01]  /*1f50*/  IADD3 R3, R152.reuse, 0x1c, RZ ;  /* 0x0000001c98037810 */ /* 0x040fe20007ffe0ff */
[----:B-1----:R-:W-:Y:S01]  /*1f60*/  VIADD R157, R152, 0xfc ;  /* 0x000000fc989d7836 */ /* 0x002fe20000000000 */
[-C--:B------:R-:W-:Y:S01]  /*1f70*/  @!P0 IADD3 R23, R23, -R116.reuse, RZ ;  /* 0x8000007417178210 */ /* 0x080fe20007ffe0ff */
[----:B------:R-:W-:Y:S01]  /*1f80*/  STL [R1+0x2bfc], R153 ;  /* 0x002bfc9901007387 */ /* 0x000fe20000100800 */
[----:B------:R-:W-:Y:S01]  /*1f90*/  IABS R27, R3 ;  /* 0x00000003001b7213 */ /* 0x000fe20000000000 */
[----:B------:R-:W-:Y:S01]  /*1fa0*/  @!P2 IMAD.IADD R25, R25, 0x1, -R116 ;  /* 0x000000011919a824 */ /* 0x000fe200078e0a74 */
[----:B------:R-:W-:Y:S01]  /*1fb0*/  ISETP.GT.U32.AND P1, PT, R116, R23, PT ;  /* 0x000000177400720c */ /* 0x000fe20003f24070 */
[----:B------:R-:W-:Y:S01]  /*1fc0*/  STL [R1+0x2c00], R20 ;  /* 0x002c001401007387 */ /* 0x000fe20000100800 */
[----:B------:R-:W-:Y:S01]  /*1fd0*/  ISETP.GE.AND P3, PT, R10, RZ, PT ;  /* 0x000000ff0a00720c */ /* 0x000fe20003f66270 */
[----:B------:R-:W-:Y:S01]  /*1fe0*/  VIADD R10, R152, 0x24 ;  /* 0x00000024980a7836 */ /* 0x000fe20000000000 */
[-C--:B------:R-:W-:Y:S01]  /*1ff0*/  @!P4 IADD3 R24, R24, -R116.reuse, RZ ;  /* 0x800000741818c210 */ /* 0x080fe20007ffe0ff */
[----:B------:R-:W-:Y:S01]  /*2000*/  STL [R1+0x2c04], R21 ;  /* 0x002c041501007387 */ /* 0x000fe20000100800 */
[----:B------:R-:W-:-:S02]  /*2010*/  @!P5 IADD3 R26, R26, -R116, RZ ;  /* 0x800000741a1ad210 */ /* 0x000fc40007ffe0ff */
[----:B------:R-:W-:Y:S01]  /*2020*/  ISETP.GE.AND P4, PT, R3, RZ, PT ;  /* 0x000000ff0300720c */ /* 0x000fe20003f86270 */
[----:B------:R-:W-:Y:S01]  /*2030*/  IMAD.HI.U32 R3, R2, R27, RZ ;  /* 0x0000001b02037227 */ /* 0x000fe200078e00ff */
[----:B------:R-:W-:Y:S01]  /*2040*/  ISETP.GT.U32.AND P5, PT, R116, R25, PT ;  /* 0x000000197400720c */ /* 0x000fe20003fa4070 */
[----:B------:R1:W-:Y:S01]  /*2050*/  STL [R1+0x2c08], R22 ;  /* 0x002c081601007387 */ /* 0x0003e20000100800 */
[----:B------:R-:W-:Y:S01]  /*2060*/  IABS R5, R4 ;  /* 0x0000000400057213 */ /* 0x000fe20000000000 */
[----:B------:R-:W-:Y:S01]  /*2070*/  IMAD.MOV R3, RZ, RZ, -R3 ;  /* 0x000000ffff037224 */ /* 0x000fe200078e0a03 */
[----:B------:R-:W-:Y:S01]  /*2080*/  ISETP.GE.AND P2, PT, R4, RZ, PT ;  /* 0x000000ff0400720c */ /* 0x000fe20003f46270 */
[----:B------:R-:W-:Y:S01]  /*2090*/  @!P1 IMAD.IADD R23, R23, 0x1, -R116 ;  /* 0x0000000117179824 */ /* 0x000fe200078e0a74 */
[----:B------:R-:W-:Y:S01]  /*20a0*/  ISETP.GE.AND P6, PT, R12, RZ, PT ;  /* 0x000000ff0c00720c */ /* 0x000fe20003fc6270 */
[----:B------:R-:W-:Y:S01]  /*20b0*/  IMAD.HI.U32 R4, R2, R5, RZ ;  /* 0x0000000502047227 */ /* 0x000fe200078e00ff */
[----:B------:R-:W-:-:S02]  /*20c0*/  ISETP.GE.AND P0, PT, R16, RZ, PT ;  /* 0x000000ff1000720c */ /* 0x000fc40003f06270 */
[----:B------:R-:W-:Y:S01]  /*20d0*/  IADD3 R6, R152, 0x1e, RZ ;  /* 0x0000001e98067810 */ /* 0x000fe20007ffe0ff */
[----:B------:R-:W-:Y:S01]  /*20e0*/  IMAD R27, R116, R3, R27 ;  /* 0x00000003741b7224 */ /* 0x000fe200078e021b */
[----:B------:R-:W-:Y:S01]  /*20f0*/  IADD3 R4, -R4, RZ, RZ ;  /* 0x000000ff04047210 */ /* 0x000fe20007ffe1ff */
[----:B------:R-:W-:Y:S01]  /*2100*/  @!P3 IMAD.MOV R23, RZ, RZ, -R23 ;  /* 0x000000ffff17b224 */ /* 0x000fe200078e0a17 */
[C---:B------:R-:W-:Y:S01]  /*2110*/  ISETP.GT.U32.AND P3, PT, R116.reuse, R26, PT ;  /* 0x0000001a7400720c */ /* 0x040fe20003f64070 */
[----:B------:R-:W-:Y:S01]  /*2120*/  @!P5 IMAD.IADD R25, R25, 0x1, -R116 ;  /* 0x000000011919d824 */ /* 0x000fe200078e0a74 */
[C---:B------:R-:W-:Y:S01]  /*2130*/  ISETP.GT.U32.AND P5, PT, R116.reuse, R27, PT ;  /* 0x0000001b7400720c */ /* 0x040fe20003fa4070 */
[----:B------:R-:W-:Y:S01]  /*2140*/  IMAD R28, R116, R4, R5 ;  /* 0x00000004741c7224 */ /* 0x000fe200078e0205 */
[----:B------:R-:W-:Y:S01]  /*2150*/  IABS R29, R6 ;  /* 0x00000006001d7213 */ /* 0x000fe20000000000 */
[----:B------:R-:W-:Y:S01]  /*2160*/  STL [R1+0x2c0c], R23 ;  /* 0x002c0c1701007387 */ /* 0x000fe20000100800 */
[----:B------:R-:W-:Y:S01]  /*2170*/  @!P6 IADD3 R25, -R25, RZ, RZ ;  /* 0x000000ff1919e210 */ /* 0x000fe20007ffe1ff */
[----:B------:R-:W-:Y:S01]  /*2180*/  @!P0 IMAD.MOV R24, RZ, RZ, -R24 ;  /* 0x000000ffff188224 */ /* 0x000fe200078e0a18 */
[C---:B------:R-:W-:Y:S01]  /*2190*/  IADD3 R3, R152.reuse, 0x1f, RZ ;  /* 0x0000001f98037810 */ /* 0x040fe20007ffe0ff */
[----:B-1----:R-:W-:Y:S01]  /*21a0*/  VIADD R22, R152, 0xf7 ;  /* 0x000000f798167836 */ /* 0x002fe20000000000 */
[----:B------:R-:W-:-:S02]  /*21b0*/  ISETP.GT.U32.AND P6, PT, R116, R28, PT ;  /* 0x0000001c7400720c */ /* 0x000fc40003fc4070 */
[----:B------:R-:W-:Y:S01]  /*21c0*/  IABS R5, R3 ;  /* 0x0000000300057213 */ /* 0x000fe20000000000 */
[----:B------:R-:W-:Y:S01]  /*21d0*/  STL [R1+0x2c10], R24 ;  /* 0x002c101801007387 */ /* 0x000fe20000100800 */
[----:B------:R-:W-:Y:S01]  /*21e0*/  @!P3 IADD3 R26, R26, -R116, RZ ;  /* 0x800000741a1ab210 */ /* 0x000fe20007ffe0ff */
[----:B------:R-:W-:Y:S01]  /*21f0*/  @!P5 IMAD.IADD R27, R27, 0x1, -R116 ;  /* 0x000000011b1bd824 */ /* 0x000fe200078e0a74 */
[----:B------:R-:W-:Y:S01]  /*2200*/  ISETP.GE.AND P3, PT, R3, RZ, PT ;  /* 0x000000ff0300720c */ /* 0x000fe20003f66270 */
[----:B------:R-:W-:Y:S01]  /*2210*/  IMAD.HI.U32 R3, R2, R29, RZ ;  /* 0x0000001d02037227 */ /* 0x000fe200078e00ff */
[----:B------:R-:W-:Y:S01]  /*2220*/  ISETP.GE.AND P0, PT, R6, RZ, PT ;  /* 0x000000ff0600720c */ /* 0x000fe20003f06270 */
[----:B------:R1:W-:Y:S01]  /*2230*/  STL [R1+0x2c14], R25 ;  /* 0x002c141901007387 */ /* 0x0003e20000100800 */
[----:B------:R-:W-:Y:S01]  /*2240*/  ISETP.GT.U32.AND P5, PT, R116, R27, PT ;  /* 0x0000001b7400720c */ /* 0x000fe20003fa4070 */
[C---:B------:R-:W-:Y:S01]  /*2250*/  VIADD R6, R152.reuse, 0x20 ;  /* 0x0000002098067836 */ /* 0x040fe20000000000 */
[----:B------:R-:W-:Y:S01]  /*2260*/  IADD3 R8, R152, 0x21, RZ ;  /* 0x0000002198087810 */ /* 0x000fe20007ffe0ff */
[----:B------:R-:W-:Y:S01]  /*2270*/  IMAD.MOV R4, RZ, RZ, -R3 ;  /* 0x000000ffff047224 */ /* 0x000fe200078e0a03 */
[----:B------:R-:W-:Y:S01]  /*2280*/  ISETP.GE.AND P1, PT, R14, RZ, PT ;  /* 0x000000ff0e00720c */ /* 0x000fe20003f26270 */
[----:B------:R-:W-:Y:S01]  /*2290*/  IMAD.HI.U32 R3, R2, R5, RZ ;  /* 0x0000000502037227 */ /* 0x000fe200078e00ff */
[----:B------:R-:W-:-:S02]  /*22a0*/  IABS R31, R6 ;  /* 0x00000006001f7213 */ /* 0x000fc40000000000 */
[----:B------:R-:W-:Y:S01]  /*22b0*/  IABS R7, R8 ;  /* 0x0000000800077213 */ /* 0x000fe20000000000 */
[----:B------:R-:W-:Y:S01]  /*22c0*/  @!P6 IMAD.IADD R28, R28, 0x1, -R116 ;  /* 0x000000011c1ce824 */ /* 0x000fe200078e0a74 */
[----:B------:R-:W-:Y:S01]  /*22d0*/  IADD3 R9, R152, 0x23, RZ ;  /* 0x0000002398097810 */ /* 0x000fe20007ffe0ff */
[----:B------:R-:W-:Y:S01]  /*22e0*/  IMAD.MOV R3, RZ, RZ, -R3 ;  /* 0x000000ffff037224 */ /* 0x000fe200078e0a03 */
[----:B------:R-:W-:Y:S01]  /*22f0*/  IABS R35, R10 ;  /* 0x0000000a00237213 */ /* 0x000fe20000000000 */
[C---:B------:R-:W-:Y:S01]  /*2300*/  IMAD R29, R116.reuse, R4, R29 ;  /* 0x00000004741d7224 */ /* 0x040fe200078e021d */
[C---:B------:R-:W-:Y:S01]  /*2310*/  ISETP.GT.U32.AND P6, PT, R116.reuse, R28, PT ;  /* 0x0000001c7400720c */ /* 0x040fe20003fc4070 */
[----:B------:R-:W-:Y:S01]  /*2320*/  IMAD R30, R116, R3, R5 ;  /* 0x00000003741e7224 */ /* 0x000fe200078e0205 */
[----:B------:R-:W-:Y:S01]  /*2330*/  @!P5 IADD3 R27, R27, -R116, RZ ;  /* 0x800000741b1bd210 */ /* 0x000fe20007ffe0ff */
[----:B------:R-:W-:Y:S01]  /*2340*/  IMAD.HI.U32 R3, R2, R31, RZ ;  /* 0x0000001f02037227 */ /* 0x000fe200078e00ff */
[----:B------:R-:W-:-:S02]  /*2350*/  ISETP.GT.U32.AND P5, PT, R116, R29, PT ;  /* 0x0000001d7400720c */ /* 0x000fc40003fa4070 */
[----:B------:R-:W-:Y:S01]  /*2360*/  @!P1 IADD3 R26, -R26, RZ, RZ ;  /* 0x000000ff1a1a9210 */ /* 0x000fe20007ffe1ff */
[----:B------:R-:W-:Y:S01]  /*2370*/  IMAD.HI.U32 R4, R2, R7, RZ ;  /* 0x0000000702047227 */ /* 0x000fe200078e00ff */
[----:B------:R-:W-:Y:S02]  /*2380*/  ISETP.GE.AND P1, PT, R6, RZ, PT ;  /* 0x000000ff0600720c */ /* 0x000fe40003f26270 */
[----:B------:R-:W-:Y:S01]  /*2390*/  IADD3 R6, R152, 0x22, RZ ;  /* 0x0000002298067810 */ /* 0x000fe20007ffe0ff */
[----:B------:R-:W-:Y:S01]  /*23a0*/  IMAD.MOV R3, RZ, RZ, -R3 ;  /* 0x000000ffff037224 */ /* 0x000fe200078e0a03 */
[----:B------:R-:W-:Y:S01]  /*23b0*/  IADD3 R4, -R4, RZ, RZ ;  /* 0x000000ff04047210 */ /* 0x000fe20007ffe1ff */
[----:B------:R-:W-:Y:S01]  /*23c0*/  @!P4 IMAD.MOV R27, RZ, RZ, -R27 ;  /* 0x000000ffff1bc224 */ /* 0x000fe200078e0a1b */
[----:B------:R-:W-:Y:S01]  /*23d0*/  @!P6 IADD3 R28, R28, -R116, RZ ;  /* 0x800000741c1ce210 */ /* 0x000fe20007ffe0ff */
[C---:B------:R-:W-:Y:S01]  /*23e0*/  IMAD R31, R116.reuse, R3, R31 ;  /* 0x00000003741f7224 */ /* 0x040fe200078e021f */
[----:B------:R-:W-:Y:S01]  /*23f0*/  IABS R33, R6 ;  /* 0x0000000600217213 */ /* 0x000fe20000000000 */
[C---:B------:R-:W-:Y:S01]  /*2400*/  IMAD R32, R116.reuse, R4, R7 ;  /* 0x0000000474207224 */ /* 0x040fe200078e0207 */
[----:B------:R-:W-:Y:S01]  /*2410*/  @!P5 IADD3 R29, R29, -R116, RZ ;  /* 0x800000741d1dd210 */ /* 0x000fe20007ffe0ff */
[----:B------:R-:W-:Y:S01]  /*2420*/  @!P2 IMAD.MOV R28, RZ, RZ, -R28 ;  /* 0x000000ffff1ca224 */ /* 0x000fe200078e0a1c */
[----:B------:R-:W-:Y:S01]  /*2430*/  ISETP.GT.U32.AND P6, PT, R116, R31, PT ;  /* 0x0000001f7400720c */ /* 0x000fe20003fc4070 */
[----:B------:R-:W-:Y:S01]  /*2440*/  IMAD.HI.U32 R3, R2, R33, RZ ;  /* 0x0000002102037227 */ /* 0x000fe200078e00ff */
[C---:B------:R-:W-:Y:S01]  /*2450*/  ISETP.GT.U32.AND P5, PT, R116.reuse, R32, PT ;  /* 0x000000207400720c */ /* 0x040fe20003fa4070 */
[----:B------:R2:W-:Y:S01]  /*2460*/  STL [R1+0x2c18], R26 ;  /* 0x002c181a01007387 */ /* 0x0005e20000100800 */
[----:B------:R-:W-:Y:S01]  /*2470*/  ISETP.GT.U32.AND P4, PT, R116, R30, PT ;  /* 0x0000001e7400720c */ /* 0x000fe20003f84070 */
[----:B------:R-:W-:Y:S01]  /*2480*/  IMAD.MOV R3, RZ, RZ, -R3 ;  /* 0x000000ffff037224 */ /* 0x000fe200078e0a03 */
[----:B------:R-:W-:Y:S01]  /*2490*/  IABS R5, R9 ;  /* 0x0000000900057213 */ /* 0x000fe20000000000 */
[----:B-1----:R-:W-:Y:S01]  /*24a0*/  VIADD R25, R152, 0xf4 ;  /* 0x000000f498197836 */ /* 0x002fe20000000000 */
[----:B------:R-:W-:Y:S01]  /*24b0*/  IABS R7, R11 ;  /* 0x0000000b00077213 */ /* 0x000fe20000000000 */
[----:B------:R-:W-:Y:S01]  /*24c0*/  IMAD R33, R116, R3, R33 ;  /* 0x0000000374217224 */ /* 0x000fe200078e0221 */
[----:B------:R-:W-:Y:S01]  /*24d0*/  IADD3 R12, R152, 0x42, RZ ;  /* 0x00000042980c7810 */ /* 0x000fe20007ffe0ff */
[----:B------:R-:W-:Y:S01]  /*24e0*/  IMAD.HI.U32 R3, R2, R5, RZ ;  /* 0x0000000502037227 */ /* 0x000fe200078e00ff */
[----:B------:R-:W-:Y:S01]  /*24f0*/  IADD3 R0, R152, 0xed, RZ ;  /* 0x000000ed98007810 */ /* 0x000fe20007ffe0ff */
[----:B------:R1:W-:Y:S01]  /*2500*/  STL [R1+0x2c1c], R27 ;  /* 0x002c1c1b01007387 */ /* 0x0003e20000100800 */
[----:B------:R-:W-:Y:S01]  /*2510*/  IABS R65, R12 ;  /* 0x0000000c00417213 */ /* 0x000fe20000000000 */
[----:B------:R-:W-:Y:S01]  /*2520*/  @!P6 IMAD.IADD R31, R31, 0x1, -R116 ;  /* 0x000000011f1fe824 */ /* 0x000fe200078e0a74 */
[-C--:B------:R-:W-:Y:S01]  /*2530*/  @!P5 IADD3 R32, R32, -R116.reuse, RZ ;  /* 0x800000742020d210 */ /* 0x080fe20007ffe0ff */
[----:B------:R-:W-:Y:S01]  /*2540*/  IMAD.HI.U32 R4, R2, R7, RZ ;  /* 0x0000000702047227 */ /* 0x000fe200078e00ff */
[----:B------:R-:W-:Y:S01]  /*2550*/  @!P4 IADD3 R30, R30, -R116, RZ ;  /* 0x800000741e1ec210 */ /* 0x000fe20007ffe0ff */
[----:B------:R3:W-:Y:S01]  /*2560*/  STL [R1+0x2c20], R28 ;  /* 0x002c201c01007387 */ /* 0x0007e20000100800 */
[----:B------:R-:W-:Y:S01]  /*2570*/  ISETP.GT.U32.AND P5, PT, R116, R31, PT ;  /* 0x0000001f7400720c */ /* 0x000fe20003fa4070 */
[----:B------:R-:W-:Y:S01]  /*2580*/  IMAD.MOV R4, RZ, RZ, -R4 ;  /* 0x000000ffff047224 */ /* 0x000fe200078e0a04 */
[----:B------:R-:W-:Y:S01]  /*2590*/  IADD3 R3, -R3, RZ, RZ ;  /* 0x000000ff03037210 */ /* 0x000fe20007ffe1ff */
[----:B--2---:R-:W-:Y:S01]  /*25a0*/  VIADD R26, R152, 0xf3 ;  /* 0x000000f3981a7836 */ /* 0x004fe20000000000 */
[C---:B------:R-:W-:Y:S01]  /*25b0*/  ISETP.GT.U32.AND P6, PT, R116.reuse, R30, PT ;  /* 0x0000001e7400720c */ /* 0x040fe20003fc4070 */
[C---:B------:R-:W-:Y:S01]  /*25c0*/  IMAD R36, R116.reuse, R4, R7 ;  /* 0x0000000474247224 */ /* 0x040fe200078e0207 */
[C---:B------:R-:W-:Y:S01]  /*25d0*/  ISETP.GT.U32.AND P4, PT, R116.reuse, R29, PT ;  /* 0x0000001d7400720c */ /* 0x040fe20003f84070 */
[C---:B------:R-:W-:Y:S01]  /*25e0*/  IMAD R34, R116.reuse, R3, R5 ;  /* 0x0000000374227224 */ /* 0x040fe200078e0205 */
[----:B------:R-:W-:Y:S01]  /*25f0*/  ISETP.GT.U32.AND P2, PT, R116, R32, PT ;  /* 0x000000207400720c */ /* 0x000fe20003f44070 */
[----:B------:R-:W-:Y:S01]  /*2600*/  IMAD.HI.U32 R3, R2, R35, RZ ;  /* 0x0000002302037227 */ /* 0x000fe200078e00ff */
[----:B------:R-:W-:-:S02]  /*2610*/  IABS R252, R0 ;  /* 0x0000000000fc7213 */ /* 0x000fc40000000000 */
[----:B------:R-:W-:Y:S01]  /*2620*/  IABS R14, R26 ;  /* 0x0000001a000e7213 */ /* 0x000fe20000000000 */
[C---:B------:R-:W-:Y:S01]  /*2630*/  VIADD R0, R152.reuse, 0xef ;  /* 0x000000ef98007836 */ /* 0x040fe20000000000 */
[----:B------:R-:W-:Y:S01]  /*2640*/  @!P5 IADD3 R31, R31, -R116, RZ ;  /* 0x800000741f1fd210 */ /* 0x000fe20007ffe0ff */
[----:B------:R-:W-:Y:S01]  /*2650*/  VIADD R24, R152, 0xf5 ;  /* 0x000000f598187836 */ /* 0x000fe20000000000 */
[----:B------:R-:W-:Y:S02]  /*2660*/  ISETP.GT.U32.AND P5, PT, R116, R34, PT ;  /* 0x000000227400720c */ /* 0x000fe40003fa4070 */
[----:B------:R-:W-:Y:S01]  /*2670*/  @!P6 IADD3 R30, R30, -R116, RZ ;  /* 0x800000741e1ee210 */ /* 0x000fe20007ffe0ff */
[--C-:B------:R-:W-:Y:S01]  /*2680*/  @!P4 IMAD.IADD R29, R29, 0x1, -R116.reuse ;  /* 0x000000011d1dc824 */ /* 0x100fe200078e0a74 */
[----:B------:R-:W-:Y:S01]  /*2690*/  ISETP.GE.AND P6, PT, R8, RZ, PT ;  /* 0x000000ff0800720c */ /* 0x000fe20003fc6270 */
[----:B------:R-:W-:Y:S01]  /*26a0*/  VIADD R8, R152, 0x26 ;  /* 0x0000002698087836 */ /* 0x000fe20000000000 */
[----:B------:R-:W-:Y:S01]  /*26b0*/  IADD3 R3, -R3, RZ, RZ ;  /* 0x000000ff03037210 */ /* 0x000fe20007ffe1ff */
[----:B------:R-:W-:Y:S01]  /*26c0*/  @!P2 IMAD.IADD R32, R32, 0x1, -R116 ;  /* 0x000000012020a824 */ /* 0x000fe200078e0a74 */
[C---:B------:R-:W-:Y:S01]  /*26d0*/  ISETP.GT.U32.AND P4, PT, R116.reuse, R33, PT ;  /* 0x000000217400720c */ /* 0x040fe20003f84070 */
[----:B------:R-:W-:Y:S01]  /*26e0*/  @!P0 IMAD.MOV R29, RZ, RZ, -R29 ;  /* 0x000000ffff1d8224 */ /* 0x000fe200078e0a1d */
[----:B------:R-:W-:Y:S01]  /*26f0*/  IABS R37, R8 ;  /* 0x0000000800257213 */ /* 0x000fe20000000000 */
[----:B------:R-:W-:Y:S01]  /*2700*/  IMAD R35, R116, R3, R35 ;  /* 0x0000000374237224 */ /* 0x000fe200078e0223 */
[----:B------:R-:W-:Y:S01]  /*2710*/  ISETP.GE.AND P2, PT, R6, RZ, PT ;  /* 0x000000ff0600720c */ /* 0x000fe20003f46270 */
[----:B------:R-:W-:Y:S01]  /*2720*/  VIADD R6, R152, 0x27 ;  /* 0x0000002798067836 */ /* 0x000fe20000000000 */
[----:B------:R-:W-:Y:S01]  /*2730*/  @!P5 IADD3 R34, R34, -R116, RZ ;  /* 0x800000742222d210 */ /* 0x000fe20007ffe0ff */
[----:B------:R-:W-:Y:S01]  /*2740*/  IMAD.HI.U32 R3, R2, R37, RZ ;  /* 0x0000002502037227 */ /* 0x000fe200078e00ff */
[----:B------:R-:W-:Y:S01]  /*2750*/  @!P1 IADD3 R31, -R31, RZ, RZ ;  /* 0x000000ff1f1f9210 */ /* 0x000fe20007ffe1ff */
[----:B------:R-:W-:Y:S01]  /*2760*/  STL [R1+0x2c24], R29 ;  /* 0x002c241d01007387 */ /* 0x000fe20000100800 */
[----:B------:R-:W-:Y:S01]  /*2770*/  ISETP.GT.U32.AND P5, PT, R116, R34, PT ;  /* 0x000000227400720c */ /* 0x000fe20003fa4070 */
[----:B------:R-:W-:Y:S01]  /*2780*/  @!P6 IMAD.MOV R32, RZ, RZ, -R32 ;  /* 0x000000ffff20e224 */ /* 0x000fe200078e0a20 */
[----:B------:R-:W-:Y:S01]  /*2790*/  IADD3 R3, -R3, RZ, RZ ;  /* 0x000000ff03037210 */ /* 0x000fe20007ffe1ff */
[----:B------:R-:W-:Y:S01]  /*27a0*/  @!P3 IMAD.MOV R30, RZ, RZ, -R30 ;  /* 0x000000ffff1eb224 */ /* 0x000fe200078e0a1e */
[----:B------:R-:W-:-:S02]  /*27b0*/  @!P4 IADD3 R33, R33, -R116, RZ ;  /* 0x800000742121c210 */ /* 0x000fc40007ffe0ff */
[C---:B------:R-:W-:Y:S01]  /*27c0*/  ISETP.GT.U32.AND P6, PT, R116.reuse, R36, PT ;  /* 0x000000247400720c */ /* 0x040fe20003fc4070 */
[C---:B------:R-:W-:Y:S01]  /*27d0*/  IMAD R37, R116.reuse, R3, R37 ;  /* 0x0000000374257224 */ /* 0x040fe200078e0225 */
[----:B------:R-:W-:Y:S01]  /*27e0*/  ISETP.GT.U32.AND P0, PT, R116, R33, PT ;  /* 0x000000217400720c */ /* 0x000fe20003f04070 */
[----:B------:R2:W-:Y:S01]  /*27f0*/  STL [R1+0x2c28], R30 ;  /* 0x002c281e01007387 */ /* 0x0005e20000100800 */
[----:B------:R-:W-:Y:S01]  /*2800*/  ISETP.GE.AND P4, PT, R9, RZ, PT ;  /* 0x000000ff0900720c */ /* 0x000fe20003f86270 */
[----:B------:R-:W-:Y:S01]  /*2810*/  VIADD R9, R152, 0x28 ;  /* 0x0000002898097836 */ /* 0x000fe20000000000 */
[----:B------:R-:W-:Y:S01]  /*2820*/  ISETP.GT.U32.AND P3, PT, R116, R35, PT ;  /* 0x000000237400720c */ /* 0x000fe20003f64070 */
[----:B------:R4:W-:Y:S01]  /*2830*/  STL [R1+0x2c2c], R31 ;  /* 0x002c2c1f01007387 */ /* 0x0009e20000100800 */
[----:B------:R-:W-:Y:S02]  /*2840*/  @!P5 IADD3 R34, R34, -R116, RZ ;  /* 0x800000742222d210 */ /* 0x000fe40007ffe0ff */
[----:B------:R-:W-:Y:S01]  /*2850*/  ISETP.GT.U32.AND P5, PT, R116, R37, PT ;  /* 0x000000257400720c */ /* 0x000fe20003fa4070 */
[----:B------:R4:W-:Y:S01]  /*2860*/  STL [R1+0x2bd8], R26 ;  /* 0x002bd81a01007387 */ /* 0x0009e20000100800 */
[----:B------:R-:W-:Y:S01]  /*2870*/  IABS R5, R6 ;  /* 0x0000000600057213 */ /* 0x000fe20000000000 */
[--C-:B------:R-:W-:Y:S01]  /*2880*/  @!P6 IMAD.IADD R36, R36, 0x1, -R116.reuse ;  /* 0x000000012424e824 */ /* 0x100fe200078e0a74 */
[----:B------:R-:W-:Y:S01]  /*2890*/  IABS R39, R9 ;  /* 0x0000000900277213 */ /* 0x000fe20000000000 */
[----:B------:R4:W-:Y:S01]  /*28a0*/  STL [R1+0x2bd4], R25 ;  /* 0x002bd41901007387 */ /* 0x0009e20000100800 */
[----:B------:R-:W-:Y:S01]  /*28b0*/  @!P0 IADD3 R33, R33, -R116, RZ ;  /* 0x8000007421218210 */ /* 0x000fe20007ffe0ff */
[----:B------:R-:W-:Y:S01]  /*28c0*/  IMAD.HI.U32 R3, R2, R5, RZ ;  /* 0x0000000502037227 */ /* 0x000fe200078e00ff */
[----:B------:R-:W-:Y:S01]  /*28d0*/  ISETP.GE.AND P1, PT, R10, RZ, PT ;  /* 0x000000ff0a00720c */ /* 0x000fe20003f26270 */
[----:B------:R4:W-:Y:S01]  /*28e0*/  STL [R1+0x2bd0], R24 ;  /* 0x002bd01801007387 */ /* 0x0009e20000100800 */
[----:B------:R-:W-:Y:S01]  /*28f0*/  @!P2 IADD3 R33, -R33, RZ, RZ ;  /* 0x000000ff2121a210 */ /* 0x000fe20007ffe1ff */
[----:B------:R-:W-:Y:S01]  /*2900*/  IMAD.MOV R38, RZ, RZ, -R3 ;  /* 0x000000ffff267224 */ /* 0x000fe200078e0a03 */
[----:B------:R-:W-:Y:S01]  /*2910*/  ISETP.GT.U32.AND P2, PT, R116, R36, PT ;  /* 0x000000247400720c */ /* 0x000fe20003f44070 */
[----:B------:R-:W-:Y:S01]  /*2920*/  @!P5 IMAD.IADD R37, R37, 0x1, -R116 ;  /* 0x000000012525d824 */ /* 0x000fe200078e0a74 */
[----:B------:R-:W-:Y:S01]  /*2930*/  IADD3 R10, R152, 0x2a, RZ ;  /* 0x0000002a980a7810 */ /* 0x000fe20007ffe0ff */
[----:B------:R-:W-:Y:S01]  /*2940*/  IMAD.HI.U32 R3, R2, R39, RZ ;  /* 0x0000002702037227 */ /* 0x000fe200078e00ff */
[----:B------:R-:W-:-:S02]  /*2950*/  ISETP.GE.AND P0, PT, R11, RZ, PT ;  /* 0x000000ff0b00720c */ /* 0x000fc40003f06270 */
[----:B------:R-:W-:Y:S01]  /*2960*/  ISETP.GT.U32.AND P5, PT, R116, R37, PT ;  /* 0x000000257400720c */ /* 0x000fe20003fa4070 */
[--C-:B------:R-:W-:Y:S01]  /*2970*/  @!P3 IMAD.IADD R35, R35, 0x1, -R116.reuse ;  /* 0x000000012323b824 */ /* 0x100fe200078e0a74 */
[----:B------:R-:W-:Y:S01]  /*2980*/  ISETP.GE.AND P3, PT, R8, RZ, PT ;  /* 0x000000ff0800720c */ /* 0x000fe20003f66270 */
[----:B------:R-:W-:Y:S01]  /*2990*/  IMAD.MOV R3, RZ, RZ, -R3 ;  /* 0x000000ffff037224 */ /* 0x000fe200078e0a03 */
[----:B------:R-:W-:Y:S01]  /*29a0*/  IADD3 R8, R152, 0x29, RZ ;  /* 0x0000002998087810 */ /* 0x000fe20007ffe0ff */
[C---:B------:R-:W-:Y:S01]  /*29b0*/  IMAD R38, R116.reuse, R38, R5 ;  /* 0x0000002674267224 */ /* 0x040fe200078e0205 */
[C---:B------:R-:W-:Y:S01]  /*29c0*/  ISETP.GT.U32.AND P6, PT, R116.reuse, R35, PT ;  /* 0x000000237400720c */ /* 0x040fe20003fc4070 */
[----:B------:R-:W-:Y:S01]  /*29d0*/  IMAD R39, R116, R3, R39 ;  /* 0x0000000374277224 */ /* 0x000fe200078e0227 */
[----:B------:R-:W-:Y:S01]  /*29e0*/  IABS R4, R8 ;  /* 0x0000000800047213 */ /* 0x000fe20000000000 */
[----:B------:R-:W-:Y:S01]  /*29f0*/  @!P2 IMAD.IADD R36, R36, 0x1, -R116 ;  /* 0x000000012424a824 */ /* 0x000fe200078e0a74 */
[----:B------:R-:W-:Y:S01]  /*2a00*/  ISETP.GE.AND P2, PT, R6, RZ, PT ;  /* 0x000000ff0600720c */ /* 0x000fe20003f46270 */
[----:B------:R-:W-:Y:S01]  /*2a10*/  @!P4 IMAD.MOV R34, RZ, RZ, -R34 ;  /* 0x000000ffff22c224 */ /* 0x000fe200078e0a22 */
[----:B------:R-:W-:Y:S01]  /*2a20*/  MOV R5, R4 ;  /* 0x0000000400057202 */ /* 0x000fe20000000f00 */
[----:B------:R-:W-:Y:S01]  /*2a30*/  @!P5 IMAD.IADD R37, R37, 0x1, -R116 ;  /* 0x000000012525d824 */ /* 0x000fe200078e0a74 */
[----:B------:R-:W-:Y:S01]  /*2a40*/  ISETP.GT.U32.AND P5, PT, R116, R39, PT ;  /* 0x000000277400720c */ /* 0x000fe20003fa4070 */
[C---:B------:R-:W-:Y:S01]  /*2a50*/  VIADD R11, R152.reuse, 0x41 ;  /* 0x00000041980b7836 */ /* 0x040fe20000000000 */
[----:B------:R-:W-:Y:S01]  /*2a60*/  IADD3 R6, R152, 0x2b, RZ ;  /* 0x0000002b98067810 */ /* 0x000fe20007ffe0ff */
[----:B------:R-:W-:Y:S01]  /*2a70*/  IMAD.HI.U32 R3, R2, R5, RZ ;  /* 0x0000000502037227 */ /* 0x000fe200078e00ff */
[----:B------:R-:W-:-:S02]  /*2a80*/  IABS R41, R10 ;  /* 0x0000000a00297213 */ /* 0x000fc40000000000 */
[----:B------:R-:W-:Y:S01]  /*2a90*/  IABS R7, R6 ;  /* 0x0000000600077213 */ /* 0x000fe20000000000 */
[----:B------:R-:W-:Y:S01]  /*2aa0*/  @!P3 IMAD.MOV R37, RZ, RZ, -R37 ;  /* 0x000000ffff25b224 */ /* 0x000fe200078e0a25 */
[----:B------:R-:W-:Y:S01]  /*2ab0*/  IADD3 R3, -R3, RZ, RZ ;  /* 0x000000ff03037210 */ /* 0x000fe20007ffe1ff */
[----:B------:R-:W-:Y:S01]  /*2ac0*/  IMAD.HI.U32 R4, R2, R41, RZ ;  /* 0x0000002902047227 */ /* 0x000fe200078e00ff */
[----:B------:R-:W-:Y:S02]  /*2ad0*/  @!P6 IADD3 R35, R35, -R116, RZ ;  /* 0x800000742323e210 */ /* 0x000fe40007ffe0ff */
[C---:B------:R-:W-:Y:S01]  /*2ae0*/  ISETP.GT.U32.AND P6, PT, R116.reuse, R38, PT ;  /* 0x000000267400720c */ /* 0x040fe20003fc4070 */
[----:B------:R-:W-:Y:S01]  /*2af0*/  IMAD R40, R116, R3, R5 ;  /* 0x0000000374287224 */ /* 0x000fe200078e0205 */
[----:B------:R-:W-:Y:S01]  /*2b00*/  @!P5 IADD3 R39, R39, -R116, RZ ;  /* 0x800000742727d210 */ /* 0x000fe20007ffe0ff */
[----:B------:R-:W-:Y:S01]  /*2b10*/  IMAD.HI.U32 R3, R2, R7, RZ ;  /* 0x0000000702037227 */ /* 0x000fe200078e00ff */
[----:B------:R-:W-:-:S02]  /*2b20*/  @!P0 IADD3 R36, -R36, RZ, RZ ;  /* 0x000000ff24248210 */ /* 0x000fc40007ffe1ff */
[C---:B------:R-:W-:Y:S01]  /*2b30*/  ISETP.GT.U32.AND P5, PT, R116.reuse, R39, PT ;  /* 0x000000277400720c */ /* 0x040fe20003fa4070 */
[----:B------:R-:W-:Y:S01]  /*2b40*/  IMAD.MOV R4, RZ, RZ, -R4 ;  /* 0x000000ffff047224 */ /* 0x000fe200078e0a04 */
[----:B------:R-:W-:Y:S01]  /*2b50*/  IADD3 R3, -R3, RZ, RZ ;  /* 0x000000ff03037210 */ /* 0x000fe20007ffe1ff */
[----:B------:R-:W-:Y:S01]  /*2b60*/  @!P1 IMAD.MOV R35, RZ, RZ, -R35 ;  /* 0x000000ffff239224 */ /* 0x000fe200078e0a23 */
[C---:B------:R-:W-:Y:S01]  /*2b70*/  ISETP.GT.U32.AND P1, PT, R116.reuse, R40, PT ;  /* 0x000000287400720c */ /* 0x040fe20003f24070 */
[----:B------:R-:W-:Y:S01]  /*2b80*/  IMAD R41, R116, R4, R41 ;  /* 0x0000000474297224 */ /* 0x000fe200078e0229 */
[----:B------:R-:W-:Y:S01]  /*2b90*/  ISETP.GE.AND P0, PT, R8, RZ, PT ;  /* 0x000000ff0800720c */ /* 0x000fe20003f06270 */
[----:B------:R-:W-:Y:S01]  /*2ba0*/  IMAD R42, R116, R3, R7 ;  /* 0x00000003742a7224 */ /* 0x000fe200078e0207 */
[----:B------:R-:W-:Y:S01]  /*2bb0*/  @!P6 IADD3 R38, R38, -R116, RZ ;  /* 0x800000742626e210 */ /* 0x000fe20007ffe0ff */
[C---:B------:R-:W-:Y:S01]  /*2bc0*/  VIADD R4, R152.reuse, 0x2d ;  /* 0x0000002d98047836 */ /* 0x040fe20000000000 */
[----:B------:R-:W-:Y:S01]  /*2bd0*/  ISETP.GE.AND P6, PT, R9, RZ, PT ;  /* 0x000000ff0900720c */ /* 0x000fe20003fc6270 */
[----:B------:R-:W-:Y:S01]  /*2be0*/  VIADD R9, R152, 0x2c ;  /* 0x0000002c98097836 */ /* 0x000fe20000000000 */
[----:B------:R-:W-:Y:S01]  /*2bf0*/  ISETP.GT.U32.AND P4, PT, R116, R38, PT ;  /* 0x000000267400720c */ /* 0x000fe20003f84070 */
[----:B------:R-:W-:Y:S01]  /*2c00*/  VIADD R7, R152, 0x2f ;  /* 0x0000002f98077836 */ /* 0x000fe20000000000 */
[----:B------:R-:W-:-:S02]  /*2c10*/  @!P5 IADD3 R39, R39, -R116, RZ ;  /* 0x800000742727d210 */ /* 0x000fc40007ffe0ff */
[----:B------:R-:W-:Y:S01]  /*2c20*/  ISETP.GT.U32.AND P5, PT, R116, R42, PT ;  /* 0x0000002a7400720c */ /* 0x000fe20003fa4070 */
[----:B------:R-:W-:Y:S01]  /*2c30*/  @!P1 IMAD.IADD R40, R40, 0x1, -R116 ;  /* 0x0000000128289824 */ /* 0x000fe200078e0a74 */
[----:B------:R-:W-:Y:S02]  /*2c40*/  IABS R43, R9 ;  /* 0x00000009002b7213 */ /* 0x000fe40000000000 */
[----:B------:R-:W-:Y:S02]  /*2c50*/  IABS R5, R4 ;  /* 0x0000000400057213 */ /* 0x000fe40000000000 */
[----:B------:R-:W-:Y:S01]  /*2c60*/  ISETP.GT.U32.AND P3, PT, R116, R41, PT ;  /* 0x000000297400720c */ /* 0x000fe20003f64070 */
[----:B------:R-:W-:Y:S01]  /*2c70*/  IMAD.HI.U32 R3, R2, R43, RZ ;  /* 0x0000002b02037227 */ /* 0x000fe200078e00ff */
[----:B------:R-:W-:Y:S02]  /*2c80*/  ISETP.GE.AND P1, PT, R6, RZ, PT ;  /* 0x000000ff0600720c */ /* 0x000fe40003f26270 */
[-C--:B------:R-:W-:Y:S01]  /*2c90*/  @!P4 IADD3 R38, R38, -R116.reuse, RZ ;  /* 0x800000742626c210 */ /* 0x080fe20007ffe0ff */
[----:B------:R-:W-:Y:S01]  /*2ca0*/  IMAD.MOV R3, RZ, RZ, -R3 ;  /* 0x000000ffff037224 */ /* 0x000fe200078e0a03 */
[----:B------:R-:W-:Y:S01]  /*2cb0*/  IADD3 R6, R152, 0x2e, RZ ;  /* 0x0000002e98067810 */ /* 0x000fe20007ffe0ff */
[----:B------:R-:W-:Y:S01]  /*2cc0*/  @!P6 IMAD.MOV R39, RZ, RZ, -R39 ;  /* 0x000000ffff27e224 */ /* 0x000fe200078e0a27 */
[----:B------:R-:W-:Y:S01]  /*2cd0*/  @!P5 IADD3 R42, R42, -R116, RZ ;  /* 0x800000742a2ad210 */ /* 0x000fe20007ffe0ff */
[----:B------:R-:W-:Y:S01]  /*2ce0*/  IMAD R43, R116, R3, R43 ;  /* 0x00000003742b7224 */ /* 0x000fe200078e022b */
[----:B------:R-:W-:Y:S01]  /*2cf0*/  IABS R45, R6 ;  /* 0x00000006002d7213 */ /* 0x000fe20000000000 */
[----:B------:R-:W-:Y:S01]  /*2d00*/  IMAD.HI.U32 R3, R2, R5, RZ ;  /* 0x0000000502037227 */ /* 0x000fe200078e00ff */
[----:B------:R-:W-:-:S02]  /*2d10*/  ISETP.GT.U32.AND P5, PT, R116, R42, PT ;  /* 0x0000002a7400720c */ /* 0x000fc40003fa4070 */
[----:B------:R-:W-:Y:S01]  /*2d20*/  @!P3 IADD3 R41, R41, -R116, RZ ;  /* 0x800000742929b210 */ /* 0x000fe20007ffe0ff */
[----:B------:R-:W-:Y:S01]  /*2d30*/  @!P2 IMAD.MOV R38, RZ, RZ, -R38 ;  /* 0x000000ffff26a224 */ /* 0x000fe200078e0a26 */
[----:B------:R-:W-:Y:S02]  /*2d40*/  IADD3 R3, -R3, RZ, RZ ;  /* 0x000000ff03037210 */ /* 0x000fe40007ffe1ff */
[C---:B------:R-:W-:Y:S02]  /*2d50*/  ISETP.GT.U32.AND P2, PT, R116.reuse, R40, PT ;  /* 0x000000287400720c */ /* 0x040fe40003f44070 */
[C---:B------:R-:W-:Y:S01]  /*2d60*/  ISETP.GT.U32.AND P3, PT, R116.reuse, R41, PT ;  /* 0x000000297400720c */ /* 0x040fe20003f64070 */
[----:B------:R-:W-:Y:S01]  /*2d70*/  IMAD R44, R116, R3, R5 ;  /* 0x00000003742c7224 */ /* 0x000fe200078e0205 */
[----:B------:R-:W-:Y:S01]  /*2d80*/  IABS R5, R7 ;  /* 0x0000000700057213 */ /* 0x000fe20000000000 */
[----:B------:R-:W-:Y:S01]  /*2d90*/  IMAD.HI.U32 R3, R2, R45, RZ ;  /* 0x0000002d02037227 */ /* 0x000fe200078e00ff */
[----:B------:R-:W-:-:S02]  /*2da0*/  ISETP.GE.AND P4, PT, R10, RZ, PT ;  /* 0x000000ff0a00720c */ /* 0x000fc40003f86270 */
[----:B------:R-:W-:Y:S01]  /*2db0*/  IADD3 R8, R152, 0x30, RZ ;  /* 0x0000003098087810 */ /* 0x000fe20007ffe0ff */
[--C-:B------:R-:W-:Y:S01]  /*2dc0*/  @!P5 IMAD.IADD R42, R42, 0x1, -R116.reuse ;  /* 0x000000012a2ad824 */ /* 0x100fe200078e0a74 */
[----:B------:R-:W-:Y:S02]  /*2dd0*/  ISETP.GT.U32.AND P5, PT, R116, R44, PT ;  /* 0x0000002c7400720c */ /* 0x000fe40003fa4070 */
[----:B------:R-:W-:Y:S01]  /*2de0*/  IADD3 R3, -R3, RZ, RZ ;  /* 0x000000ff03037210 */ /* 0x000fe20007ffe1ff */
[----:B------:R-:W-:Y:S01]  /*2df0*/  @!P2 IMAD.IADD R40, R40, 0x1, -R116 ;  /* 0x000000012828a824 */ /* 0x000fe200078e0a74 */
[C---:B------:R-:W-:Y:S01]  /*2e00*/  ISETP.GT.U32.AND P2, PT, R116.reuse, R43, PT ;  /* 0x0000002b7400720c */ /* 0x040fe20003f44070 */
[----:B------:R-:W-:Y:S01]  /*2e10*/  @!P1 IMAD.MOV R42, RZ, RZ, -R42 ;  /* 0x000000ffff2a9224 */ /* 0x000fe200078e0a2a */
[----:B------:R-:W-:Y:S01]  /*2e20*/  IABS R47, R8 ;  /* 0x00000008002f7213 */ /* 0x000fe20000000000 */
[----:B------:R-:W-:Y:S01]  /*2e30*/  IMAD R45, R116, R3, R45 ;  /* 0x00000003742d7224 */ /* 0x000fe200078e022d */
[----:B------:R-:W-:Y:S01]  /*2e40*/  @!P0 IADD3 R40, -R40, RZ, RZ ;  /* 0x000000ff28288210 */ /* 0x000fe20007ffe1ff */
[----:B------:R-:W-:Y:S01]  /*2e50*/  IMAD.HI.U32 R3, R2, R5, RZ ;  /* 0x0000000502037227 */ /* 0x000fe200078e00ff */
[----:B------:R-:W-:-:S02]  /*2e60*/  @!P3 IADD3 R41, R41, -R116, RZ ;  /* 0x800000742929b210 */ /* 0x000fc40007ffe0ff */
[----:B------:R-:W-:Y:S01]  /*2e70*/  ISETP.GE.AND P6, PT, R9, RZ, PT ;  /* 0x000000ff0900720c */ /* 0x000fe20003fc6270 */
[--C-:B------:R-:W-:Y:S01]  /*2e80*/  @!P5 IMAD.IADD R44, R44, 0x1, -R116.reuse ;  /* 0x000000012c2cd824 */ /* 0x100fe200078e0a74 */
[----:B------:R-:W-:Y:S02]  /*2e90*/  IADD3 R3, -R3, RZ, RZ ;  /* 0x000000ff03037210 */ /* 0x000fe40007ffe1ff */
[----:B------:R-:W-:Y:S01]  /*2ea0*/  ISETP.GE.AND P3, PT, R4, RZ, PT ;  /* 0x000000ff0400720c */ /* 0x000fe20003f66270 */
[----:B------:R-:W-:Y:S01]  /*2eb0*/  @!P2 IMAD.IADD R43, R43, 0x1, -R116 ;  /* 0x000000012b2ba824 */ /* 0x000fe200078e0a74 */
[C---:B------:R-:W-:Y:S01]  /*2ec0*/  ISETP.GT.U32.AND P5, PT, R116.reuse, R44, PT ;  /* 0x0000002c7400720c */ /* 0x040fe20003fa4070 */
[----:B------:R-:W-:Y:S01]  /*2ed0*/  IMAD R46, R116, R3, R5 ;  /* 0x00000003742e7224 */ /* 0x000fe200078e0205 */
[----:B------:R-:W-:Y:S01]  /*2ee0*/  @!P4 IADD3 R41, -R41, RZ, RZ ;  /* 0x000000ff2929c210 */ /* 0x000fe20007ffe1ff */
[----:B------:R-:W-:Y:S01]  /*2ef0*/  IMAD.HI.U32 R4, R2, R47, RZ ;  /* 0x0000002f02047227 */ /* 0x000fe200078e00ff */
[----:B------:R-:W-:-:S02]  /*2f00*/  ISETP.GT.U32.AND P0, PT, R116, R43, PT ;  /* 0x0000002b7400720c */ /* 0x000fc40003f04070 */
[----:B------:R-:W-:Y:S01]  /*2f10*/  ISETP.GT.U32.AND P4, PT, R116, R45, PT ;  /* 0x0000002d7400720c */ /* 0x000fe20003f84070 */
[----:B------:R-:W-:Y:S01]  /*2f20*/  IMAD.MOV R4, RZ, RZ, -R4 ;  /* 0x000000ffff047224 */ /* 0x000fe200078e0a04 */
[----:B------:R-:W-:Y:S01]  /*2f30*/  ISETP.GE.AND P2, PT, R6, RZ, PT ;  /* 0x000000ff0600720c */ /* 0x000fe20003f46270 */
[----:B------:R-:W-:Y:S01]  /*2f40*/  VIADD R6, R152, 0x31 ;  /* 0x0000003198067836 */ /* 0x000fe20000000000 */
[----:B------:R-:W-:Y:S01]  /*2f50*/  ISETP.GE.AND P1, PT, R7, RZ, PT ;  /* 0x000000ff0700720c */ /* 0x000fe20003f26270 */
[----:B------:R-:W-:Y:S01]  /*2f60*/  IMAD R47, R116, R4, R47 ;  /* 0x00000004742f7224 */ /* 0x000fe200078e022f */
[----:B------:R-:W-:Y:S01]  /*2f70*/  IADD3 R4, R152, 0x32, RZ ;  /* 0x0000003298047810 */ /* 0x000fe20007ffe0ff */
[----:B------:R-:W-:Y:S01]  /*2f80*/  @!P5 IMAD.IADD R44, R44, 0x1, -R116 ;  /* 0x000000012c2cd824 */ /* 0x000fe200078e0a74 */
[----:B------:R-:W-:Y:S02]  /*2f90*/  ISETP.GT.U32.AND P5, PT, R116, R46, PT ;  /* 0x0000002e7400720c */ /* 0x000fe40003fa4070 */
[----:B------:R-:W-:Y:S01]  /*2fa0*/  IABS R5, R6 ;  /* 0x0000000600057213 */ /* 0x000fe20000000000 */
[----:B------:R-:W-:Y:S01]  /*2fb0*/  @!P3 IMAD.MOV R44, RZ, RZ, -R44 ;  /* 0x000000ffff2cb224 */ /* 0x000fe200078e0a2c */
[----:B------:R-:W-:-:S02]  /*2fc0*/  @!P0 IADD3 R43, R43, -R116, RZ ;  /* 0x800000742b2b8210 */ /* 0x000fc40007ffe0ff */
[-C--:B------:R-:W-:Y:S01]  /*2fd0*/  @!P4 IADD3 R45, R45, -R116.reuse, RZ ;  /* 0x800000742d2dc210 */ /* 0x080fe20007ffe0ff */
[----:B------:R-:W-:Y:S01]  /*2fe0*/  IMAD.HI.U32 R3, R2, R5, RZ ;  /* 0x0000000502037227 */ /* 0x000fe200078e00ff */
[----:B------:R-:W-:Y:S02]  /*2ff0*/  @!P6 IADD3 R43, -R43, RZ, RZ ;  /* 0x000000ff2b2be210 */ /* 0x000fe40007ffe1ff */
[C---:B------:R-:W-:Y:S01]  /*3000*/  ISETP.GT.U32.AND P6, PT, R116.reuse, R47, PT ;  /* 0x0000002f7400720c */ /* 0x040fe20003fc4070 */
[----:B------:R-:W-:Y:S01]  /*3010*/  IMAD.MOV R48, RZ, RZ, -R3 ;  /* 0x000000ffff307224 */ /* 0x000fe200078e0a03 */
[----:B------:R-:W-:Y:S02]  /*3020*/  ISETP.GT.U32.AND P4, PT, R116, R45, PT ;  /* 0x0000002d7400720c */ /* 0x000fe40003f84070 */
[----:B------:R-:W-:Y:S01]  /*3030*/  @!P5 IADD3 R46, R46, -R116, RZ ;  /* 0x800000742e2ed210 */ /* 0x000fe20007ffe0ff */
[----:B------:R-:W-:Y:S01]  /*3040*/  IMAD R48, R116, R48, R5 ;  /* 0x0000003074307224 */ /* 0x000fe200078e0205 */
[----:B------:R-:W-:Y:S01]  /*3050*/  ISETP.GE.AND P0, PT, R8, RZ, PT ;  /* 0x000000ff0800720c */ /* 0x000fe20003f06270 */
[----:B------:R-:W-:Y:S01]  /*3060*/  VIADD R8, R152, 0x33 ;  /* 0x0000003398087836 */ /* 0x000fe20000000000 */
[----:B------:R-:W-:-:S02]  /*3070*/  ISETP.GT.U32.AND P5, PT, R116, R46, PT ;  /* 0x0000002e7400720c */ /* 0x000fc40003fa4070 */
[----:B------:R-:W-:Y:S02]  /*3080*/  IABS R49, R4 ;  /* 0x0000000400317213 */ /* 0x000fe40000000000 */
[----:B------:R-:W-:Y:S01]  /*3090*/  IABS R7, R8 ;  /* 0x0000000800077213 */ /* 0x000fe20000000000 */
[--C-:B------:R-:W-:Y:S01]  /*30a0*/  @!P6 IMAD.IADD R47, R47, 0x1, -R116.reuse ;  /* 0x000000012f2fe824 */ /* 0x100fe200078e0a74 */
[----:B------:R-:W-:Y:S01]  /*30b0*/  ISETP.GE.AND P3, PT, R6, RZ, PT ;  /* 0x000000ff0600720c */ /* 0x000fe20003f66270 */
[----:B------:R-:W-:Y:S01]  /*30c0*/  IMAD.HI.U32 R3, R2, R49, RZ ;  /* 0x0000003102037227 */ /* 0x000fe200078e00ff */
[----:B------:R-:W-:Y:S02]  /*30d0*/  @!P4 IADD3 R45, R45, -R116, RZ ;  /* 0x800000742d2dc210 */ /* 0x000fe40007ffe0ff */
[----:B------:R-:W-:Y:S01]  /*30e0*/  ISETP.GT.U32.AND P6, PT, R116, R47, PT ;  /* 0x0000002f7400720c */ /* 0x000fe20003fc4070 */
[----:B------:R-:W-:Y:S01]  /*30f0*/  VIADD R6, R152, 0x35 ;  /* 0x0000003598067836 */ /* 0x000fe20000000000 */
[----:B------:R-:W-:Y:S01]  /*3100*/  ISETP.GE.AND P4, PT, R4, RZ, PT ;  /* 0x000000ff0400720c */ /* 0x000fe20003f86270 */
[----:B------:R-:W-:Y:S01]  /*3110*/  @!P5 IMAD.IADD R46, R46, 0x1, -R116 ;  /* 0x000000012e2ed824 */ /* 0x000fe200078e0a74 */
[----:B------:R-:W-:Y:S01]  /*3120*/  ISETP.GT.U32.AND P5, PT, R116, R48, PT ;  /* 0x000000307400720c */ /* 0x000fe20003fa4070 */
[----:B------:R-:W-:Y:S01]  /*3130*/  IMAD.HI.U32 R4, R2, R7, RZ ;  /* 0x0000000702047227 */ /* 0x000fe200078e00ff */
[----:B------:R-:W-:-:S02]  /*3140*/  IADD3 R3, -R3, RZ, RZ ;  /* 0x000000ff03037210 */ /* 0x000fc40007ffe1ff */
[----:B------:R-:W-:Y:S01]  /*3150*/  IADD3 R10, R152, 0x37, RZ ;  /* 0x00000037980a7810 */ /* 0x000fe20007ffe0ff */
[----:B------:R-:W-:Y:S01]  /*3160*/  IMAD.MOV R4, RZ, RZ, -R4 ;  /* 0x000000ffff047224 */ /* 0x000fe200078e0a04 */
[----:B------:R-:W-:Y:S01]  /*3170*/  @!P2 IADD3 R45, -R45, RZ, RZ ;  /* 0x000000ff2d2da210 */ /* 0x000fe20007ffe1ff */
[----:B------:R-:W-:Y:S01]  /*3180*/  IMAD R49, R116, R3, R49 ;  /* 0x0000000374317224 */ /* 0x000fe200078e0231 */
[----:B------:R-:W-:Y:S01]  /*3190*/  IADD3 R3, R152, 0x34, RZ ;  /* 0x0000003498037810 */ /* 0x000fe20007ffe0ff */
[----:B------:R-:W-:Y:S01]  /*31a0*/  @!P6 IMAD.IADD R47, R47, 0x1, -R116 ;  /* 0x000000012f2fe824 */ /* 0x000fe200078e0a74 */
[----:B------:R-:W-:Y:S01]  /*31b0*/  IABS R9, R10 ;  /* 0x0000000a00097213 */ /* 0x000fe20000000000 */
[----:B------:R-:W-:Y:S01]  /*31c0*/  IMAD R50, R116, R4, R7 ;  /* 0x0000000474327224 */ /* 0x000fe200078e0207 */
[----:B------:R-:W-:Y:S01]  /*31d0*/  IABS R7, R6 ;  /* 0x0000000600077213 */ /* 0x000fe20000000000 */
[----:B------:R-:W-:Y:S01]  /*31e0*/  @!P1 IMAD.MOV R46, RZ, RZ, -R46 ;  /* 0x000000ffff2e9224 */ /* 0x000fe200078e0a2e */
[----:B------:R-:W-:-:S02]  /*31f0*/  @!P5 IADD3 R48, R48, -R116, RZ ;  /* 0x800000743030d210 */ /* 0x000fc40007ffe0ff */
[----:B------:R-:W-:Y:S01]  /*3200*/  @!P0 IADD3 R47, -R47, RZ, RZ ;  /* 0x000000ff2f2f8210 */ /* 0x000fe20007ffe1ff */
[----:B------:R-:W-:Y:S01]  /*3210*/  IMAD.HI.U32 R4, R2, R7, RZ ;  /* 0x0000000702047227 */ /* 0x000fe200078e00ff */
[C---:B------:R-:W-:Y:S02]  /*3220*/  ISETP.GT.U32.AND P0, PT, R116.reuse, R50, PT ;  /* 0x000000327400720c */ /* 0x040fe40003f04070 */
[C---:B------:R-:W-:Y:S02]  /*3230*/  ISETP.GT.U32.AND P5, PT, R116.reuse, R48, PT ;  /* 0x000000307400720c */ /* 0x040fe40003fa4070 */
[----:B------:R-:W-:Y:S02]  /*3240*/  ISETP.GT.U32.AND P1, PT, R116, R49, PT ;  /* 0x000000317400720c */ /* 0x000fe40003f24070 */
[----:B------:R-:W-:Y:S02]  /*3250*/  IADD3 R4, -R4, RZ, RZ ;  /* 0x000000ff04047210 */ /* 0x000fe40007ffe1ff */
[----:B------:R-:W-:-:S02]  /*3260*/  ISETP.GE.AND P2, PT, R8, RZ, PT ;  /* 0x000000ff0800720c */ /* 0x000fc40003f46270 */
[----:B------:R-:W-:Y:S01]  /*3270*/  IABS R51, R3 ;  /* 0x0000000300337213 */ /* 0x000fe20000000000 */
[----:B------:R-:W-:Y:S01]  /*3280*/  IMAD R52, R116, R4, R7 ;  /* 0x0000000474347224 */ /* 0x000fe200078e0207 */
[----:B------:R-:W-:Y:S01]  /*3290*/  IADD3 R8, R152, 0x36, RZ ;  /* 0x0000003698087810 */ /* 0x000fe20007ffe0ff */
[----:B------:R-:W-:Y:S01]  /*32a0*/  IMAD.HI.U32 R4, R2, R9, RZ ;  /* 0x0000000902047227 */ /* 0x000fe200078e00ff */
[----:B------:R-:W-:Y:S02]  /*32b0*/  @!P0 IADD3 R50, R50, -R116, RZ ;  /* 0x8000007432328210 */ /* 0x000fe40007ffe0ff */
[----:B------:R-:W-:Y:S01]  /*32c0*/  ISETP.GE.AND P6, PT, R3, RZ, PT ;  /* 0x000000ff0300720c */ /* 0x000fe20003fc6270 */
[--C-:B------:R-:W-:Y:S01]  /*32d0*/  @!P5 IMAD.IADD R48, R48, 0x1, -R116.reuse ;  /* 0x000000013030d824 */ /* 0x100fe200078e0a74 */
[----:B------:R-:W-:Y:S01]  /*32e0*/  ISETP.GT.U32.AND P0, PT, R116, R50, PT ;  /* 0x000000327400720c */ /* 0x000fe20003f04070 */
[----:B------:R-:W-:Y:S01]  /*32f0*/  @!P1 IMAD.IADD R49, R49, 0x1, -R116 ;  /* 0x0000000131319824 */ /* 0x000fe200078e0a74 */
[----:B------:R-:W-:Y:S01]  /*3300*/  IABS R53, R8 ;  /* 0x0000000800357213 */ /* 0x000fe20000000000 */
[----:B------:R-:W-:Y:S01]  /*3310*/  IMAD.HI.U32 R3, R2, R51, RZ ;  /* 0x0000003302037227 */ /* 0x000fe200078e00ff */
[----:B------:R-:W-:-:S02]  /*3320*/  @!P3 IADD3 R48, -R48, RZ, RZ ;  /* 0x000000ff3030b210 */ /* 0x000fc40007ffe1ff */
[C---:B------:R-:W-:Y:S01]  /*3330*/  ISETP.GT.U32.AND P3, PT, R116.reuse, R52, PT ;  /* 0x000000347400720c */ /* 0x040fe20003f64070 */
[----:B------:R-:W-:Y:S01]  /*3340*/  IMAD.MOV R4, RZ, RZ, -R4 ;  /* 0x000000ffff047224 */ /* 0x000fe200078e0a04 */
[----:B------:R-:W-:Y:S01]  /*3350*/  ISETP.GT.U32.AND P1, PT, R116, R49, PT ;  /* 0x000000317400720c */ /* 0x000fe20003f24070 */
[----:B------:R-:W-:Y:S01]  /*3360*/  IMAD.MOV R5, RZ, RZ, -R3 ;  /* 0x000000ffff057224 */ /* 0x000fe200078e0a03 */
[----:B------:R-:W-:Y:S01]  /*3370*/  ISETP.GE.AND P5, PT, R6, RZ, PT ;  /* 0x000000ff0600720c */ /* 0x000fe20003fa6270 */
[----:B------:R-:W-:Y:S01]  /*3380*/  IMAD.HI.U32 R3, R2, R53, RZ ;  /* 0x0000003502037227 */ /* 0x000fe200078e00ff */
[----:B------:R-:W-:Y:S02]  /*3390*/  IADD3 R6, R152, 0x38, RZ ;  /* 0x0000003898067810 */ /* 0x000fe40007ffe0ff */
[----:B------:R-:W-:Y:S01]  /*33a0*/  @!P0 IADD3 R50, R50, -R116, RZ ;  /* 0x8000007432328210 */ /* 0x000fe20007ffe0ff */
[C---:B------:R-:W-:Y:S01]  /*33b0*/  IMAD R54, R116.reuse, R4, R9 ;  /* 0x0000000474367224 */ /* 0x040fe200078e0209 */
[----:B------:R-:W-:Y:S01]  /*33c0*/  IADD3 R3, -R3, RZ, RZ ;  /* 0x000000ff03037210 */ /* 0x000fe20007ffe1ff */
[----:B------:R-:W-:Y:S01]  /*33d0*/  IMAD R51, R116, R5, R51 ;  /* 0x0000000574337224 */ /* 0x000fe200078e0233 */
[----:B------:R-:W-:Y:S01]  /*33e0*/  @!P2 IADD3 R50, -R50, RZ, RZ ;  /* 0x000000ff3232a210 */ /* 0x000fe20007ffe1ff */
[--C-:B------:R-:W-:Y:S01]  /*33f0*/  @!P3 IMAD.IADD R52, R52, 0x1, -R116.reuse ;  /* 0x000000013434b824 */ /* 0x100fe200078e0a74 */
[----:B------:R-:W-:Y:S01]  /*3400*/  IABS R55, R6 ;  /* 0x0000000600377213 */ /* 0x000fe20000000000 */
[C---:B------:R-:W-:Y:S01]  /*3410*/  IMAD R53, R116.reuse, R3, R53 ;  /* 0x0000000374357224 */ /* 0x040fe200078e0235 */
[C---:B------:R-:W-:Y:S01]  /*3420*/  ISETP.GT.U32.AND P2, PT, R116.reuse, R54, PT ;  /* 0x000000367400720c */ /* 0x040fe20003f44070 */
[----:B------:R-:W-:Y:S01]  /*3430*/  @!P1 IMAD.IADD R49, R49, 0x1, -R116 ;  /* 0x0000000131319824 */ /* 0x000fe200078e0a74 */
[----:B------:R-:W-:Y:S01]  /*3440*/  ISETP.GT.U32.AND P3, PT, R116, R52, PT ;  /* 0x000000347400720c */ /* 0x000fe20003f64070 */
[----:B------:R-:W-:Y:S01]  /*3450*/  IMAD.HI.U32 R3, R2, R55, RZ ;  /* 0x0000003702037227 */ /* 0x000fe200078e00ff */
[----:B------:R-:W-:-:S02]  /*3460*/  ISETP.GT.U32.AND P1, PT, R116, R51, PT ;  /* 0x000000337400720c */ /* 0x000fc40003f24070 */
[----:B------:R-:W-:Y:S01]  /*3470*/  IADD3 R7, R152, 0x39, RZ ;  /* 0x0000003998077810 */ /* 0x000fe20007ffe0ff */
[----:B------:R-:W-:Y:S01]  /*3480*/  IMAD.MOV R3, RZ, RZ, -R3 ;  /* 0x000000ffff037224 */ /* 0x000fe200078e0a03 */
[C---:B------:R-:W-:Y:S01]  /*3490*/  ISETP.GT.U32.AND P0, PT, R116.reuse, R53, PT ;  /* 0x000000357400720c */ /* 0x040fe20003f04070 */
[----:B------:R-:W-:Y:S01]  /*34a0*/  @!P4 IMAD.MOV R49, RZ, RZ, -R49 ;  /* 0x000000ffff31c224 */ /* 0x000fe200078e0a31 */
[----:B------:R-:W-:Y:S01]  /*34b0*/  IABS R5, R7 ;  /* 0x0000000700057213 */ /* 0x000fe20000000000 */
[----:B------:R-:W-:Y:S01]  /*34c0*/  IMAD R55, R116, R3, R55 ;  /* 0x0000000374377224 */ /* 0x000fe200078e0237 */
[----:B------:R-:W-:Y:S01]  /*34d0*/  ISETP.GE.AND P4, PT, R8, RZ, PT ;  /* 0x000000ff0800720c */ /* 0x000fe20003f86270 */
[----:B------:R-:W-:Y:S01]  /*34e0*/  @!P2 IMAD.IADD R54, R54, 0x1, -R116 ;  /* 0x000000013636a824 */ /* 0x000fe200078e0a74 */
[----:B------:R-:W-:Y:S01]  /*34f0*/  IABS R9, R13 ;  /* 0x0000000d00097213 */ /* 0x000fe20000000000 */
[----:B------:R-:W-:Y:S01]  /*3500*/  IMAD.HI.U32 R3, R2, R5, RZ ;  /* 0x0000000502037227 */ /* 0x000fe200078e00ff */
[----:B------:R-:W-:-:S02]  /*3510*/  @!P3 IADD3 R52, R52, -R116, RZ ;  /* 0x800000743434b210 */ /* 0x000fc40007ffe0ff */
[C---:B------:R-:W-:Y:S01]  /*3520*/  ISETP.GT.U32.AND P3, PT, R116.reuse, R55, PT ;  /* 0x000000377400720c */ /* 0x040fe20003f64070 */
[--C-:B------:R-:W-:Y:S01]  /*3530*/  @!P1 IMAD.IADD R51, R51, 0x1, -R116.reuse ;  /* 0x0000000133339824 */ /* 0x100fe200078e0a74 */
[----:B------:R-:W-:Y:S01]  /*3540*/  ISETP.GT.U32.AND P2, PT, R116, R54, PT ;  /* 0x000000367400720c */ /* 0x000fe20003f44070 */
[----:B------:R-:W-:Y:S01]  /*3550*/  VIADD R8, R152, 0x3a ;  /* 0x0000003a98087836 */ /* 0x000fe20000000000 */
[----:B------:R-:W-:Y:S01]  /*3560*/  IADD3 R3, -R3, RZ, RZ ;  /* 0x000000ff03037210 */ /* 0x000fe20007ffe1ff */
[----:B------:R-:W-:Y:S01]  /*3570*/  @!P0 IMAD.IADD R53, R53, 0x1, -R116 ;  /* 0x0000000135358824 */ /* 0x000fe200078e0a74 */
[C---:B------:R-:W-:Y:S01]  /*3580*/  ISETP.GT.U32.AND P1, PT, R116.reuse, R51, PT ;  /* 0x000000337400720c */ /* 0x040fe20003f24070 */
[----:B------:R-:W-:Y:S01]  /*3590*/  @!P5 IMAD.MOV R52, RZ, RZ, -R52 ;  /* 0x000000ffff34d224 */ /* 0x000fe200078e0a34 */
[----:B------:R-:W-:Y:S01]  /*35a0*/  IABS R57, R8 ;  /* 0x0000000800397213 */ /* 0x000fe20000000000 */
[C---:B------:R-:W-:Y:S01]  /*35b0*/  IMAD R56, R116.reuse, R3, R5 ;  /* 0x0000000374387224 */ /* 0x040fe200078e0205 */
[----:B------:R-:W-:-:S02]  /*35c0*/  ISETP.GT.U32.AND P0, PT, R116, R53, PT ;  /* 0x000000357400720c */ /* 0x000fc40003f04070 */
[----:B------:R-:W-:Y:S01]  /*35d0*/  IADD3 R3, R152, 0x3b, RZ ;  /* 0x0000003b98037810 */ /* 0x000fe20007ffe0ff */
[--C-:B------:R-:W-:Y:S01]  /*35e0*/  @!P3 IMAD.IADD R55, R55, 0x1, -R116.reuse ;  /* 0x000000013737b824 */ /* 0x100fe200078e0a74 */
[----:B------:R-:W-:Y:S01]  /*35f0*/  ISETP.GE.AND P5, PT, R7, RZ, PT ;  /* 0x000000ff0700720c */ /* 0x000fe20003fa6270 */
[----:B------:R-:W-:Y:S01]  /*3600*/  @!P2 IMAD.IADD R54, R54, 0x1, -R116 ;  /* 0x000000013636a824 */ /* 0x000fe200078e0a74 */
[----:B------:R-:W-:Y:S01]  /*3610*/  ISETP.GT.U32.AND P2, PT, R116, R56, PT ;  /* 0x000000387400720c */ /* 0x000fe20003f44070 */
[----:B------:R-:W-:Y:S01]  /*3620*/  IMAD.HI.U32 R4, R2, R57, RZ ;  /* 0x0000003902047227 */ /* 0x000fe200078e00ff */
[----:B------:R-:W-:Y:S02]  /*3630*/  ISETP.GT.U32.AND P3, PT, R116, R55, PT ;  /* 0x000000377400720c */ /* 0x000fe40003f64070 */
[----:B------:R-:W-:Y:S01]  /*3640*/  @!P1 IADD3 R51, R51, -R116, RZ ;  /* 0x8000007433339210 */ /* 0x000fe20007ffe0ff */
[----:B------:R-:W-:Y:S01]  /*3650*/  IMAD.MOV R4, RZ, RZ, -R4 ;  /* 0x000000ffff047224 */ /* 0x000fe200078e0a04 */
[----:B------:R-:W-:-:S02]  /*3660*/  ISETP.GE.AND P1, PT, R10, RZ, PT ;  /* 0x000000ff0a00720c */ /* 0x000fc40003f26270 */
[----:B------:R-:W-:Y:S01]  /*3670*/  @!P0 IADD3 R53, R53, -R116, RZ ;  /* 0x8000007435358210 */ /* 0x000fe20007ffe0ff */
[----:B------:R-:W-:Y:S01]  /*3680*/  IMAD R57, R116, R4, R57 ;  /* 0x0000000474397224 */ /* 0x000fe200078e0239 */
[----:B------:R-:W-:Y:S02]  /*3690*/  IADD3 R4, R152, 0x3c, RZ ;  /* 0x0000003c98047810 */ /* 0x000fe40007ffe0ff */
[----:B------:R-:W-:Y:S01]  /*36a0*/  IABS R5, R3 ;  /* 0x0000000300057213 */ /* 0x000fe20000000000 */
[--C-:B------:R-:W-:Y:S01]  /*36b0*/  @!P2 IMAD.IADD R56, R56, 0x1, -R116.reuse ;  /* 0x000000013838a824 */ /* 0x100fe200078e0a74 */
[----:B------:R-:W-:Y:S01]  /*36c0*/  IABS R59, R4 ;  /* 0x00000004003b7213 */ /* 0x000fe20000000000 */
[----:B------:R-:W-:Y:S01]  /*36d0*/  @!P4 IMAD.MOV R53, RZ, RZ, -R53 ;  /* 0x000000ffff35c224 */ /* 0x000fe200078e0a35 */
[----:B------:R-:W-:Y:S01]  /*36e0*/  ISETP.GE.AND P4, PT, R3, RZ, PT ;  /* 0x000000ff0300720c */ /* 0x000fe20003f86270 */
[----:B------:R-:W-:Y:S01]  /*36f0*/  @!P3 IMAD.IADD R55, R55, 0x1, -R116 ;  /* 0x000000013737b824 */ /* 0x000fe200078e0a74 */
[----:B------:R-:W-:Y:S01]  /*3700*/  ISETP.GT.U32.AND P3, PT, R116, R57, PT ;  /* 0x000000397400720c */ /* 0x000fe20003f64070 */
[----:B------:R-:W-:Y:S01]  /*3710*/  IMAD.HI.U32 R3, R2, R5, RZ ;  /* 0x0000000502037227 */ /* 0x000fe200078e00ff */
[----:B------:R-:W-:-:S02]  /*3720*/  ISETP.GT.U32.AND P2, PT, R116, R56, PT ;  /* 0x000000387400720c */ /* 0x000fc40003f44070 */
[----:B------:R-:W-:Y:S01]  /*3730*/  @!P1 IADD3 R54, -R54, RZ, RZ ;  /* 0x000000ff36369210 */ /* 0x000fe20007ffe1ff */
[----:B------:R-:W-:Y:S01]  /*3740*/  IMAD.MOV R3, RZ, RZ, -R3 ;  /* 0x000000ffff037224 */ /* 0x000fe200078e0a03 */
[----:B------:R-:W-:Y:S01]  /*3750*/  ISETP.GE.AND P1, PT, R4, RZ, PT ;  /* 0x000000ff0400720c */ /* 0x000fe20003f26270 */
[----:B------:R-:W-:Y:S01]  /*3760*/  IMAD.HI.U32 R4, R2, R59, RZ ;  /* 0x0000003b02047227 */ /* 0x000fe200078e00ff */
[----:B------:R-:W-:Y:S02]  /*3770*/  @!P6 IADD3 R51, -R51, RZ, RZ ;  /* 0x000000ff3333e210 */ /* 0x000fe40007ffe1ff */
[----:B------:R-:W-:Y:S01]  /*3780*/  ISETP.GE.AND P6, PT, R6, RZ, PT ;  /* 0x000000ff0600720c */ /* 0x000fe20003fc6270 */
[----:B------:R-:W-:Y:S01]  /*3790*/  IMAD R58, R116, R3, R5 ;  /* 0x00000003743a7224 */ /* 0x000fe200078e0205 */
[----:B------:R-:W-:Y:S01]  /*37a0*/  IADD3 R4, -R4, RZ, RZ ;  /* 0x000000ff04047210 */ /* 0x000fe20007ffe1ff */
[----:B------:R-:W-:Y:S01]  /*37b0*/  @!P3 IMAD.IADD R57, R57, 0x1, -R116 ;  /* 0x000000013939b824 */ /* 0x000fe200078e0a74 */
[----:B------:R-:W-:-:S02]  /*37c0*/  ISETP.GE.AND P0, PT, R8, RZ, PT ;  /* 0x000000ff0800720c */ /* 0x000fc40003f06270 */
[----:B------:R-:W-:Y:S01]  /*37d0*/  @!P2 IADD3 R56, R56, -R116, RZ ;  /* 0x800000743838a210 */ /* 0x000fe20007ffe0ff */
[C---:B------:R-:W-:Y:S01]  /*37e0*/  IMAD R59, R116.reuse, R4, R59 ;  /* 0x00000004743b7224 */ /* 0x040fe200078e023b */
[C---:B------:R-:W-:Y:S02]  /*37f0*/  ISETP.GT.U32.AND P2, PT, R116.reuse, R58, PT ;  /* 0x0000003a7400720c */ /* 0x040fe40003f44070 */
[----:B------:R-:W-:Y:S02]  /*3800*/  ISETP.GT.U32.AND P3, PT, R116, R57, PT ;  /* 0x000000397400720c */ /* 0x000fe40003f64070 */
[----:B------:R-:W-:Y:S01]  /*3810*/  IADD3 R6, R152, 0x3d, RZ ;  /* 0x0000003d98067810 */ /* 0x000fe20007ffe0ff */
[----:B------:R-:W-:Y:S01]  /*3820*/  @!P6 IMAD.MOV R55, RZ, RZ, -R55 ;  /* 0x000000ffff37e224 */ /* 0x000fe200078e0a37 */
[----:B------:R-:W-:Y:S02]  /*3830*/  ISETP.GT.U32.AND P6, PT, R116, R59, PT ;  /* 0x0000003b7400720c */ /* 0x000fe40003fc4070 */
[----:B------:R-:W-:-:S02]  /*3840*/  IADD3 R8, R152, 0x3e, RZ ;  /* 0x0000003e98087810 */ /* 0x000fc40007ffe0ff */
[----:B------:R-:W-:Y:S02]  /*3850*/  IABS R7, R6 ;  /* 0x0000000600077213 */ /* 0x000fe40000000000 */
[----:B------:R-:W-:Y:S01]  /*3860*/  IABS R61, R8 ;  /* 0x00000008003d7213 */ /* 0x000fe20000000000 */
[--C-:B------:R-:W-:Y:S01]  /*3870*/  @!P2 IMAD.IADD R58, R58, 0x1, -R116.reuse ;  /* 0x000000013a3aa824 */ /* 0x100fe200078e0a74 */
[----:B------:R-:W-:Y:S01]  /*3880*/  IADD3 R10, R152, 0x40, RZ ;  /* 0x00000040980a7810 */ /* 0x000fe20007ffe0ff */
[----:B------:R-:W-:Y:S01]  /*3890*/  @!P3 IMAD.IADD R57, R57, 0x1, -R116 ;  /* 0x000000013939b824 */ /* 0x000fe200078e0a74 */
[----:B------:R-:W-:Y:S01]  /*38a0*/  ISETP.GE.AND P3, PT, R8, RZ, PT ;  /* 0x000000ff0800720c */ /* 0x000fe20003f66270 */
[----:B------:R-:W-:Y:S01]  /*38b0*/  IMAD.HI.U32 R3, R2, R7, RZ ;  /* 0x0000000702037227 */ /* 0x000fe200078e00ff */
[----:B------:R-:W-:Y:S02]  /*38c0*/  ISETP.GT.U32.AND P2, PT, R116, R58, PT ;  /* 0x0000003a7400720c */ /* 0x000fe40003f44070 */
[----:B------:R-:W-:Y:S01]  /*38d0*/  @!P6 IADD3 R59, R59, -R116, RZ ;  /* 0x800000743b3be210 */ /* 0x000fe20007ffe0ff */
[----:B------:R-:W-:Y:S01]  /*38e0*/  IMAD.HI.U32 R4, R2, R61, RZ ;  /* 0x0000003d02047227 */ /* 0x000fe200078e00ff */
[----:B------:R-:W-:-:S02]  /*38f0*/  IADD3 R8, R152, 0x3f, RZ ;  /* 0x0000003f98087810 */ /* 0x000fc40007ffe0ff */
[----:B------:R-:W-:Y:S01]  /*3900*/  ISETP.GT.U32.AND P6, PT, R116, R59, PT ;  /* 0x0000003b7400720c */ /* 0x000fe20003fc4070 */
[----:B------:R-:W-:Y:S01]  /*3910*/  IMAD.MOV R3, RZ, RZ, -R3 ;  /* 0x000000ffff037224 */ /* 0x000fe200078e0a03 */
[----:B------:R-:W-:Y:S01]  /*3920*/  IABS R5, R8 ;  /* 0x0000000800057213 */ /* 0x000fe20000000000 */
[----:B------:R-:W-:Y:S01]  /*3930*/  @!P0 IMAD.MOV R57, RZ, RZ, -R57 ;  /* 0x000000ffff398224 */ /* 0x000fe200078e0a39 */
[----:B------:R-:W-:Y:S01]  /*3940*/  IADD3 R4, -R4, RZ, RZ ;  /* 0x000000ff04047210 */ /* 0x000fe20007ffe1ff */
[----:B------:R-:W-:Y:S01]  /*3950*/  IMAD R60, R116, R3, R7 ;  /* 0x00000003743c7224 */ /* 0x000fe200078e0207 */
[----:B------:R-:W-:Y:S01]  /*3960*/  IABS R63, R10 ;  /* 0x0000000a003f7213 */ /* 0x000fe20000000000 */
[----:B------:R-:W-:Y:S01]  /*3970*/  IMAD.HI.U32 R3, R2, R5, RZ ;  /* 0x0000000502037227 */ /* 0x000fe200078e00ff */
[----:B------:R-:W-:Y:S02]  /*3980*/  @!P5 IADD3 R56, -R56, RZ, RZ ;  /* 0x000000ff3838d210 */ /* 0x000fe40007ffe1ff */
[----:B------:R-:W-:Y:S01]  /*3990*/  ISETP.GE.AND P5, PT, R6, RZ, PT ;  /* 0x000000ff0600720c */ /* 0x000fe20003fa6270 */
[----:B------:R-:W-:Y:S01]  /*39a0*/  IMAD R61, R116, R4, R61 ;  /* 0x00000004743d7224 */ /* 0x000fe200078e023d */
[----:B------:R-:W-:Y:S01]  /*39b0*/  IADD3 R62, -R3, RZ, RZ ;  /* 0x000000ff033e7210 */ /* 0x000fe20007ffe1ff */
[----:B------:R-:W-:Y:S01]  /*39c0*/  @!P2 IMAD.IADD R58, R58, 0x1, -R116 ;  /* 0x000000013a3aa824 */ /* 0x000fe200078e0a74 */
[----:B------:R-:W-:Y:S01]  /*39d0*/  ISETP.GT.U32.AND P2, PT, R116, R60, PT ;  /* 0x0000003c7400720c */ /* 0x000fe20003f44070 */
[----:B------:R-:W-:Y:S01]  /*39e0*/  IMAD.HI.U32 R3, R2, R63, RZ ;  /* 0x0000003f02037227 */ /* 0x000fe200078e00ff */
[----:B------:R-:W-:-:S02]  /*39f0*/  IABS R7, R11 ;  /* 0x0000000b00077213 */ /* 0x000fc40000000000 */
[----:B------:R-:W-:Y:S01]  /*3a00*/  IABS R18, R0 ;  /* 0x0000000000127213 */ /* 0x000fe20000000000 */
[----:B------:R-:W-:Y:S01]  /*3a10*/  @!P6 IMAD.IADD R59, R59, 0x1, -R116 ;  /* 0x000000013b3be824 */ /* 0x000fe200078e0a74 */
[C---:B------:R-:W-:Y:S01]  /*3a20*/  ISETP.GT.U32.AND P6, PT, R116.reuse, R61, PT ;  /* 0x0000003d7400720c */ /* 0x040fe20003fc4070 */
[----:B------:R-:W-:Y:S01]  /*3a30*/  IMAD R62, R116, R62, R5 ;  /* 0x0000003e743e7224 */ /* 0x000fe200078e0205 */
[----:B------:R-:W-:Y:S01]  /*3a40*/  IADD3 R6, -R3, RZ, RZ ;  /* 0x000000ff03067210 */ /* 0x000fe20007ffe1ff */
[----:B------:R-:W-:Y:S01]  /*3a50*/  IMAD.HI.U32 R4, R2, R7, RZ ;  /* 0x0000000702047227 */ /* 0x000fe200078e00ff */
[----:B------:R-:W-:Y:S02]  /*3a60*/  @!P1 IADD3 R59, -R59, RZ, RZ ;  /* 0x000000ff3b3b9210 */ /* 0x000fe40007ffe1ff */
[----:B-1----:R-:W-:Y:S01]  /*3a70*/  IADD3 R27, R152, 0xf2, RZ ;  /* 0x000000f2981b7810 */ /* 0x002fe20007ffe0ff */
[----:B------:R-:W-:Y:S01]  /*3a80*/  IMAD R63, R116, R6, R63 ;  /* 0x00000006743f7224 */ /* 0x000fe200078e023f */
[----:B------:R-:W-:Y:S01]  /*3a90*/  @!P2 IADD3 R60, R60, -R116, RZ ;  /* 0x800000743c3ca210 */ /* 0x000fe20007ffe0ff */
[----:B------:R-:W-:Y:S01]  /*3aa0*/  IMAD.MOV R4, RZ, RZ, -R4 ;  /* 0x000000ffff047224 */ /* 0x000fe200078e0a04 */
[----:B------:R-:W-:Y:S01]  /*3ab0*/  ISETP.GT.U32.AND P2, PT, R116, R62, PT ;  /* 0x0000003e7400720c */ /* 0x000fe20003f44070 */
[----:B------:R-:W-:Y:S01]  /*3ac0*/  IMAD.HI.U32 R3, R2, R9, RZ ;  /* 0x0000000902037227 */ /* 0x000fe200078e00ff */
[----:B------:R-:W-:-:S02]  /*3ad0*/  IADD3 R6, R152, 0x44, RZ ;  /* 0x0000004498067810 */ /* 0x000fc40007ffe0ff */
[----:B------:R-:W-:Y:S01]  /*3ae0*/  IABS R15, R27 ;  /* 0x0000001b000f7213 */ /* 0x000fe20000000000 */
[----:B------:R-:W-:Y:S01]  /*3af0*/  @!P6 IMAD.IADD R61, R61, 0x1, -R116 ;  /* 0x000000013d3de824 */ /* 0x000fe200078e0a74 */
[C---:B------:R-:W-:Y:S01]  /*3b00*/  ISETP.GT.U32.AND P6, PT, R116.reuse, R63, PT ;  /* 0x0000003f7400720c */ /* 0x040fe20003fc4070 */
[----:B------:R-:W-:Y:S01]  /*3b10*/  IMAD R64, R116, R4, R7 ;  /* 0x0000000474407224 */ /* 0x000fe200078e0207 */
[----:B------:R-:W-:Y:S01]  /*3b20*/  IADD3 R3, -R3, RZ, RZ ;  /* 0x000000ff03037210 */ /* 0x000fe20007ffe1ff */
[----:B------:R-:W-:Y:S01]  /*3b30*/  IMAD.HI.U32 R5, R2, R65, RZ ;  /* 0x0000004102057227 */ /* 0x000fe200078e00ff */
[C---:B------:R-:W-:Y:S02]  /*3b40*/  ISETP.GT.U32.AND P0, PT, R116.reuse, R61, PT ;  /* 0x0000003d7400720c */ /* 0x040fe40003f04070 */
[----:B------:R-:W-:Y:S01]  /*3b50*/  ISETP.GT.U32.AND P1, PT, R116, R64, PT ;  /* 0x000000407400720c */ /* 0x000fe20003f24070 */
[----:B------:R-:W-:Y:S01]  /*3b60*/  IMAD.MOV R5, RZ, RZ, -R5 ;  /* 0x000000ffff057224 */ /* 0x000fe200078e0a05 */
[----:B------:R-:W-:Y:S01]  /*3b70*/  @!P2 IADD3 R62, R62, -R116, RZ ;  /* 0x800000743e3ea210 */ /* 0x000fe20007ffe0ff */
[----:B------:R-:W-:Y:S01]  /*3b80*/  VIADD R7, R152, 0x45 ;  /* 0x0000004598077836 */ /* 0x000fe20000000000 */
[C---:B------:R-:W-:Y:S01]  /*3b90*/  ISETP.GT.U32.AND P2, PT, R116.reuse, R60, PT ;  /* 0x0000003c7400720c */ /* 0x040fe20003f44070 */
[----:B------:R-:W-:Y:S01]  /*3ba0*/  @!P4 IMAD.MOV R58, RZ, RZ, -R58 ;  /* 0x000000ffff3ac224 */ /* 0x000fe200078e0a3a */
[----:B------:R-:W-:Y:S01]  /*3bb0*/  IABS R67, R6 ;  /* 0x0000000600437213 */ /* 0x000fe20000000000 */
[C---:B------:R-:W-:Y:S01]  /*3bc0*/  IMAD R65, R116.reuse, R5, R65 ;  /* 0x0000000574417224 */ /* 0x040fe200078e0241 */
[----:B------:R-:W-:Y:S01]  /*3bd0*/  @!P6 IADD3 R63, R63, -R116, RZ ;  /* 0x800000743f3fe210 */ /* 0x000fe20007ffe0ff */
[C---:B------:R-:W-:Y:S01]  /*3be0*/  IMAD R66, R116.reuse, R3, R9 ;  /* 0x0000000374427224 */ /* 0x040fe200078e0209 */
[----:B------:R-:W-:Y:S01]  /*3bf0*/  ISETP.GT.U32.AND P6, PT, R116, R62, PT ;  /* 0x0000003e7400720c */ /* 0x000fe20003fc4070 */
[----:B------:R-:W-:Y:S01]  /*3c00*/  IMAD.HI.U32 R3, R2, R67, RZ ;  /* 0x0000004302037227 */ /* 0x000fe200078e00ff */
[----:B------:R-:W-:-:S02]  /*3c10*/  ISETP.GT.U32.AND P4, PT, R116, R63, PT ;  /* 0x0000003f7400720c */ /* 0x000fc40003f84070 */
[----:B------:R-:W-:Y:S01]  /*3c20*/  IABS R5, R7 ;  /* 0x0000000700057213 */ /* 0x000fe20000000000 */
[--C-:B------:R-:W-:Y:S01]  /*3c30*/  @!P1 IMAD.IADD R64, R64, 0x1, -R116.reuse ;  /* 0x0000000140409824 */ /* 0x100fe200078e0a74 */
[----:B------:R-:W-:Y:S01]  /*3c40*/  @!P0 IADD3 R61, R61, -R116, RZ ;  /* 0x800000743d3d8210 */ /* 0x000fe20007ffe0ff */
[--C-:B------:R-:W-:Y:S01]  /*3c50*/  @!P2 IMAD.IADD R60, R60, 0x1, -R116.reuse ;  /* 0x000000013c3ca824 */ /* 0x100fe200078e0a74 */
[----:B------:R-:W-:Y:S01]  /*3c60*/  ISETP.GE.AND P0, PT, R8, RZ, PT ;  /* 0x000000ff0800720c */ /* 0x000fe20003f06270 */
[----:B------:R-:W-:Y:S01]  /*3c70*/  IMAD.HI.U32 R4, R2, R5, RZ ;  /* 0x0000000502047227 */ /* 0x000fe200078e00ff */
[----:B------:R-:W-:Y:S02]  /*3c80*/  ISETP.GT.U32.AND P2, PT, R116, R65, PT ;  /* 0x000000417400720c */ /* 0x000fe40003f44070 */
[----:B------:R-:W-:Y:S01]  /*3c90*/  ISETP.GE.AND P1, PT, R11, RZ, PT ;  /* 0x000000ff0b00720c */ /* 0x000fe20003f26270 */
[----:B------:R-:W-:Y:S01]  /*3ca0*/  @!P6 IMAD.IADD R62, R62, 0x1, -R116 ;  /* 0x000000013e3ee824 */ /* 0x000fe200078e0a74 */
[C---:B------:R-:W-:Y:S01]  /*3cb0*/  ISETP.GT.U32.AND P6, PT, R116.reuse, R66, PT ;  /* 0x000000427400720c */ /* 0x040fe20003fc4070 */
[----:B------:R-:W-:Y:S01]  /*3cc0*/  @!P5 IMAD.MOV R60, RZ, RZ, -R60 ;  /* 0x000000ffff3cd224 */ /* 0x000fe200078e0a3c */
[----:B------:R-:W-:Y:S01]  /*3cd0*/  ISETP.GT.U32.AND P5, PT, R116, R64, PT ;  /* 0x000000407400720c */ /* 0x000fe20003fa4070 */
[----:B------:R-:W-:Y:S01]  /*3ce0*/  IMAD.MOV R3, RZ, RZ, -R3 ;  /* 0x000000ffff037224 */ /* 0x000fe200078e0a03 */
[----:B------:R-:W-:Y:S01]  /*3cf0*/  IADD3 R4, -R4, RZ, RZ ;  /* 0x000000ff04047210 */ /* 0x000fe20007ffe1ff */
[----:B------:R-:W-:Y:S01]  /*3d00*/  VIADD R8, R152, 0x47 ;  /* 0x0000004798087836 */ /* 0x000fe20000000000 */
[----:B------:R-:W-:Y:S01]  /*3d10*/  @!P4 IADD3 R63, R63, -R116, RZ ;  /* 0x800000743f3fc210 */ /* 0x000fe20007ffe0ff */
[----:B------:R-:W-:Y:S01]  /*3d20*/  IMAD R67, R116, R3, R67 ;  /* 0x0000000374437224 */ /* 0x000fe200078e0243 */
[----:B------:R-:W-:Y:S01]  /*3d30*/  ISETP.GE.AND P4, PT, R10, RZ, PT ;  /* 0x000000ff0a00720c */ /* 0x000fe20003f86270 */
[----:B------:R-:W-:Y:S01]  /*3d40*/  IMAD R68, R116, R4, R5 ;  /* 0x0000000474447224 */ /* 0x000fe200078e0205 */
[----:B------:R-:W-:Y:S01]  /*3d50*/  @!P0 IADD3 R62, -R62, RZ, RZ ;  /* 0x000000ff3e3e8210 */ /* 0x000fe20007ffe1ff */
[----:B------:R-:W-:Y:S01]  /*3d60*/  VIADD R4, R152, 0x46 ;  /* 0x0000004698047836 */ /* 0x000fe20000000000 */
[----:B------:R-:W-:Y:S01]  /*3d70*/  ISETP.GT.U32.AND P0, PT, R116, R67, PT ;  /* 0x000000437400720c */ /* 0x000fe20003f04070 */
[----:B------:R-:W-:Y:S01]  /*3d80*/  VIADD R9, R152, 0x4e ;  /* 0x0000004e98097836 */ /* 0x000fe20000000000 */
[-C--:B------:R-:W-:Y:S01]  /*3d90*/  @!P6 IADD3 R66, R66, -R116.reuse, RZ ;  /* 0x800000744242e210 */ /* 0x080fe20007ffe0ff */
[----:B------:R-:W-:Y:S01]  /*3da0*/  VIADD R10, R152, 0x53 ;  /* 0x00000053980a7836 */ /* 0x000fe20000000000 */
[----:B------:R-:W-:Y:S01]  /*3db0*/  @!P5 IADD3 R64, R64, -R116, RZ ;  /* 0x800000744040d210 */ /* 0x000fe20007ffe0ff */
[C---:B------:R-:W-:Y:S01]  /*3dc0*/  VIADD R11, R152.reuse, 0x60 ;  /* 0x00000060980b7836 */ /* 0x040fe20000000000 */
[----:B------:R-:W-:Y:S01]  /*3dd0*/  IABS R69, R4 ;  /* 0x0000000400457213 */ /* 0x000fe20000000000 */
[----:B------:R-:W-:Y:S01]  /*3de0*/  VIADD R0, R152, 0xf1 ;  /* 0x000000f198007836 */ /* 0x000fe20000000000 */
[C---:B------:R-:W-:Y:S01]  /*3df0*/  ISETP.GT.U32.AND P5, PT, R116.reuse, R68, PT ;  /* 0x000000447400720c */ /* 0x040fe20003fa4070 */
[----:B------:R-:W-:Y:S01]  /*3e00*/  @!P4 IMAD.MOV R63, RZ, RZ, -R63 ;  /* 0x000000ffff3fc224 */ /* 0x000fe200078e0a3f */
[----:B------:R-:W-:Y:S01]  /*3e10*/  ISETP.GT.U32.AND P6, PT, R116, R66, PT ;  /* 0x000000427400720c */ /* 0x000fe20003fc4070 */
[----:B------:R-:W-:Y:S01]  /*3e20*/  IMAD.HI.U32 R3, R2, R69, RZ ;  /* 0x0000004502037227 */ /* 0x000fe200078e00ff */
[----:B------:R-:W-:-:S02]  /*3e30*/  ISETP.GE.AND P4, PT, R13, RZ, PT ;  /* 0x000000ff0d00720c */ /* 0x000fc40003f86270 */
[----:B------:R-:W-:Y:S01]  /*3e40*/  IABS R5, R8 ;  /* 0x0000000800057213 */ /* 0x000fe20000000000 */
[--C-:B------:R-:W-:Y:S01]  /*3e50*/  @!P0 IMAD.IADD R67, R67, 0x1, -R116.reuse ;  /* 0x0000000143438824 */ /* 0x100fe200078e0a74 */
[----:B------:R-:W-:Y:S02]  /*3e60*/  IADD3 R3, -R3, RZ, RZ ;  /* 0x000000ff03037210 */ /* 0x000fe40007ffe1ff */
[-C--:B------:R-:W-:Y:S02]  /*3e70*/  @!P2 IADD3 R65, R65, -R116.reuse, RZ ;  /* 0x800000744141a210 */ /* 0x080fe40007ffe0ff */
[----:B------:R-:W-:Y:S01]  /*3e80*/  @!P3 IADD3 R61, -R61, RZ, RZ ;  /* 0x000000ff3d3db210 */ /* 0x000fe20007ffe1ff */
[----:B------:R-:W-:Y:S01]  /*3e90*/  @!P5 IMAD.IADD R68, R68, 0x1, -R116 ;  /* 0x000000014444d824 */ /* 0x000fe200078e0a74 */
[----:B------:R-:W-:Y:S01]  /*3ea0*/  ISETP.GE.AND P0, PT, R4, RZ, PT ;  /* 0x000000ff0400720c */ /* 0x000fe20003f06270 */
[----:B------:R-:W-:Y:S01]  /*3eb0*/  IMAD R69, R116, R3, R69 ;  /* 0x0000000374457224 */ /* 0x000fe200078e0245 */
[----:B------:R-:W-:Y:S01]  /*3ec0*/  @!P6 IADD3 R66, R66, -R116, RZ ;  /* 0x800000744242e210 */ /* 0x000fe20007ffe0ff */
[----:B------:R-:W-:Y:S01]  /*3ed0*/  IMAD.HI.U32 R4, R2, R5, RZ ;  /* 0x0000000502047227 */ /* 0x000fe200078e00ff */
[----:B------:R-:W-:-:S02]  /*3ee0*/  ISETP.GT.U32.AND P5, PT, R116, R68, PT ;  /* 0x000000447400720c */ /* 0x000fc40003fa4070 */
[C---:B------:R-:W-:Y:S01]  /*3ef0*/  ISETP.GT.U32.AND P3, PT, R116.reuse, R65, PT ;  /* 0x000000417400720c */ /* 0x040fe20003f64070 */
[----:B------:R-:W-:Y:S01]  /*3f00*/  @!P4 IMAD.MOV R66, RZ, RZ, -R66 ;  /* 0x000000ffff42c224 */ /* 0x000fe200078e0a42 */
[----:B------:R-:W-:Y:S01]  /*3f10*/  ISETP.GT.U32.AND P4, PT, R116, R69, PT ;  /* 0x000000457400720c */ /* 0x000fe20003f84070 */
[----:B------:R-:W-:Y:S01]  /*3f20*/  IMAD.MOV R4, RZ, RZ, -R4 ;  /* 0x000000ffff047224 */ /* 0x000fe200078e0a04 */
[----:B------:R-:W-:Y:S01]  /*3f30*/  @!P1 IADD3 R64, -R64, RZ, RZ ;  /* 0x000000ff40409210 */ /* 0x000fe20007ffe1ff */
[----:B------:R-:W-:Y:S01]  /*3f40*/  VIADD R3, R152, 0x48 ;  /* 0x0000004898037836 */ /* 0x000fe20000000000 */
[C---:B------:R-:W-:Y:S01]  /*3f50*/  ISETP.GT.U32.AND P1, PT, R116.reuse, R67, PT ;  /* 0x000000437400720c */ /* 0x040fe20003f24070 */
[----:B------:R-:W-:Y:S01]  /*3f60*/  IMAD R70, R116, R4, R5 ;  /* 0x0000000474467224 */ /* 0x000fe200078e0205 */
[----:B------:R-:W-:Y:S02]  /*3f70*/  IADD3 R4, R152, 0x49, RZ ;  /* 0x0000004998047810 */ /* 0x000fe40007ffe0ff */
[----:B------:R-:W-:-:S02]  /*3f80*/  IABS R71, R3 ;  /* 0x0000000300477213 */ /* 0x000fc40000000000 */
[----:B------:R-:W-:Y:S01]  /*3f90*/  @!P5 IADD3 R68, R68, -R116, RZ ;  /* 0x800000744444d210 */ /* 0x000fe20007ffe0ff */
[--C-:B------:R-:W-:Y:S01]  /*3fa0*/  @!P3 IMAD.IADD R65, R65, 0x1, -R116.reuse ;  /* 0x000000014141b824 */ /* 0x100fe200078e0a74 */
[----:B------:R-:W-:Y:S01]  /*3fb0*/  ISETP.GT.U32.AND P5, PT, R116, R70, PT ;  /* 0x000000467400720c */ /* 0x000fe20003fa4070 */
[--C-:B------:R-:W-:Y:S01]  /*3fc0*/  @!P4 IMAD.IADD R69, R69, 0x1, -R116.reuse ;  /* 0x000000014545c824 */ /* 0x100fe200078e0a74 */
[----:B------:R-:W-:Y:S02]  /*3fd0*/  ISETP.GE.AND P3, PT, R6, RZ, PT ;  /* 0x000000ff0600720c */ /* 0x000fe40003f66270 */
[----:B------:R-:W-:Y:S01]  /*3fe0*/  IADD3 R6, R152, 0x4a, RZ ;  /* 0x0000004a98067810 */ /* 0x000fe20007ffe0ff */
[----:B------:R-:W-:Y:S01]  /*3ff0*/  @!P1 IMAD.IADD R67, R67, 0x1, -R116 ;  /* 0x0000000143439824 */ /* 0x000fe200078e0a74 */
[----:B------:R-:W-:Y:S01]  /*4000*/  ISETP.GE.AND P1, PT, R3, RZ, PT ;  /* 0x000000ff0300720c */ /* 0x000fe20003f26270 */
[----:B------:R-:W-:Y:S01]  /*4010*/  IMAD.HI.U32 R3, R2, R71, RZ ;  /* 0x0000004702037227 */ /* 0x000fe200078e00ff */
[----:B------:R-:W-:-:S02]  /*4020*/  IABS R73, R6 ;  /* 0x0000000600497213 */ /* 0x000fc40000000000 */
[----:B------:R-:W-:Y:S02]  /*4030*/  ISETP.GT.U32.AND P4, PT, R116, R69, PT ;  /* 0x000000457400720c */ /* 0x000fe40003f84070 */
[----:B------:R-:W-:Y:S01]  /*4040*/  ISETP.GE.AND P6, PT, R7, RZ, PT ;  /* 0x000000ff0700720c */ /* 0x000fe20003fc6270 */
[----:B------:R-:W-:Y:S01]  /*4050*/  IMAD.HI.U32 R5, R2, R73, RZ ;  /* 0x0000004902057227 */ /* 0x000fe200078e00ff */
[----:B------:R-:W-:Y:S02]  /*4060*/  ISETP.GE.AND P2, PT, R12, RZ, PT ;  /* 0x000000ff0c00720c */ /* 0x000fe40003f46270 */
[----:B------:R-:W-:Y:S01]  /*4070*/  IABS R7, R4 ;  /* 0x0000000400077213 */ /* 0x000fe20000000000 */
[----:B------:R-:W-:Y:S01]  /*4080*/  @!P5 IMAD.IADD R70, R70, 0x1, -R116 ;  /* 0x000000014646d824 */ /* 0x000fe200078e0a74 */
[----:B------:R-:W-:Y:S01]  /*4090*/  IADD3 R3, -R3, RZ, RZ ;  /* 0x000000ff03037210 */ /* 0x000fe20007ffe1ff */
[----:B------:R-:W-:Y:S01]  /*40a0*/  IMAD.MOV R5, RZ, RZ, -R5 ;  /* 0x000000ffff057224 */ /* 0x000fe200078e0a05 */
[----:B------:R-:W-:-:S02]  /*40b0*/  @!P3 IADD3 R67, -R67, RZ, RZ ;  /* 0x000000ff4343b210 */ /* 0x000fc40007ffe1ff */
[----:B------:R-:W-:Y:S01]  /*40c0*/  ISETP.GE.AND P3, PT, R4, RZ, PT ;  /* 0x000000ff0400720c */ /* 0x000fe20003f66270 */
[----:B------:R-:W-:Y:S01]  /*40d0*/  IMAD.HI.U32 R4, R2, R7, RZ ;  /* 0x0000000702047227 */ /* 0x000fe200078e00ff */
[----:B------:R-:W-:Y:S02]  /*40e0*/  ISETP.GT.U32.AND P5, PT, R116, R70, PT ;  /* 0x000000467400720c */ /* 0x000fe40003fa4070 */
[----:B------:R-:W-:Y:S01]  /*40f0*/  @!P6 IADD3 R68, -R68, RZ, RZ ;  /* 0x000000ff4444e210 */ /* 0x000fe20007ffe1ff */
[----:B------:R-:W-:Y:S01]  /*4100*/  IMAD R71, R116, R3, R71 ;  /* 0x0000000374477224 */ /* 0x000fe200078e0247 */
[----:B------:R-:W-:Y:S01]  /*4110*/  @!P2 IADD3 R65, -R65, RZ, RZ ;  /* 0x000000ff4141a210 */ /* 0x000fe20007ffe1ff */
[----:B------:R-:W-:Y:S01]  /*4120*/  @!P4 IMAD.IADD R69, R69, 0x1, -R116 ;  /* 0x000000014545c824 */ /* 0x000fe200078e0a74 */
[----:B------:R-:W-:Y:S01]  /*4130*/  ISETP.GE.AND P2, PT, R8, RZ, PT ;  /* 0x000000ff0800720c */ /* 0x000fe20003f46270 */
[C---:B------:R-:W-:Y:S01]  /*4140*/  IMAD R73, R116.reuse, R5, R73 ;  /* 0x0000000574497224 */ /* 0x040fe200078e0249 */
[----:B------:R-:W-:Y:S01]  /*4150*/  ISETP.GT.U32.AND P4, PT, R116, R71, PT ;  /* 0x000000477400720c */ /* 0x000fe20003f84070 */
[----:B------:R-:W-:Y:S01]  /*4160*/  IMAD.MOV R4, RZ, RZ, -R4 ;  /* 0x000000ffff047224 */ /* 0x000fe200078e0a04 */
[----:B------:R-:W-:Y:S01]  /*4170*/  ISETP.GE.AND P6, PT, R6, RZ, PT ;  /* 0x000000ff0600720c */ /* 0x000fe20003fc6270 */
[----:B------:R-:W-:Y:S01]  /*4180*/  @!P0 IMAD.MOV R69, RZ, RZ, -R69 ;  /* 0x000000ffff458224 */ /* 0x000fe200078e0a45 */
[C---:B------:R-:W-:Y:S01]  /*4190*/  ISETP.GT.U32.AND P0, PT, R116.reuse, R73, PT ;  /* 0x000000497400720c */ /* 0x040fe20003f04070 */
[----:B------:R-:W-:Y:S01]  /*41a0*/  IMAD R72, R116, R4, R7 ;  /* 0x0000000474487224 */ /* 0x000fe200078e0207 */
[C---:B------:R-:W-:Y:S01]  /*41b0*/  IADD3 R4, R152.reuse, 0x4b, RZ ;  /* 0x0000004b98047810 */ /* 0x040fe20007ffe0ff */
[----:B------:R-:W-:Y:S01]  /*41c0*/  VIADD R8, R152, 0x4d ;  /* 0x0000004d98087836 */ /* 0x000fe20000000000 */
[----:B------:R-:W-:-:S02]  /*41d0*/  @!P5 IADD3 R70, R70, -R116, RZ ;  /* 0x800000744646d210 */ /* 0x000fc40007ffe0ff */
[----:B------:R-:W-:Y:S02]  /*41e0*/  IABS R5, R4 ;  /* 0x0000000400057213 */ /* 0x000fe40000000000 */
[----:B------:R-:W-:Y:S02]  /*41f0*/  ISETP.GT.U32.AND P5, PT, R116, R72, PT ;  /* 0x000000487400720c */ /* 0x000fe40003fa4070 */
[----:B------:R-:W-:Y:S01]  /*4200*/  IADD3 R6, R152, 0x4c, RZ ;  /* 0x0000004c98067810 */ /* 0x000fe20007ffe0ff */
[----:B------:R-:W-:Y:S01]  /*4210*/  IMAD.HI.U32 R3, R2, R5, RZ ;  /* 0x0000000502037227 */ /* 0x000fe200078e00ff */
[----:B------:R-:W-:Y:S02]  /*4220*/  @!P4 IADD3 R71, R71, -R116, RZ ;  /* 0x800000744747c210 */ /* 0x000fe40007ffe0ff */
[----:B------:R-:W-:Y:S01]  /*4230*/  IABS R7, R8 ;  /* 0x0000000800077213 */ /* 0x000fe20000000000 */
[----:B------:R-:W-:Y:S01]  /*4240*/  IMAD.MOV R3, RZ, RZ, -R3 ;  /* 0x000000ffff037224 */ /* 0x000fe200078e0a03 */
[----:B------:R-:W-:-:S02]  /*4250*/  @!P0 IADD3 R73, R73, -R116, RZ ;  /* 0x8000007449498210 */ /* 0x000fc40007ffe0ff */
[----:B------:R-:W-:Y:S01]  /*4260*/  IABS R75, R6 ;  /* 0x00000006004b7213 */ /* 0x000fe20000000000 */
[C---:B------:R-:W-:Y:S01]  /*4270*/  IMAD R74, R116.reuse, R3, R5 ;  /* 0x00000003744a7224 */ /* 0x040fe200078e0205 */
[----:B------:R-:W-:Y:S02]  /*4280*/  ISETP.GT.U32.AND P4, PT, R116, R71, PT ;  /* 0x000000477400720c */ /* 0x000fe40003f84070 */
[----:B------:R-:W-:Y:S01]  /*4290*/  @!P2 IADD3 R70, -R70, RZ, RZ ;  /* 0x000000ff4646a210 */ /* 0x000fe20007ffe1ff */
[----:B------:R-:W-:Y:S01]  /*42a0*/  IMAD.HI.U32 R3, R2, R75, RZ ;  /* 0x0000004b02037227 */ /* 0x000fe200078e00ff */
[----:B------:R-:W-:Y:S02]  /*42b0*/  IABS R77, R9 ;  /* 0x00000009004d7213 */ /* 0x000fe40000000000 */
[----:B------:R-:W-:Y:S01]  /*42c0*/  ISETP.GE.AND P2, PT, R4, RZ, PT ;  /* 0x000000ff0400720c */ /* 0x000fe20003f46270 */
[----:B------:R-:W-:Y:S01]  /*42d0*/  IMAD.HI.U32 R4, R2, R7, RZ ;  /* 0x0000000702047227 */ /* 0x000fe200078e00ff */
[----:B------:R-:W-:-:S02]  /*42e0*/  ISETP.GT.U32.AND P0, PT, R116, R73, PT ;  /* 0x000000497400720c */ /* 0x000fc40003f04070 */
[----:B------:R-:W-:Y:S01]  /*42f0*/  @!P5 IADD3 R72, R72, -R116, RZ ;  /* 0x800000744848d210 */ /* 0x000fe20007ffe0ff */
[----:B------:R-:W-:Y:S01]  /*4300*/  IMAD.HI.U32 R5, R2, R77, RZ ;  /* 0x0000004d02057227 */ /* 0x000fe200078e00ff */
[----:B------:R-:W-:Y:S02]  /*4310*/  IADD3 R4, -R4, RZ, RZ ;  /* 0x000000ff04047210 */ /* 0x000fe40007ffe1ff */
[C---:B------:R-:W-:Y:S01]  /*4320*/  ISETP.GT.U32.AND P5, PT, R116.reuse, R72, PT ;  /* 0x000000487400720c */ /* 0x040fe20003fa4070 */
[----:B------:R-:W-:Y:S01]  /*4330*/  IMAD.MOV R3, RZ, RZ, -R3 ;  /* 0x000000ffff037224 */ /* 0x000fe200078e0a03 */
[----:B------:R-:W-:Y:S01]  /*4340*/  IADD3 R5, -R5, RZ, RZ ;  /* 0x000000ff05057210 */ /* 0x000fe20007ffe1ff */
[C---:B------:R-:W-:Y:S01]  /*4350*/  IMAD R76, R116.reuse, R4, R7 ;  /* 0x00000004744c7224 */ /* 0x040fe200078e0207 */
[----:B------:R-:W-:Y:S01]  /*4360*/  IABS R95, R11 ;  /* 0x0000000b005f7213 */ /* 0x000fe20000000000 */
[--C-:B------:R-:W-:Y:S01]  /*4370*/  @!P4 IMAD.IADD R71, R71, 0x1, -R116.reuse ;  /* 0x000000014747c824 */ /* 0x100fe200078e0a74 */
[C---:B------:R-:W-:Y:S01]  /*4380*/  ISETP.GT.U32.AND P4, PT, R116.reuse, R74, PT ;  /* 0x0000004a7400720c */ /* 0x040fe20003f84070 */
[----:B------:R-:W-:Y:S01]  /*4390*/  IMAD R75, R116, R3, R75 ;  /* 0x00000003744b7224 */ /* 0x000fe200078e024b */
[----:B------:R-:W-:Y:S01]  /*43a0*/  @!P0 IADD3 R73, R73, -R116, RZ ;  /* 0x8000007449498210 */ /* 0x000fe20007ffe0ff */
[----:B------:R-:W-:Y:S01]  /*43b0*/  VIADD R4, R152, 0x4f ;  /* 0x0000004f98047836 */ /* 0x000fe20000000000 */
[C---:B------:R-:W-:Y:S01]  /*43c0*/  ISETP.GT.U32.AND P0, PT, R116.reuse, R76, PT ;  /* 0x0000004c7400720c */ /* 0x040fe20003f04070 */
[----:B------:R-:W-:Y:S01]  /*43d0*/  IMAD R77, R116, R5, R77 ;  /* 0x00000005744d7224 */ /* 0x000fe200078e024d */
[----:B------:R-:W-:Y:S01]  /*43e0*/  IADD3 R12, R152, 0x7c, RZ ;  /* 0x0000007c980c7810 */ /* 0x000fe20007ffe0ff */
[----:B------:R-:W-:Y:S01]  /*43f0*/  @!P1 IMAD.MOV R71, RZ, RZ, -R71 ;  /* 0x000000ffff479224 */ /* 0x000fe200078e0a47 */
[----:B------:R-:W-:Y:S01]  /*4400*/  IABS R5, R4 ;  /* 0x0000000400057213 */ /* 0x000fe20000000000 */
[----:B------:R-:W-:Y:S01]  /*4410*/  @!P6 IMAD.MOV R73, RZ, RZ, -R73 ;  /* 0x000000ffff49e224 */ /* 0x000fe200078e0a49 */
[----:B------:R-:W-:Y:S01]  /*4420*/  ISETP.GT.U32.AND P1, PT, R116, R75, PT ;  /* 0x0000004b7400720c */ /* 0x000fe20003f24070 */
[----:B------:R-:W-:Y:S01]  /*4430*/  @!P5 IMAD.IADD R72, R72, 0x1, -R116 ;  /* 0x000000014848d824 */ /* 0x000fe200078e0a74 */
[----:B------:R-:W-:Y:S01]  /*4440*/  ISETP.GT.U32.AND P6, PT, R116, R77, PT ;  /* 0x0000004d7400720c */ /* 0x000fe20003fc4070 */
[----:B------:R-:W-:Y:S01]  /*4450*/  IMAD.HI.U32 R3, R2, R5, RZ ;  /* 0x0000000502037227 */ /* 0x000fe200078e00ff */
[----:B------:R-:W-:-:S02]  /*4460*/  ISETP.GE.AND P5, PT, R6, RZ, PT ;  /* 0x000000ff0600720c */ /* 0x000fc40003fa6270 */
[----:B------:R-:W-:Y:S01]  /*4470*/  IADD3 R6, R152, 0x50, RZ ;  /* 0x0000005098067810 */ /* 0x000fe20007ffe0ff */
[----:B------:R-:W-:Y:S01]  /*4480*/  @!P0 IMAD.IADD R76, R76, 0x1, -R116 ;  /* 0x000000014c4c8824 */ /* 0x000fe200078e0a74 */
[----:B------:R-:W-:Y:S01]  /*4490*/  IADD3 R3, -R3, RZ, RZ ;  /* 0x000000ff03037210 */ /* 0x000fe20007ffe1ff */
[----:B------:R-:W-:Y:S01]  /*44a0*/  @!P3 IMAD.MOV R72, RZ, RZ, -R72 ;  /* 0x000000ffff48b224 */ /* 0x000fe200078e0a48 */
[----:B------:R-:W-:Y:S02]  /*44b0*/  IABS R79, R6 ;  /* 0x00000006004f7213 */ /* 0x000fe40000000000 */
[-C--:B------:R-:W-:Y:S01]  /*44c0*/  @!P4 IADD3 R74, R74, -R116.reuse, RZ ;  /* 0x800000744a4ac210 */ /* 0x080fe20007ffe0ff */
[----:B------:R-:W-:Y:S01]  /*44d0*/  @!P1 IMAD.IADD R75, R75, 0x1, -R116 ;  /* 0x000000014b4b9824 */ /* 0x000fe200078e0a74 */
[----:B------:R-:W-:Y:S01]  /*44e0*/  ISETP.GE.AND P3, PT, R8, RZ, PT ;  /* 0x000000ff0800720c */ /* 0x000fe20003f66270 */
[----:B------:R-:W-:Y:S01]  /*44f0*/  IMAD R78, R116, R3, R5 ;  /* 0x00000003744e7224 */ /* 0x000fe200078e0205 */
[----:B------:R-:W-:Y:S01]  /*4500*/  @!P6 IADD3 R77, R77, -R116, RZ ;  /* 0x800000744d4de210 */ /* 0x000fe20007ffe0ff */
[----:B------:R-:W-:Y:S01]  /*4510*/  IMAD.HI.U32 R3, R2, R79, RZ ;  /* 0x0000004f02037227 */ /* 0x000fe200078e00ff */
[----:B------:R-:W-:-:S02]  /*4520*/  ISETP.GT.U32.AND P6, PT, R116, R76, PT ;  /* 0x0000004c7400720c */ /* 0x000fc40003fc4070 */
[----:B------:R-:W-:Y:S01]  /*4530*/  ISETP.GT.U32.AND P0, PT, R116, R75, PT ;  /* 0x0000004b7400720c */ /* 0x000fe20003f04070 */
[----:B------:R-:W-:Y:S01]  /*4540*/  VIADD R8, R152, 0x52 ;  /* 0x0000005298087836 */ /* 0x000fe20000000000 */
[----:B------:R-:W-:Y:S02]  /*4550*/  ISETP.GT.U32.AND P4, PT, R116, R74, PT ;  /* 0x0000004a7400720c */ /* 0x000fe40003f84070 */
[----:B------:R-:W-:Y:S02]  /*4560*/  IADD3 R3, -R3, RZ, RZ ;  /* 0x000000ff03037210 */ /* 0x000fe40007ffe1ff */
[----:B------:R-:W-:Y:S02]  /*4570*/  IADD3 R5, R152, 0x51, RZ ;  /* 0x0000005198057810 */ /* 0x000fe40007ffe0ff */
[----:B------:R-:W-:Y:S01]  /*4580*/  IABS R81, R8 ;  /* 0x0000000800517213 */ /* 0x000fe20000000000 */
[----:B------:R-:W-:Y:S01]  /*4590*/  IMAD R79, R116, R3, R79 ;  /* 0x00000003744f7224 */ /* 0x000fe200078e024f */
[----:B------:R-:W-:Y:S01]  /*45a0*/  IABS R7, R5 ;  /* 0x0000000500077213 */ /* 0x000fe20000000000 */
[----:B------:R-:W-:Y:S01]  /*45b0*/  @!P6 IMAD.IADD R76, R76, 0x1, -R116 ;  /* 0x000000014c4ce824 */ /* 0x000fe200078e0a74 */
[----:B------:R-:W-:Y:S01]  /*45c0*/  ISETP.GE.AND P1, PT, R4, RZ, PT ;  /* 0x000000ff0400720c */ /* 0x000fe20003f26270 */
[----:B------:R-:W-:Y:S01]  /*45d0*/  IMAD.HI.U32 R4, R2, R81, RZ ;  /* 0x0000005102047227 */ /* 0x000fe200078e00ff */
[----:B------:R-:W-:-:S02]  /*45e0*/  @!P0 IADD3 R75, R75, -R116, RZ ;  /* 0x800000744b4b8210 */ /* 0x000fc40007ffe0ff */
[----:B------:R-:W-:Y:S01]  /*45f0*/  ISETP.GT.U32.AND P6, PT, R116, R79, PT ;  /* 0x0000004f7400720c */ /* 0x000fe20003fc4070 */
[----:B------:R-:W-:Y:S01]  /*4600*/  IMAD.HI.U32 R3, R2, R7, RZ ;  /* 0x0000000702037227 */ /* 0x000fe200078e00ff */
[----:B------:R-:W-:Y:S02]  /*4610*/  ISETP.GT.U32.AND P0, PT, R116, R78, PT ;  /* 0x0000004e7400720c */ /* 0x000fe40003f04070 */
[----:B------:R-:W-:Y:S01]  /*4620*/  @!P4 IADD3 R74, R74, -R116, RZ ;  /* 0x800000744a4ac210 */ /* 0x000fe20007ffe0ff */
[----:B------:R-:W-:Y:S01]  /*4630*/  IMAD.MOV R4, RZ, RZ, -R4 ;  /* 0x000000ffff047224 */ /* 0x000fe200078e0a04 */
[----:B------:R-:W-:Y:S01]  /*4640*/  ISETP.GE.AND P4, PT, R9, RZ, PT ;  /* 0x000000ff0900720c */ /* 0x000fe20003f86270 */
[----:B------:R-:W-:Y:S01]  /*4650*/  @!P3 IMAD.MOV R76, RZ, RZ, -R76 ;  /* 0x000000ffff4cb224 */ /* 0x000fe200078e0a4c */
[----:B------:R-:W-:Y:S01]  /*4660*/  IABS R9, R10 ;  /* 0x0000000a00097213 */ /* 0x000fe20000000000 */
[----:B------:R-:W-:Y:S01]  /*4670*/  @!P2 IMAD.MOV R74, RZ, RZ, -R74 ;  /* 0x000000ffff4aa224 */ /* 0x000fe200078e0a4a */
[C---:B------:R-:W-:Y:S01]  /*4680*/  ISETP.GT.U32.AND P2, PT, R116.reuse, R77, PT ;  /* 0x0000004d7400720c */ /* 0x040fe20003f44070 */
[----:B------:R-:W-:Y:S01]  /*4690*/  IMAD R81, R116, R4, R81 ;  /* 0x0000000474517224 */ /* 0x000fe200078e0251 */
[----:B------:R-:W-:Y:S01]  /*46a0*/  IADD3 R3, -R3, RZ, RZ ;  /* 0x000000ff03037210 */ /* 0x000fe20007ffe1ff */
[----:B------:R-:W-:Y:S01]  /*46b0*/  @!P5 IMAD.MOV R75, RZ, RZ, -R75 ;  /* 0x000000ffff4bd224 */ /* 0x000fe200078e0a4b */
[----:B------:R-:W-:Y:S01]  /*46c0*/  @!P6 IADD3 R79, R79, -R116, RZ ;  /* 0x800000744f4fe210 */ /* 0x000fe20007ffe0ff */
[----:B------:R-:W-:Y:S01]  /*46d0*/  @!P0 IMAD.IADD R78, R78, 0x1, -R116 ;  /* 0x000000014e4e8824 */ /* 0x000fe200078e0a74 */
[----:B------:R-:W-:Y:S01]  /*46e0*/  ISETP.GE.AND P0, PT, R5, RZ, PT ;  /* 0x000000ff0500720c */ /* 0x000fe20003f06270 */
[----:B------:R-:W-:Y:S01]  /*46f0*/  IMAD.HI.U32 R5, R2, R9, RZ ;  /* 0x0000000902057227 */ /* 0x000fe200078e00ff */
[----:B------:R-:W-:-:S02]  /*4700*/  ISETP.GT.U32.AND P6, PT, R116, R79, PT ;  /* 0x0000004f7400720c */ /* 0x000fc40003fc4070 */
[C---:B------:R-:W-:Y:S01]  /*4710*/  ISETP.GT.U32.AND P5, PT, R116.reuse, R78, PT ;  /* 0x0000004e7400720c */ /* 0x040fe20003fa4070 */
[----:B------:R-:W-:Y:S01]  /*4720*/  IMAD R80, R116, R3, R7 ;  /* 0x0000000374507224 */ /* 0x000fe200078e0207 */
[----:B------:R-:W-:Y:S01]  /*4730*/  IADD3 R5, -R5, RZ, RZ ;  /* 0x000000ff05057210 */ /* 0x000fe20007ffe1ff */
[----:B------:R-:W-:Y:S01]  /*4740*/  VIADD R7, R152, 0x55 ;  /* 0x0000005598077836 */ /* 0x000fe20000000000 */
[----:B------:R-:W-:Y:S02]  /*4750*/  @!P2 IADD3 R77, R77, -R116, RZ ;  /* 0x800000744d4da210 */ /* 0x000fe40007ffe0ff */
[C---:B------:R-:W-:Y:S01]  /*4760*/  ISETP.GT.U32.AND P3, PT, R116.reuse, R80, PT ;  /* 0x000000507400720c */ /* 0x040fe20003f64070 */
[----:B------:R-:W-:Y:S01]  /*4770*/  IMAD R82, R116, R5, R9 ;  /* 0x0000000574527224 */ /* 0x000fe200078e0209 */
[----:B------:R-:W-:Y:S01]  /*4780*/  ISETP.GE.AND P2, PT, R6, RZ, PT ;  /* 0x000000ff0600720c */ /* 0x000fe20003f46270 */
[----:B------:R-:W-:Y:S01]  /*4790*/  @!P4 IMAD.MOV R77, RZ, RZ, -R77 ;  /* 0x000000ffff4dc224 */ /* 0x000fe200078e0a4d */
[----:B------:R-:W-:-:S02]  /*47a0*/  ISETP.GT.U32.AND P4, PT, R116, R81, PT ;  /* 0x000000517400720c */ /* 0x000fc40003f84070 */
[----:B------:R-:W-:Y:S02]  /*47b0*/  @!P6 IADD3 R79, R79, -R116, RZ ;  /* 0x800000744f4fe210 */ /* 0x000fe40007ffe0ff */
[----:B------:R-:W-:Y:S02]  /*47c0*/  IADD3 R6, R152, 0x54, RZ ;  /* 0x0000005498067810 */ /* 0x000fe40007ffe0ff */
[----:B------:R-:W-:Y:S02]  /*47d0*/  ISETP.GT.U32.AND P6, PT, R116, R82, PT ;  /* 0x000000527400720c */ /* 0x000fe40003fc4070 */
[----:B------:R-:W-:Y:S01]  /*47e0*/  IABS R83, R6 ;  /* 0x0000000600537213 */ /* 0x000fe20000000000 */
[----:B------:R-:W-:Y:S01]  /*47f0*/  @!P3 IMAD.IADD R80, R80, 0x1, -R116 ;  /* 0x000000015050b824 */ /* 0x000fe200078e0a74 */
[----:B------:R-:W-:Y:S01]  /*4800*/  IABS R5, R7 ;  /* 0x0000000700057213 */ /* 0x000fe20000000000 */
[----:B------:R-:W-:Y:S01]  /*4810*/  @!P2 IMAD.MOV R79, RZ, RZ, -R79 ;  /* 0x000000ffff4fa224 */ /* 0x000fe200078e0a4f */
[----:B------:R-:W-:Y:S01]  /*4820*/  @!P5 IADD3 R78, R78, -R116, RZ ;  /* 0x800000744e4ed210 */ /* 0x000fe20007ffe0ff */
[----:B------:R-:W-:Y:S01]  /*4830*/  IMAD.HI.U32 R3, R2, R83, RZ ;  /* 0x0000005302037227 */ /* 0x000fe200078e00ff */
[----:B------:R-:W-:-:S02]  /*4840*/  ISETP.GE.AND P5, PT, R8, RZ, PT ;  /* 0x000000ff0800720c */ /* 0x000fc40003fa6270 */
[----:B------:R-:W-:Y:S01]  /*4850*/  IADD3 R8, R152, 0x56, RZ ;  /* 0x0000005698087810 */ /* 0x000fe20007ffe0ff */
[--C-:B------:R-:W-:Y:S01]  /*4860*/  @!P4 IMAD.IADD R81, R81, 0x1, -R116.reuse ;  /* 0x000000015151c824 */ /* 0x100fe200078e0a74 */
[----:B------:R-:W-:Y:S01]  /*4870*/  ISETP.GT.U32.AND P4, PT, R116, R80, PT ;  /* 0x000000507400720c */ /* 0x000fe20003f84070 */
[--C-:B------:R-:W-:Y:S01]  /*4880*/  @!P6 IMAD.IADD R82, R82, 0x1, -R116.reuse ;  /* 0x000000015252e824 */ /* 0x100fe200078e0a74 */
[----:B------:R-:W-:Y:S01]  /*4890*/  IADD3 R4, -R3, RZ, RZ ;  /* 0x000000ff03047210 */ /* 0x000fe20007ffe1ff */
[----:B------:R-:W-:Y:S01]  /*48a0*/  IMAD.HI.U32 R3, R2, R5, RZ ;  /* 0x0000000502037227 */ /* 0x000fe200078e00ff */
[----:B------:R-:W-:Y:S02]  /*48b0*/  ISETP.GT.U32.AND P6, PT, R116, R81, PT ;  /* 0x000000517400720c */ /* 0x000fe40003fc4070 */
[----:B------:R-:W-:Y:S01]  /*48c0*/  IABS R85, R8 ;  /* 0x0000000800557213 */ /* 0x000fe20000000000 */
[----:B------:R-:W-:Y:S01]  /*48d0*/  IMAD.MOV R3, RZ, RZ, -R3 ;  /* 0x000000ffff037224 */ /* 0x000fe200078e0a03 */
[----:B------:R-:W-:Y:S01]  /*48e0*/  IADD3 R9, R152, 0x57, RZ ;  /* 0x0000005798097810 */ /* 0x000fe20007ffe0ff */
[----:B------:R-:W-:Y:S01]  /*48f0*/  IMAD R83, R116, R4, R83 ;  /* 0x0000000474537224 */ /* 0x000fe200078e0253 */
[----:B------:R-:W-:Y:S01]  /*4900*/  ISETP.GE.AND P3, PT, R10, RZ, PT ;  /* 0x000000ff0a00720c */ /* 0x000fe20003f66270 */
[----:B------:R-:W-:Y:S01]  /*4910*/  IMAD R84, R116, R3, R5 ;  /* 0x0000000374547224 */ /* 0x000fe200078e0205 */
[----:B------:R-:W-:Y:S01]  /*4920*/  IABS R5, R9 ;  /* 0x0000000900057213 */ /* 0x000fe20000000000 */
[----:B------:R-:W-:Y:S01]  /*4930*/  @!P4 IMAD.IADD R80, R80, 0x1, -R116 ;  /* 0x000000015050c824 */ /* 0x000fe200078e0a74 */
[----:B------:R-:W-:Y:S01]  /*4940*/  ISETP.GT.U32.AND P4, PT, R116, R83, PT ;  /* 0x000000537400720c */ /* 0x000fe20003f84070 */
[----:B------:R-:W-:Y:S01]  /*4950*/  IMAD.HI.U32 R3, R2, R85, RZ ;  /* 0x0000005502037227 */ /* 0x000fe200078e00ff */
[----:B------:R-:W-:-:S02]  /*4960*/  IADD3 R10, R152, 0x58, RZ ;  /* 0x00000058980a7810 */ /* 0x000fc40007ffe0ff */
[----:B------:R-:W-:Y:S01]  /*4970*/  @!P0 IADD3 R80, -R80, RZ, RZ ;  /* 0x000000ff50508210 */ /* 0x000fe20007ffe1ff */
[----:B------:R-:W-:Y:S01]  /*4980*/  @!P6 IMAD.IADD R81, R81, 0x1, -R116 ;  /* 0x000000015151e824 */ /* 0x000fe200078e0a74 */
[----:B------:R-:W-:Y:S01]  /*4990*/  ISETP.GT.U32.AND P6, PT, R116, R84, PT ;  /* 0x000000547400720c */ /* 0x000fe20003fc4070 */
[----:B------:R-:W-:Y:S01]  /*49a0*/  IMAD.MOV R4, RZ, RZ, -R3 ;  /* 0x000000ffff047224 */ /* 0x000fe200078e0a03 */
[----:B------:R-:W-:Y:S01]  /*49b0*/  IABS R87, R10 ;  /* 0x0000000a00577213 */ /* 0x000fe20000000000 */
[----:B------:R-:W-:Y:S01]  /*49c0*/  IMAD.HI.U32 R3, R2, R5, RZ ;  /* 0x0000000502037227 */ /* 0x000fe200078e00ff */
[----:B------:R-:W-:Y:S02]  /*49d0*/  @!P1 IADD3 R78, -R78, RZ, RZ ;  /* 0x000000ff4e4e9210 */ /* 0x000fe40007ffe1ff */
[C---:B------:R-:W-:Y:S01]  /*49e0*/  ISETP.GT.U32.AND P1, PT, R116.reuse, R82, PT ;  /* 0x000000527400720c */ /* 0x040fe20003f24070 */
[----:B------:R-:W-:Y:S01]  /*49f0*/  IMAD R85, R116, R4, R85 ;  /* 0x0000000474557224 */ /* 0x000fe200078e0255 */
[----:B------:R-:W-:Y:S01]  /*4a00*/  @!P4 IADD3 R83, R83, -R116, RZ ;  /* 0x800000745353c210 */ /* 0x000fe20007ffe0ff */
[----:B------:R-:W-:Y:S01]  /*4a10*/  IMAD.MOV R86, RZ, RZ, -R3 ;  /* 0x000000ffff567224 */ /* 0x000fe200078e0a03 */
[----:B------:R-:W-:Y:S01]  /*4a20*/  ISETP.GE.AND P4, PT, R7, RZ, PT ;  /* 0x000000ff0700720c */ /* 0x000fe20003f86270 */
[----:B------:R-:W-:Y:S01]  /*4a30*/  IMAD.HI.U32 R3, R2, R87, RZ ;  /* 0x0000005702037227 */ /* 0x000fe200078e00ff */
[----:B------:R-:W-:-:S02]  /*4a40*/  ISETP.GT.U32.AND P2, PT, R116, R85, PT ;  /* 0x000000557400720c */ /* 0x000fc40003f44070 */
[----:B------:R-:W-:Y:S01]  /*4a50*/  @!P6 IADD3 R84, R84, -R116, RZ ;  /* 0x800000745454e210 */ /* 0x000fe20007ffe0ff */
[C---:B------:R-:W-:Y:S01]  /*4a60*/  IMAD R86, R116.reuse, R86, R5 ;  /* 0x0000005674567224 */ /* 0x040fe200078e0205 */
[----:B------:R-:W-:Y:S01]  /*4a70*/  ISETP.GT.U32.AND P6, PT, R116, R83, PT ;  /* 0x000000537400720c */ /* 0x000fe20003fc4070 */
[----:B------:R-:W-:Y:S01]  /*4a80*/  VIADD R4, R152, 0x59 ;  /* 0x0000005998047836 */ /* 0x000fe20000000000 */
[----:B------:R-:W-:Y:S01]  /*4a90*/  ISETP.GT.U32.AND P0, PT, R116, R84, PT ;  /* 0x000000547400720c */ /* 0x000fe20003f04070 */
[----:B------:R-:W-:Y:S01]  /*4aa0*/  @!P5 IMAD.MOV R81, RZ, RZ, -R81 ;  /* 0x000000ffff51d224 */ /* 0x000fe200078e0a51 */
[----:B------:R-:W-:Y:S02]  /*4ab0*/  IADD3 R3, -R3, RZ, RZ ;  /* 0x000000ff03037210 */ /* 0x000fe40007ffe1ff */
[----:B------:R-:W-:Y:S02]  /*4ac0*/  IABS R5, R4 ;  /* 0x0000000400057213 */ /* 0x000fe40000000000 */
[----:B------:R-:W-:Y:S01]  /*4ad0*/  @!P1 IADD3 R82, R82, -R116, RZ ;  /* 0x8000007452529210 */ /* 0x000fe20007ffe0ff */
[--C-:B------:R-:W-:Y:S01]  /*4ae0*/  @!P2 IMAD.IADD R85, R85, 0x1, -R116.reuse ;  /* 0x000000015555a824 */ /* 0x100fe200078e0a74 */
[----:B------:R-:W-:Y:S01]  /*4af0*/  ISETP.GE.AND P1, PT, R6, RZ, PT ;  /* 0x000000ff0600720c */ /* 0x000fe20003f26270 */
[----:B------:R-:W-:Y:S01]  /*4b00*/  IMAD R87, R116, R3, R87 ;  /* 0x0000000374577224 */ /* 0x000fe200078e0257 */
[----:B------:R-:W-:Y:S01]  /*4b10*/  ISETP.GE.AND P5, PT, R8, RZ, PT ;  /* 0x000000ff0800720c */ /* 0x000fe20003fa6270 */
[----:B------:R-:W-:Y:S01]  /*4b20*/  @!P6 IMAD.IADD R83, R83, 0x1, -R116 ;  /* 0x000000015353e824 */ /* 0x000fe200078e0a74 */
[----:B------:R-:W-:Y:S01]  /*4b30*/  ISETP.GT.U32.AND P6, PT, R116, R86, PT ;  /* 0x000000567400720c */ /* 0x000fe20003fc4070 */
[----:B------:R-:W-:Y:S01]  /*4b40*/  IMAD.HI.U32 R3, R2, R5, RZ ;  /* 0x0000000502037227 */ /* 0x000fe200078e00ff */
[----:B------:R-:W-:-:S02]  /*4b50*/  @!P0 IADD3 R84, R84, -R116, RZ ;  /* 0x8000007454548210 */ /* 0x000fc40007ffe0ff */
[----:B------:R-:W-:Y:S01]  /*4b60*/  IADD3 R6, R152, 0x5a, RZ ;  /* 0x0000005a98067810 */ /* 0x000fe20007ffe0ff */
[----:B------:R-:W-:Y:S01]  /*4b70*/  IMAD.MOV R3, RZ, RZ, -R3 ;  /* 0x000000ffff037224 */ /* 0x000fe200078e0a03 */
[----:B------:R-:W-:Y:S01]  /*4b80*/  @!P4 IADD3 R84, -R84, RZ, RZ ;  /* 0x000000ff5454c210 */ /* 0x000fe20007ffe1ff */
[----:B------:R-:W-:Y:S01]  /*4b90*/  VIADD R8, R152, 0x5b ;  /* 0x0000005b98087836 */ /* 0x000fe20000000000 */
[C---:B------:R-:W-:Y:S01]  /*4ba0*/  ISETP.GT.U32.AND P4, PT, R116.reuse, R87, PT ;  /* 0x000000577400720c */ /* 0x040fe20003f84070 */
[----:B------:R-:W-:Y:S01]  /*4bb0*/  IMAD R88, R116, R3, R5 ;  /* 0x0000000374587224 */ /* 0x000fe200078e0205 */
[----:B------:R-:W-:Y:S02]  /*4bc0*/  @!P3 IADD3 R82, -R82, RZ, RZ ;  /* 0x000000ff5252b210 */ /* 0x000fe40007ffe1ff */
[----:B------:R-:W-:Y:S01]  /*4bd0*/  @!P1 IADD3 R83, -R83, RZ, RZ ;  /* 0x000000ff53539210 */ /* 0x000fe20007ffe1ff */
[----:B------:R-:W-:Y:S01]  /*4be0*/  @!P6 IMAD.IADD R86, R86, 0x1, -R116 ;  /* 0x000000015656e824 */ /* 0x000fe200078e0a74 */
[----:B------:R-:W-:-:S02]  /*4bf0*/  ISETP.GT.U32.AND P6, PT, R116, R85, PT ;  /* 0x000000557400720c */ /* 0x000fc40003fc4070 */
[----:B------:R-:W-:Y:S02]  /*4c00*/  ISETP.GE.AND P3, PT, R9, RZ, PT ;  /* 0x000000ff0900720c */ /* 0x000fe40003f66270 */
[----:B------:R-:W-:Y:S02]  /*4c10*/  IABS R89, R6 ;  /* 0x0000000600597213 */ /* 0x000fe40000000000 */
[----:B------:R-:W-:Y:S01]  /*4c20*/  ISETP.GT.U32.AND P1, PT, R116, R86, PT ;  /* 0x000000567400720c */ /* 0x000fe20003f24070 */
[--C-:B------:R-:W-:Y:S01]  /*4c30*/  @!P4 IMAD.IADD R87, R87, 0x1, -R116.reuse ;  /* 0x000000015757c824 */ /* 0x100fe200078e0a74 */
[----:B------:R-:W-:Y:S01]  /*4c40*/  IADD3 R9, R152, 0x5c, RZ ;  /* 0x0000005c98097810 */ /* 0x000fe20007ffe0ff */
[----:B------:R-:W-:Y:S01]  /*4c50*/  IMAD.HI.U32 R3, R2, R89, RZ ;  /* 0x0000005902037227 */ /* 0x000fe200078e00ff */
[----:B------:R-:W-:Y:S02]  /*4c60*/  IABS R7, R8 ;  /* 0x0000000800077213 */ /* 0x000fe40000000000 */
[----:B------:R-:W-:Y:S01]  /*4c70*/  ISETP.GE.AND P2, PT, R4, RZ, PT ;  /* 0x000000ff0400720c */ /* 0x000fe20003f46270 */
[----:B------:R-:W-:Y:S01]  /*4c80*/  @!P6 IMAD.IADD R85, R85, 0x1, -R116 ;  /* 0x000000015555e824 */ /* 0x000fe200078e0a74 */
[----:B------:R-:W-:Y:S01]  /*4c90*/  ISETP.GT.U32.AND P6, PT, R116, R88, PT ;  /* 0x000000587400720c */ /* 0x000fe20003fc4070 */
[----:B------:R-:W-:Y:S01]  /*4ca0*/  IMAD.HI.U32 R4, R2, R7, RZ ;  /* 0x0000000702047227 */ /* 0x000fe200078e00ff */
[----:B------:R-:W-:-:S02]  /*4cb0*/  IABS R91, R9 ;  /* 0x00000009005b7213 */ /* 0x000fc40000000000 */
[----:B------:R-:W-:Y:S01]  /*4cc0*/  @!P5 IADD3 R85, -R85, RZ, RZ ;  /* 0x000000ff5555d210 */ /* 0x000fe20007ffe1ff */
[----:B------:R-:W-:Y:S01]  /*4cd0*/  IMAD.MOV R5, RZ, RZ, -R3 ;  /* 0x000000ffff057224 */ /* 0x000fe200078e0a03 */
[----:B------:R-:W-:Y:S01]  /*4ce0*/  ISETP.GT.U32.AND P5, PT, R116, R87, PT ;  /* 0x000000577400720c */ /* 0x000fe20003fa4070 */
[----:B------:R-:W-:Y:S01]  /*4cf0*/  IMAD.HI.U32 R3, R2, R91, RZ ;  /* 0x0000005b02037227 */ /* 0x000fe200078e00ff */
[----:B------:R-:W-:Y:S02]  /*4d00*/  IADD3 R4, -R4, RZ, RZ ;  /* 0x000000ff04047210 */ /* 0x000fe40007ffe1ff */
[----:B------:R-:W-:Y:S01]  /*4d10*/  @!P1 IADD3 R86, R86, -R116, RZ ;  /* 0x8000007456569210 */ /* 0x000fe20007ffe0ff */
[----:B------:R-:W-:Y:S01]  /*4d20*/  IMAD R89, R116, R5, R89 ;  /* 0x0000000574597224 */ /* 0x000fe200078e0259 */
[----:B------:R-:W-:Y:S01]  /*4d30*/  IADD3 R3, -R3, RZ, RZ ;  /* 0x000000ff03037210 */ /* 0x000fe20007ffe1ff */
[----:B------:R-:W-:Y:S01]  /*4d40*/  @!P6 IMAD.IADD R88, R88, 0x1, -R116 ;  /* 0x000000015858e824 */ /* 0x000fe200078e0a74 */
[----:B------:R-:W-:Y:S01]  /*4d50*/  @!P3 IADD3 R86, -R86, RZ, RZ ;  /* 0x000000ff5656b210 */ /* 0x000fe20007ffe1ff */
[C---:B------:R-:W-:Y:S01]  /*4d60*/  IMAD R90, R116.reuse, R4, R7 ;  /* 0x00000004745a7224 */ /* 0x040fe200078e0207 */
[C---:B------:R-:W-:Y:S01]  /*4d70*/  ISETP.GT.U32.AND P3, PT, R116.reuse, R89, PT ;  /* 0x000000597400720c */ /* 0x040fe20003f64070 */
[C---:B------:R-:W-:Y:S01]  /*4d80*/  IMAD R91, R116.reuse, R3, R91 ;  /* 0x00000003745b7224 */ /* 0x040fe200078e025b */
[----:B------:R-:W-:-:S02]  /*4d90*/  ISETP.GT.U32.AND P6, PT, R116, R88, PT ;  /* 0x000000587400720c */ /* 0x000fc40003fc4070 */
[----:B------:R-:W-:Y:S02]  /*4da0*/  @!P5 IADD3 R87, R87, -R116, RZ ;  /* 0x800000745757d210 */ /* 0x000fe40007ffe0ff */
[----:B------:R-:W-:Y:S02]  /*4db0*/  ISETP.GT.U32.AND P5, PT, R116, R90, PT ;  /* 0x0000005a7400720c */ /* 0x000fe40003fa4070 */
[----:B------:R-:W-:Y:S01]  /*4dc0*/  ISETP.GE.AND P1, PT, R6, RZ, PT ;  /* 0x000000ff0600720c */ /* 0x000fe20003f26270 */
[----:B------:R-:W-:Y:S01]  /*4dd0*/  VIADD R6, R152, 0x5d ;  /* 0x0000005d98067836 */ /* 0x000fe20000000000 */
[----:B------:R-:W-:Y:S02]  /*4de0*/  ISETP.GE.AND P4, PT, R8, RZ, PT ;  /* 0x000000ff0800720c */ /* 0x000fe40003f86270 */
[----:B------:R-:W-:Y:S02]  /*4df0*/  IADD3 R8, R152, 0x5e, RZ ;  /* 0x0000005e98087810 */ /* 0x000fe40007ffe0ff */
[----:B------:R-:W-:Y:S01]  /*4e00*/  IABS R5, R6 ;  /* 0x0000000600057213 */ /* 0x000fe20000000000 */
[----:B------:R-:W-:Y:S01]  /*4e10*/  @!P6 IMAD.IADD R88, R88, 0x1, -R116 ;  /* 0x000000015858e824 */ /* 0x000fe200078e0a74 */
[----:B------:R-:W-:-:S02]  /*4e20*/  ISETP.GT.U32.AND P6, PT, R116, R91, PT ;  /* 0x0000005b7400720c */ /* 0x000fc40003fc4070 */
[-C--:B------:R-:W-:Y:S01]  /*4e30*/  @!P3 IADD3 R89, R89, -R116.reuse, RZ ;  /* 0x800000745959b210 */ /* 0x080fe20007ffe0ff */
[----:B------:R-:W-:Y:S01]  /*4e40*/  IMAD.HI.U32 R3, R2, R5, RZ ;  /* 0x0000000502037227 */ /* 0x000fe200078e00ff */
[----:B------:R-:W-:Y:S02]  /*4e50*/  @!P5 IADD3 R90, R90, -R116, RZ ;  /* 0x800000745a5ad210 */ /* 0x000fe40007ffe0ff */
[----:B------:R-:W-:Y:S01]  /*4e60*/  IABS R93, R8 ;  /* 0x00000008005d7213 */ /* 0x000fe20000000000 */
[----:B------:R-:W-:Y:S01]  /*4e70*/  IMAD.MOV R3, RZ, RZ, -R3 ;  /* 0x000000ffff037224 */ /* 0x000fe200078e0a03 */
[----:B------:R-:W-:Y:S02]  /*4e80*/  ISETP.GT.U32.AND P5, PT, R116, R89, PT ;  /* 0x000000597400720c */ /* 0x000fe40003fa4070 */
[----:B------:R-:W-:Y:S01]  /*4e90*/  ISETP.GE.AND P0, PT, R10, RZ, PT ;  /* 0x000000ff0a00720c */ /* 0x000fe20003f06270 */
[----:B------:R-:W-:Y:S01]  /*4ea0*/  IMAD.HI.U32 R4, R2, R93, RZ ;  /* 0x0000005d02047227 */ /* 0x000fe200078e00ff */
[----:B------:R-:W-:-:S02]  /*4eb0*/  @!P2 IADD3 R88, -R88, RZ, RZ ;  /* 0x000000ff5858a210 */ /* 0x000fc40007ffe1ff */
[----:B------:R-:W-:Y:S01]  /*4ec0*/  @!P6 IADD3 R91, R91, -R116, RZ ;  /* 0x800000745b5be210 */ /* 0x000fe20007ffe0ff */
[----:B------:R-:W-:Y:S01]  /*4ed0*/  IMAD.MOV R4, RZ, RZ, -R4 ;  /* 0x000000ffff047224 */ /* 0x000fe200078e0a04 */
[C---:B------:R-:W-:Y:S01]  /*4ee0*/  ISETP.GT.U32.AND P6, PT, R116.reuse, R90, PT ;  /* 0x0000005a7400720c */ /* 0x040fe20003fc4070 */
[----:B------:R-:W-:Y:S01]  /*4ef0*/  IMAD R92, R116, R3, R5 ;  /* 0x00000003745c7224 */ /* 0x000fe200078e0205 */
[----:B------:R-:W-:Y:S01]  /*4f00*/  ISETP.GE.AND P2, PT, R6, RZ, PT ;  /* 0x000000ff0600720c */ /* 0x000fe20003f46270 */
[----:B------:R-:W-:Y:S01]  /*4f10*/  IMAD R93, R116, R4, R93 ;  /* 0x00000004745d7224 */ /* 0x000fe200078e025d */
[----:B------:R-:W-:Y:S01]  /*4f20*/  IADD3 R6, R152, 0x61, RZ ;  /* 0x0000006198067810 */ /* 0x000fe20007ffe0ff */
[----:B------:R-:W-:Y:S01]  /*4f30*/  @!P5 IMAD.IADD R89, R89, 0x1, -R116 ;  /* 0x000000015959d824 */ /* 0x000fe200078e0a74 */
[----:B------:R-:W-:Y:S01]  /*4f40*/  ISETP.GT.U32.AND P5, PT, R116, R92, PT ;  /* 0x0000005c7400720c */ /* 0x000fe20003fa4070 */
[----:B------:R-:W-:Y:S01]  /*4f50*/  IMAD.HI.U32 R4, R2, R95, RZ ;  /* 0x0000005f02047227 */ /* 0x000fe200078e00ff */
[----:B------:R-:W-:-:S02]  /*4f60*/  IABS R5, R6 ;  /* 0x0000000600057213 */ /* 0x000fc40000000000 */
[----:B------:R-:W-:Y:S01]  /*4f70*/  @!P1 IADD3 R89, -R89, RZ, RZ ;  /* 0x000000ff59599210 */ /* 0x000fe20007ffe1ff */
[----:B------:R-:W-:Y:S01]  /*4f80*/  VIADD R10, R152, 0x5f ;  /* 0x0000005f980a7836 */ /* 0x000fe20000000000 */
[----:B------:R-:W-:Y:S01]  /*4f90*/  IADD3 R4, -R4, RZ, RZ ;  /* 0x000000ff04047210 */ /* 0x000fe20007ffe1ff */
[----:B------:R-:W-:Y:S01]  /*4fa0*/  @!P6 IMAD.IADD R90, R90, 0x1, -R116 ;  /* 0x000000015a5ae824 */ /* 0x000fe200078e0a74 */
[C---:B------:R-:W-:Y:S01]  /*4fb0*/  ISETP.GT.U32.AND P6, PT, R116.reuse, R93, PT ;  /* 0x0000005d7400720c */ /* 0x040fe20003fc4070 */
[----:B------:R-:W-:Y:S01]  /*4fc0*/  @!P0 IMAD.MOV R87, RZ, RZ, -R87 ;  /* 0x000000ffff578224 */ /* 0x000fe200078e0a57 */
[----:B------:R-:W-:Y:S01]  /*4fd0*/  IABS R7, R10 ;  /* 0x0000000a00077213 */ /* 0x000fe20000000000 */
[----:B------:R-:W-:Y:S01]  /*4fe0*/  IMAD R95, R116, R4, R95 ;  /* 0x00000004745f7224 */ /* 0x000fe200078e025f */
[----:B------:R-:W-:Y:S01]  /*4ff0*/  @!P4 IADD3 R90, -R90, RZ, RZ ;  /* 0x000000ff5a5ac210 */ /* 0x000fe20007ffe1ff */
[----:B------:R-:W-:Y:S01]  /*5000*/  VIADD R4, R152, 0x62 ;  /* 0x0000006298047836 */ /* 0x000fe20000000000 */
[----:B------:R-:W-:Y:S01]  /*5010*/  @!P5 IADD3 R92, R92, -R116, RZ ;  /* 0x800000745c5cd210 */ /* 0x000fe20007ffe0ff */
[----:B------:R-:W-:Y:S01]  /*5020*/  IMAD.HI.U32 R3, R2, R7, RZ ;  /* 0x0000000702037227 */ /* 0x000fe200078e00ff */
[----:B------:R-:W-:-:S02]  /*5030*/  ISETP.GT.U32.AND P4, PT, R116, R95, PT ;  /* 0x0000005f7400720c */ /* 0x000fc40003f84070 */
[C---:B------:R-:W-:Y:S01]  /*5040*/  ISETP.GT.U32.AND P1, PT, R116.reuse, R92, PT ;  /* 0x0000005c7400720c */ /* 0x040fe20003f24070 */
[----:B------:R-:W-:Y:S01]  /*5050*/  IMAD.MOV R3, RZ, RZ, -R3 ;  /* 0x000000ffff037224 */ /* 0x000fe200078e0a03 */
[----:B------:R-:W-:Y:S01]  /*5060*/  IABS R97, R4 ;  /* 0x0000000400617213 */ /* 0x000fe20000000000 */
[--C-:B------:R-:W-:Y:S01]  /*5070*/  @!P6 IMAD.IADD R93, R93, 0x1, -R116.reuse ;  /* 0x000000015d5de824 */ /* 0x100fe200078e0a74 */
[C---:B------:R-:W-:Y:S01]  /*5080*/  ISETP.GT.U32.AND P0, PT, R116.reuse, R91, PT ;  /* 0x0000005b7400720c */ /* 0x040fe20003f04070 */
[----:B------:R-:W-:Y:S01]  /*5090*/  IMAD R94, R116, R3, R7 ;  /* 0x00000003745e7224 */ /* 0x000fe200078e0207 */
[----:B------:R-:W-:Y:S01]  /*50a0*/  ISETP.GE.AND P3, PT, R9, RZ, PT ;  /* 0x000000ff0900720c */ /* 0x000fe20003f66270 */
[----:B------:R-:W-:Y:S01]  /*50b0*/  IMAD.HI.U32 R3, R2, R5, RZ ;  /* 0x0000000502037227 */ /* 0x000fe200078e00ff */
[C---:B------:R-:W-:Y:S02]  /*50c0*/  ISETP.GT.U32.AND P6, PT, R116.reuse, R93, PT ;  /* 0x0000005d7400720c */ /* 0x040fe40003fc4070 */
[----:B------:R-:W-:Y:S01]  /*50d0*/  ISETP.GT.U32.AND P5, PT, R116, R94, PT ;  /* 0x0000005e7400720c */ /* 0x000fe20003fa4070 */
[----:B------:R-:W-:Y:S01]  /*50e0*/  IMAD.MOV R3, RZ, RZ, -R3 ;  /* 0x000000ffff037224 */ /* 0x000fe200078e0a03 */
[----:B------:R-:W-:Y:S01]  /*50f0*/  IABS R16, R0 ;  /* 0x0000000000107213 */ /* 0x000fe20000000000 */
[--C-:B------:R-:W-:Y:S01]  /*5100*/  @!P1 IMAD.IADD R92, R92, 0x1, -R116.reuse ;  /* 0x000000015c5c9824 */ /* 0x100fe200078e0a74 */
[----:B------:R-:W-:Y:S01]  /*5110*/  ISETP.GE.AND P1, PT, R11, RZ, PT ;  /* 0x000000ff0b00720c */ /* 0x000fe20003f26270 */
[----:B------:R-:W-:Y:S01]  /*5120*/  @!P4 IMAD.IADD R95, R95, 0x1, -R116 ;  /* 0x000000015f5fc824 */ /* 0x000fe200078e0a74 */
[----:B------:R-:W-:Y:S01]  /*5130*/  ISETP.GE.AND P4, PT, R6, RZ, PT ;  /* 0x000000ff0600720c */ /* 0x000fe20003f86270 */
[----:B------:R-:W-:Y:S01]  /*5140*/  IMAD R96, R116, R3, R5 ;  /* 0x0000000374607224 */ /* 0x000fe200078e0205 */
[----:B------:R-:W-:Y:S01]  /*5150*/  @!P0 IADD3 R91, R91, -R116, RZ ;  /* 0x800000745b5b8210 */ /* 0x000fe20007ffe0ff */
[----:B------:R-:W-:Y:S01]  /*5160*/  IMAD.HI.U32 R3, R2, R97, RZ ;  /* 0x0000006102037227 */ /* 0x000fe200078e00ff */
[----:B------:R-:W-:-:S02]  /*5170*/  ISETP.GE.AND P0, PT, R8, RZ, PT ;  /* 0x000000ff0800720c */ /* 0x000fc40003f06270 */
[----:B------:R-:W-:Y:S01]  /*5180*/  @!P6 IADD3 R93, R93, -R116, RZ ;  /* 0x800000745d5de210 */ /* 0x000fe20007ffe0ff */
[----:B------:R-:W-:Y:S01]  /*5190*/  @!P2 IMAD.MOV R92, RZ, RZ, -R92 ;  /* 0x000000ffff5ca224 */ /* 0x000fe200078e0a5c */
[----:B------:R-:W-:Y:S01]  /*51a0*/  ISETP.GT.U32.AND P2, PT, R116, R95, PT ;  /* 0x0000005f7400720c */ /* 0x000fe20003f44070 */
[--C-:B------:R-:W-:Y:S01]  /*51b0*/  @!P5 IMAD.IADD R94, R94, 0x1, -R116.reuse ;  /* 0x000000015e5ed824 */ /* 0x100fe200078e0a74 */
[----:B------:R-:W-:Y:S01]  /*51c0*/  ISETP.GT.U32.AND P6, PT, R116, R96, PT ;  /* 0x000000607400720c */ /* 0x000fe20003fc4070 */
[C---:B------:R-:W-:Y:S01]  /*51d0*/  VIADD R6, R152.reuse, 0x65 ;  /* 0x0000006598067836 */ /* 0x040fe20000000000 */
[----:B------:R-:W-:Y:S01]  /*51e0*/  IADD3 R3, -R3, RZ, RZ ;  /* 0x000000ff03037210 */ /* 0x000fe20007ffe1ff */
[----:B------:R-:W-:Y:S01]  /*51f0*/  VIADD R7, R152, 0x66 ;  /* 0x0000006698077836 */ /* 0x000fe20000000000 */
[----:B------:R-:W-:Y:S01]  /*5200*/  ISETP.GT.U32.AND P5, PT, R116, R94, PT ;  /* 0x0000005e7400720c */ /* 0x000fe20003fa4070 */
[----:B------:R-:W-:Y:S01]  /*5210*/  VIADD R9, R152, 0x69 ;  /* 0x0000006998097836 */ /* 0x000fe20000000000 */
[----:B------:R-:W-:Y:S01]  /*5220*/  @!P3 IADD3 R91, -R91, RZ, RZ ;  /* 0x000000ff5b5bb210 */ /* 0x000fe20007ffe1ff */
[----:B------:R-:W-:Y:S01]  /*5230*/  IMAD R97, R116, R3, R97 ;  /* 0x0000000374617224 */ /* 0x000fe200078e0261 */
[----:B------:R-:W-:Y:S01]  /*5240*/  ISETP.GE.AND P3, PT, R10, RZ, PT ;  /* 0x000000ff0a00720c */ /* 0x000fe20003f66270 */
[----:B------:R-:W-:Y:S01]  /*5250*/  VIADD R3, R152, 0x63 ;  /* 0x0000006398037836 */ /* 0x000fe20000000000 */
[----:B------:R-:W-:Y:S01]  /*5260*/  IABS R101, R7 ;  /* 0x0000000700657213 */ /* 0x000fe20000000000 */
[----:B------:R-:W-:Y:S01]  /*5270*/  @!P2 IMAD.IADD R95, R95, 0x1, -R116 ;  /* 0x000000015f5fa824 */ /* 0x000fe200078e0a74 */
[----:B------:R-:W-:Y:S01]  /*5280*/  ISETP.GT.U32.AND P2, PT, R116, R97, PT ;  /* 0x000000617400720c */ /* 0x000fe20003f44070 */
[----:B------:R-:W-:Y:S01]  /*5290*/  VIADD R0, R152, 0xfe ;  /* 0x000000fe98007836 */ /* 0x000fe20000000000 */
[----:B------:R-:W-:Y:S01]  /*52a0*/  @!P6 IADD3 R96, R96, -R116, RZ ;  /* 0x800000746060e210 */ /* 0x000fe20007ffe0ff */
[----:B------:R-:W-:Y:S01]  /*52b0*/  @!P1 IMAD.MOV R95, RZ, RZ, -R95 ;  /* 0x000000ffff5f9224 */ /* 0x000fe200078e0a5f */
[----:B------:R-:W-:-:S02]  /*52c0*/  ISETP.GE.AND P1, PT, R6, RZ, PT ;  /* 0x000000ff0600720c */ /* 0x000fc40003f26270 */
[----:B------:R-:W-:Y:S02]  /*52d0*/  ISETP.GT.U32.AND P6, PT, R116, R96, PT ;  /* 0x000000607400720c */ /* 0x000fe40003fc4070 */
[----:B------:R-:W-:Y:S02]  /*52e0*/  IABS R6, R6 ;  /* 0x0000000600067213 */ /* 0x000fe40000000000 */
[----:B------:R-:W-:Y:S02]  /*52f0*/  IABS R5, R3 ;  /* 0x0000000300057213 */ /* 0x000fe40000000000 */
[----:B------:R-:W-:Y:S01]  /*5300*/  @!P5 IADD3 R94, R94, -R116, RZ ;  /* 0x800000745e5ed210 */ /* 0x000fe20007ffe0ff */
[----:B------:R-:W-:Y:S01]  /*5310*/  @!P2 IMAD.IADD R97, R97, 0x1, -R116 ;  /* 0x000000016161a824 */ /* 0x000fe200078e0a74 */
[----:B------:R-:W-:Y:S02]  /*5320*/  ISETP.GE.AND P5, PT, R4, RZ, PT ;  /* 0x000000ff0400720c */ /* 0x000fe40003fa6270 */
[----:B------:R-:W-:-:S02]  /*5330*/  IADD3 R4, R152, 0x64, RZ ;  /* 0x0000006498047810 */ /* 0x000fc40007ffe0ff */
[----:B------:R-:W-:Y:S02]  /*5340*/  ISETP.GT.U32.AND P2, PT, R116, R97, PT ;  /* 0x000000617400720c */ /* 0x000fe40003f44070 */
[----:B------:R-:W-:Y:S02]  /*5350*/  @!P6 IADD3 R96, R96, -R116, RZ ;  /* 0x800000746060e210 */ /* 0x000fe40007ffe0ff */
[----:B------:R-:W-:Y:S02]  /*5360*/  ISETP.GE.AND P6, PT, R7, RZ, PT ;  /* 0x000000ff0700720c */ /* 0x000fe40003fc6270 */
[----:B------:R-:W-:Y:S02]  /*5370*/  @!P0 IADD3 R93, -R93, RZ, RZ ;  /* 0x000000ff5d5d8210 */ /* 0x000fe40007ffe1ff */
[----:B------:R-:W-:Y:S02]  /*5380*/  MOV R7, R6 ;  /* 0x0000000600077202 */ /* 0x000fe40000000f00 */
[----:B------:R-:W-:Y:S01]  /*5390*/  ISETP.GE.AND P0, PT, R3, RZ, PT ;  /* 0x000000ff0300720c */ /* 0x000fe20003f06270 */
[----:B------:R-:W-:Y:S01]  /*53a0*/  IMAD.HI.U32 R3, R2, R5, RZ ;  /* 0x0000000502037227 */ /* 0x000fe200078e00ff */
[----:B------:R-:W-:-:S02]  /*53b0*/  @!P3 IADD3 R94, -R94, RZ, RZ ;  /* 0x000000ff5e5eb210 */ /* 0x000fc40007ffe1ff */
[----:B------:R-:W-:Y:S01]  /*53c0*/  ISETP.GE.AND P3, PT, R4, RZ, PT ;  /* 0x000000ff0400720c */ /* 0x000fe20003f66270 */
[----:B------:R-:W-:Y:S01]  /*53d0*/  IMAD.MOV R98, RZ, RZ, -R3 ;  /* 0x000000ffff627224 */ /* 0x000fe200078e0a03 */
[----:B------:R-:W-:Y:S01]  /*53e0*/  IABS R99, R4 ;  /* 0x0000000400637213 */ /* 0x000fe20000000000 */
[----:B------:R-:W-:Y:S01]  /*53f0*/  IMAD.HI.U32 R4, R2, R7, RZ ;  /* 0x0000000702047227 */ /* 0x000fe200078e00ff */
[----:B------:R-:W-:Y:S02]  /*5400*/  @!P2 IADD3 R97, R97, -R116, RZ ;  /* 0x800000746161a210 */ /* 0x000fe40007ffe0ff */
[----:B------:R-:W-:Y:S01]  /*5410*/  @!P4 IADD3 R96, -R96, RZ, RZ ;  /* 0x000000ff6060c210 */ /* 0x000fe20007ffe1ff */
[----:B------:R-:W-:Y:S01]  /*5420*/  IMAD.MOV R4, RZ, RZ, -R4 ;  /* 0x000000ffff047224 */ /* 0x000fe200078e0a04 */
[----:B------:R-:W-:Y:S01]  /*5430*/  IADD3 R8, R152, 0x68, RZ ;  /* 0x0000006898087810 */ /* 0x000fe20007ffe0ff */
[C---:B------:R-:W-:Y:S01]  /*5440*/  IMAD R98, R116.reuse, R98, R5 ;  /* 0x0000006274627224 */ /* 0x040fe200078e0205 */
[----:B------:R-:W-:Y:S01]  /*5450*/  IABS R6, R9 ;  /* 0x0000000900067213 */ /* 0x000fe20000000000 */
[----:B------:R-:W-:Y:S01]  /*5460*/  IMAD R100, R116, R4, R7 ;  /* 0x0000000474647224 */ /* 0x000fe200078e0207 */
[----:B------:R-:W-:Y:S01]  /*5470*/  IABS R103, R8 ;  /* 0x0000000800677213 */ /* 0x000fe20000000000 */
[----:B------:R-:W-:Y:S01]  /*5480*/  IMAD.HI.U32 R3, R2, R99, RZ ;  /* 0x0000006302037227 */ /* 0x000fe200078e00ff */
[----:B------:R-:W-:-:S02]  /*5490*/  ISETP.GT.U32.AND P4, PT, R116, R98, PT ;  /* 0x000000627400720c */ /* 0x000fc40003f84070 */
[----:B------:R-:W-:Y:S01]  /*54a0*/  IADD3 R10, R152, 0x6a, RZ ;  /* 0x0000006a980a7810 */ /* 0x000fe20007ffe0ff */
[----:B------:R-:W-:Y:S01]  /*54b0*/  @!P5 IMAD.MOV R97, RZ, RZ, -R97 ;  /* 0x000000ffff61d224 */ /* 0x000fe200078e0a61 */
[----:B------:R-:W-:Y:S01]  /*54c0*/  ISETP.GT.U32.AND P5, PT, R116, R100, PT ;  /* 0x000000647400720c */ /* 0x000fe20003fa4070 */
[----:B------:R-:W-:Y:S01]  /*54d0*/  VIADD R7, R152, 0x67 ;  /* 0x0000006798077836 */ /* 0x000fe20000000000 */
[----:B------:R-:W-:Y:S01]  /*54e0*/  IADD3 R5, -R3, RZ, RZ ;  /* 0x000000ff03057210 */ /* 0x000fe20007ffe1ff */
[----:B------:R-:W-:Y:S01]  /*54f0*/  IMAD.HI.U32 R3, R2, R101, RZ ;  /* 0x0000006502037227 */ /* 0x000fe200078e00ff */
[----:B------:R-:W-:Y:S02]  /*5500*/  IABS R105, R10 ;  /* 0x0000000a00697213 */ /* 0x000fe40000000000 */
[----:B------:R-:W-:Y:S01]  /*5510*/  IADD3 R11, R152, 0x78, RZ ;  /* 0x00000078980b7810 */ /* 0x000fe20007ffe0ff */
[----:B------:R-:W-:Y:S01]  /*5520*/  IMAD R99, R116, R5, R99 ;  /* 0x0000000574637224 */ /* 0x000fe200078e0263 */
[----:B------:R-:W-:Y:S01]  /*5530*/  IABS R5, R7 ;  /* 0x0000000700057213 */ /* 0x000fe20000000000 */
[----:B------:R-:W-:Y:S01]  /*5540*/  IMAD.HI.U32 R4, R2, R103, RZ ;  /* 0x0000006702047227 */ /* 0x000fe200078e00ff */
[----:B------:R-:W-:-:S02]  /*5550*/  @!P4 IADD3 R98, R98, -R116, RZ ;  /* 0x800000746262c210 */ /* 0x000fc40007ffe0ff */
[----:B------:R-:W-:Y:S01]  /*5560*/  ISETP.GT.U32.AND P2, PT, R116, R99, PT ;  /* 0x000000637400720c */ /* 0x000fe20003f44070 */
[----:B------:R-:W-:Y:S01]  /*5570*/  IMAD.MOV R3, RZ, RZ, -R3 ;  /* 0x000000ffff037224 */ /* 0x000fe200078e0a03 */
[----:B------:R-:W-:Y:S02]  /*5580*/  @!P5 IADD3 R100, R100, -R116, RZ ;  /* 0x800000746464d210 */ /* 0x000fe40007ffe0ff */
[C---:B------:R-:W-:Y:S01]  /*5590*/  ISETP.GT.U32.AND P4, PT, R116.reuse, R98, PT ;  /* 0x000000627400720c */ /* 0x040fe20003f84070 */
[C---:B------:R-:W-:Y:S01]  /*55a0*/  IMAD R101, R116.reuse, R3, R101 ;  /* 0x0000000374657224 */ /* 0x040fe200078e0265 */
[----:B------:R-:W-:Y:S01]  /*55b0*/  ISETP.GT.U32.AND P5, PT, R116, R100, PT ;  /* 0x000000647400720c */ /* 0x000fe20003fa4070 */
[----:B------:R-:W-:Y:S01]  /*55c0*/  IMAD.HI.U32 R3, R2, R5, RZ ;  /* 0x0000000502037227 */ /* 0x000fe200078e00ff */
[----:B------:R-:W-:Y:S02]  /*55d0*/  IADD3 R4, -R4, RZ, RZ ;  /* 0x000000ff04047210 */ /* 0x000fe40007ffe1ff */
[----:B------:R-:W-:Y:S01]  /*55e0*/  IABS R13, R25 ;  /* 0x00000019000d7213 */ /* 0x000fe20000000000 */
[----:B------:R-:W-:Y:S01]  /*55f0*/  IMAD.MOV R3, RZ, RZ, -R3 ;  /* 0x000000ffff037224 */ /* 0x000fe200078e0a03 */
[----:B------:R-:W-:Y:S01]  /*5600*/  IADD3 R23, R152, 0xf6, RZ ;  /* 0x000000f698177810 */ /* 0x000fe20007ffe0ff */
[----:B------:R-:W-:Y:S01]  /*5610*/  IMAD R103, R116, R4, R103 ;  /* 0x0000000474677224 */ /* 0x000fe200078e0267 */
[C---:B------:R-:W-:Y:S01]  /*5620*/  IADD3 R20, R152.reuse, 0xf9, RZ ;  /* 0x000000f998147810 */ /* 0x040fe20007ffe0ff */
[--C-:B------:R-:W-:Y:S01]  /*5630*/  @!P2 IMAD.IADD R99, R99, 0x1, -R116.reuse ;  /* 0x000000016363a824 */ /* 0x100fe200078e0a74 */
[----:B------:R-:W-:Y:S01]  /*5640*/  IADD3 R21, R152, 0xf8, RZ ;  /* 0x000000f898157810 */ /* 0x000fe20007ffe0ff */
[--C-:B------:R-:W-:Y:S01]  /*5650*/  @!P4 IMAD.IADD R98, R98, 0x1, -R116.reuse ;  /* 0x000000016262c824 */ /* 0x100fe200078e0a74 */
[----:B------:R-:W-:Y:S01]  /*5660*/  ISETP.GT.U32.AND P4, PT, R116, R101, PT ;  /* 0x000000657400720c */ /* 0x000fe20003f84070 */
[----:B------:R-:W-:Y:S01]  /*5670*/  @!P5 IMAD.IADD R100, R100, 0x1, -R116 ;  /* 0x000000016464d824 */ /* 0x000fe200078e0a74 */
[C---:B------:R-:W-:Y:S01]  /*5680*/  ISETP.GT.U32.AND P5, PT, R116.reuse, R103, PT ;  /* 0x000000677400720c */ /* 0x040fe20003fa4070 */
[C---:B------:R-:W-:Y:S01]  /*5690*/  IMAD R102, R116.reuse, R3, R5 ;  /* 0x0000000374667224 */ /* 0x040fe200078e0205 */
[----:B------:R-:W-:Y:S01]  /*56a0*/  ISETP.GT.U32.AND P2, PT, R116, R99, PT ;  /* 0x000000637400720c */ /* 0x000fe20003f44070 */
[----:B------:R-:W-:Y:S01]  /*56b0*/  @!P0 IMAD.MOV R98, RZ, RZ, -R98 ;  /* 0x000000ffff628224 */ /* 0x000fe200078e0a62 */
[----:B------:R-:W-:Y:S01]  /*56c0*/  MOV R5, R6 ;  /* 0x0000000600057202 */ /* 0x000fe20000000f00 */
[C---:B------:R-:W-:Y:S01]  /*56d0*/  VIADD R6, R152.reuse, 0x6b ;  /* 0x0000006b98067836 */ /* 0x040fe20000000000 */
[----:B------:R-:W-:Y:S01]  /*56e0*/  IADD3 R153, R152, 0xfa, RZ ;  /* 0x000000fa98997810 */ /* 0x000fe20007ffe0ff */
[----:B------:R-:W-:Y:S01]  /*56f0*/  IMAD.HI.U32 R4, R2, R105, RZ ;  /* 0x0000006902047227 */ /* 0x000fe200078e00ff */
[C---:B------:R-:W-:Y:S01]  /*5700*/  IADD3 R155, R152.reuse, 0xfb, RZ ;  /* 0x000000fb989b7810 */ /* 0x040fe20007ffe0ff */
[----:B------:R1:W-:Y:S01]  /*5710*/  STL [R1+0x2bcc], R23 ;  /* 0x002bcc1701007387 */ /* 0x0003e20000100800 */
[----:B------:R-:W-:Y:S01]  /*5720*/  IADD3 R158, R152, 0xfd, RZ ;  /* 0x000000fd989e7810 */ /* 0x000fe20007ffe0ff */
[----:B------:R-:W-:Y:S01]  /*5730*/  IMAD.HI.U32 R3, R2, R5, RZ ;  /* 0x0000000502037227 */ /* 0x000fe200078e00ff */
[----:B------:R-:W-:Y:S01]  /*5740*/  @!P4 IADD3 R101, R101, -R116, RZ ;  /* 0x800000746565c210 */ /* 0x000fe20007ffe0ff */
[----:B------:R1:W-:Y:S01]  /*5750*/  STL [R1+0x2bc8], R22 ;  /* 0x002bc81601007387 */ /* 0x0003e20000100800 */
[----:B------:R-:W-:Y:S01]  /*5760*/  ISETP.GE.AND P4, PT, R7, RZ, PT ;  /* 0x000000ff0700720c */ /* 0x000fe20003f86270 */
[----:B------:R-:W-:Y:S01]  /*5770*/  @!P5 IMAD.IADD R103, R103, 0x1, -R116 ;  /* 0x000000016767d824 */ /* 0x000fe200078e0a74 */
[----:B------:R-:W-:Y:S01]  /*5780*/  IADD3 R3, -R3, RZ, RZ ;  /* 0x000000ff03037210 */ /* 0x000fe20007ffe1ff */
[----:B------:R-:W-:Y:S01]  /*5790*/  IMAD.MOV R4, RZ, RZ, -R4 ;  /* 0x000000ffff047224 */ /* 0x000fe200078e0a04 */
[----:B------:R-:W-:Y:S01]  /*57a0*/  IABS R7, R6 ;  /* 0x0000000600077213 */ /* 0x000fe20000000000 */
[----:B------:R-:W-:Y:S01]  /*57b0*/  @!P1 IMAD.MOV R100, RZ, RZ, -R100 ;  /* 0x000000ffff649224 */ /* 0x000fe200078e0a64 */
[----:B------:R-:W-:Y:S01]  /*57c0*/  @!P2 IADD3 R99, R99, -R116, RZ ;  /* 0x800000746363a210 */ /* 0x000fe20007ffe0ff */
[C---:B------:R-:W-:Y:S01]  /*57d0*/  IMAD R104, R116.reuse, R3, R5 ;  /* 0x0000000374687224 */ /* 0x040fe200078e0205 */
[----:B------:R-:W-:Y:S01]  /*57e0*/  ISETP.GT.U32.AND P0, PT, R116, R101, PT ;  /* 0x000000657400720c */ /* 0x000fe20003f04070 */
[----:B------:R-:W-:Y:S01]  /*57f0*/  IMAD.HI.U32 R3, R2, R7, RZ ;  /* 0x0000000702037227 */ /* 0x000fe200078e00ff */
[C---:B------:R-:W-:Y:S01]  /*5800*/  ISETP.GT.U32.AND P2, PT, R116.reuse, R102, PT ;  /* 0x000000667400720c */ /* 0x040fe20003f44070 */
[----:B------:R1:W-:Y:S01]  /*5810*/  STL [R1+0x2bc4], R21 ;  /* 0x002bc41501007387 */ /* 0x0003e20000100800 */
[C---:B------:R-:W-:Y:S01]  /*5820*/  ISETP.GT.U32.AND P5, PT, R116.reuse, R103, PT ;  /* 0x000000677400720c */ /* 0x040fe20003fa4070 */
[----:B------:R-:W-:Y:S01]  /*5830*/  IMAD R105, R116, R4, R105 ;  /* 0x0000000474697224 */ /* 0x000fe200078e0269 */
[----:B------:R-:W-:Y:S01]  /*5840*/  IADD3 R3, -R3, RZ, RZ ;  /* 0x000000ff03037210 */ /* 0x000fe20007ffe1ff */
[----:B------:R1:W-:Y:S01]  /*5850*/  STL [R1+0x2bc0], R20 ;  /* 0x002bc01401007387 */ /* 0x0003e20000100800 */
[----:B------:R-:W-:-:S02]  /*5860*/  @!P3 IADD3 R99, -R99, RZ, RZ ;  /* 0x000000ff6363b210 */ /* 0x000fc40007ffe1ff */
[----:B------:R-:W-:Y:S01]  /*5870*/  ISETP.GE.AND P1, PT, R9, RZ, PT ;  /* 0x000000ff0900720c */ /* 0x000fe20003f26270 */
[----:B------:R-:W-:Y:S01]  /*5880*/  IMAD R106, R116, R3, R7 ;  /* 0x00000003746a7224 */ /* 0x000fe200078e0207 */
[----:B------:R-:W-:Y:S01]  /*5890*/  IADD3 R9, R152, 0x6d, RZ ;  /* 0x0000006d98097810 */ /* 0x000fe20007ffe0ff */
[--C-:B------:R-:W-:Y:S01]  /*58a0*/  @!P0 IMAD.IADD R101, R101, 0x1, -R116.reuse ;  /* 0x0000000165658824 */ /* 0x100fe200078e0a74 */
[----:B------:R-:W-:Y:S01]  /*58b0*/  ISETP.GT.U32.AND P0, PT, R116, R104, PT ;  /* 0x000000687400720c */ /* 0x000fe20003f04070 */
[----:B------:R1:W-:Y:S01]  /*58c0*/  STL [R1+0x2bbc], R153 ;  /* 0x002bbc9901007387 */ /* 0x0003e20000100800 */
[----:B------:R-:W-:Y:S01]  /*58d0*/  @!P2 IADD3 R102, R102, -R116, RZ ;  /* 0x800000746666a210 */ /* 0x000fe20007ffe0ff */
[----:B------:R-:W-:Y:S01]  /*58e0*/  @!P6 IMAD.MOV R101, RZ, RZ, -R101 ;  /* 0x000000ffff65e224 */ /* 0x000fe200078e0a65 */
[C---:B------:R-:W-:Y:S01]  /*58f0*/  ISETP.GT.U32.AND P6, PT, R116.reuse, R105, PT ;  /* 0x000000697400720c */ /* 0x040fe20003fc4070 */
[----:B------:R-:W-:Y:S01]  /*5900*/  @!P5 IMAD.IADD R103, R103, 0x1, -R116 ;  /* 0x000000016767d824 */ /* 0x000fe200078e0a74 */
[C---:B------:R-:W-:Y:S01]  /*5910*/  ISETP.GT.U32.AND P3, PT, R116.reuse, R102, PT ;  /* 0x000000667400720c */ /* 0x040fe20003f64070 */
[----:B------:R1:W-:Y:S01]  /*5920*/  STL [R1+0x2bb8], R155 ;  /* 0x002bb89b01007387 */ /* 0x0003e20000100800 */
[----:B------:R-:W-:-:S02]  /*5930*/  ISETP.GT.U32.AND P5, PT, R116, R106, PT ;  /* 0x0000006a7400720c */ /* 0x000fc40003fa4070 */
[----:B------:R-:W-:Y:S01]  /*5940*/  ISETP.GE.AND P2, PT, R8, RZ, PT ;  /* 0x000000ff0800720c */ /* 0x000fe20003f46270 */
[----:B------:R1:W-:Y:S01]  /*5950*/  STL [R1+0x2bb4], R157 ;  /* 0x002bb49d01007387 */ /* 0x0003e20000100800 */
[----:B------:R-:W-:Y:S01]  /*5960*/  IADD3 R8, R152, 0x6c, RZ ;  /* 0x0000006c98087810 */ /* 0x000fe20007ffe0ff */
[--C-:B------:R-:W-:Y:S01]  /*5970*/  @!P0 IMAD.IADD R104, R104, 0x1, -R116.reuse ;  /* 0x0000000168688824 */ /* 0x100fe200078e0a74 */
[----:B------:R-:W-:Y:S01]  /*5980*/  IABS R5, R9 ;  /* 0x0000000900057213 */ /* 0x000fe20000000000 */
[----:B------:R1:W-:Y:S01]  /*5990*/  STL [R1+0x2bb0], R158 ;  /* 0x002bb09e01007387 */ /* 0x0003e20000100800 */
[----:B------:R-:W-:Y:S01]  /*59a0*/  IABS R107, R8 ;  /* 0x00000008006b7213 */ /* 0x000fe20000000000 */
[----:B------:R-:W-:Y:S01]  /*59b0*/  @!P6 IMAD.IADD R105, R105, 0x1, -R116 ;  /* 0x000000016969e824 */ /* 0x000fe200078e0a74 */
[----:B------:R-:W-:Y:S01]  /*59c0*/  ISETP.GT.U32.AND P6, PT, R116, R104, PT ;  /* 0x000000687400720c */ /* 0x000fe20003fc4070 */
[----:B------:R1:W-:Y:S01]  /*59d0*/  STL [R1+0x2bac], R0 ;  /* 0x002bac0001007387 */ /* 0x0003e20000100800 */
[----:B------:R-:W-:Y:S01]  /*59e0*/  @!P3 IADD3 R102, R102, -R116, RZ ;  /* 0x800000746666b210 */ /* 0x000fe20007ffe0ff */
[----:B------:R-:W-:Y:S01]  /*59f0*/  IMAD.HI.U32 R3, R2, R107, RZ ;  /* 0x0000006b02037227 */ /* 0x000fe200078e00ff */
[----:B------:R-:W-:-:S02]  /*5a00*/  ISETP.GE.AND P3, PT, R10, RZ, PT ;  /* 0x000000ff0a00720c */ /* 0x000fc40003f66270 */
[----:B------:R-:W-:Y:S01]  /*5a10*/  @!P4 IADD3 R102, -R102, RZ, RZ ;  /* 0x000000ff6666c210 */ /* 0x000fe20007ffe1ff */
[--C-:B------:R-:W-:Y:S01]  /*5a20*/  @!P5 IMAD.IADD R106, R106, 0x1, -R116.reuse ;  /* 0x000000016a6ad824 */ /* 0x100fe200078e0a74 */
[----:B------:R-:W-:Y:S01]  /*5a30*/  IADD3 R4, -R3, RZ, RZ ;  /* 0x000000ff03047210 */ /* 0x000fe20007ffe1ff */
[----:B------:R-:W-:Y:S01]  /*5a40*/  IMAD.HI.U32 R3, R2, R5, RZ ;  /* 0x0000000502037227 */ /* 0x000fe200078e00ff */
[C---:B------:R-:W-:Y:S02]  /*5a50*/  ISETP.GT.U32.AND P5, PT, R116.reuse, R105, PT ;  /* 0x000000697400720c */ /* 0x040fe40003fa4070 */
[C---:B------:R-:W-:Y:S01]  /*5a60*/  ISETP.GT.U32.AND P4, PT, R116.reuse, R106, PT ;  /* 0x0000006a7400720c */ /* 0x040fe20003f84070 */
[----:B------:R-:W-:Y:S01]  /*5a70*/  IMAD R107, R116, R4, R107 ;  /* 0x00000004746b7224 */ /* 0x000fe200078e026b */
[----:B------:R-:W-:Y:S01]  /*5a80*/  IADD3 R3, -R3, RZ, RZ ;  /* 0x000000ff03037210 */ /* 0x000fe20007ffe1ff */
[----:B------:R-:W-:Y:S01]  /*5a90*/  @!P6 IMAD.IADD R104, R104, 0x1, -R116 ;  /* 0x000000016868e824 */ /* 0x000fe200078e0a74 */
[----:B------:R-:W-:Y:S01]  /*5aa0*/  ISETP.GE.AND P0, PT, R6, RZ, PT ;  /* 0x000000ff0600720c */ /* 0x000fe20003f06270 */
[----:B------:R-:W-:Y:S01]  /*5ab0*/  VIADD R10, R152, 0x6f ;  /* 0x0000006f980a7836 */ /* 0x000fe20000000000 */
[C---:B------:R-:W-:Y:S01]  /*5ac0*/  ISETP.GT.U32.AND P6, PT, R116.reuse, R107, PT ;  /* 0x0000006b7400720c */ /* 0x040fe20003fc4070 */
[----:B------:R-:W-:Y:S01]  /*5ad0*/  IMAD R108, R116, R3, R5 ;  /* 0x00000003746c7224 */ /* 0x000fe200078e0205 */
[----:B------:R-:W-:Y:S01]  /*5ae0*/  IADD3 R6, R152, 0x6e, RZ ;  /* 0x0000006e98067810 */ /* 0x000fe20007ffe0ff */
[----:B------:R-:W-:Y:S01]  /*5af0*/  @!P1 IMAD.MOV R104, RZ, RZ, -R104 ;  /* 0x000000ffff689224 */ /* 0x000fe200078e0a68 */
[----:B------:R-:W-:-:S02]  /*5b00*/  IABS R7, R10 ;  /* 0x0000000a00077213 */ /* 0x000fc40000000000 */
[----:B------:R-:W-:Y:S01]  /*5b10*/  IABS R109, R6 ;  /* 0x00000006006d7213 */ /* 0x000fe20000000000 */
[--C-:B------:R-:W-:Y:S01]  /*5b20*/  @!P4 IMAD.IADD R106, R106, 0x1, -R116.reuse ;  /* 0x000000016a6ac824 */ /* 0x100fe200078e0a74 */
[----:B------:R-:W-:Y:S01]  /*5b30*/  ISETP.GT.U32.AND P4, PT, R116, R108, PT ;  /* 0x0000006c7400720c */ /* 0x000fe20003f84070 */
[----:B------:R-:W-:Y:S01]  /*5b40*/  IMAD.HI.U32 R4, R2, R7, RZ ;  /* 0x0000000702047227 */ /* 0x000fe200078e00ff */
[----:B------:R-:W-:Y:S02]  /*5b50*/  @!P5 IADD3 R105, R105, -R116, RZ ;  /* 0x800000746969d210 */ /* 0x000fe40007ffe0ff */
[----:B------:R-:W-:Y:S01]  /*5b60*/  ISETP.GE.AND P5, PT, R8, RZ, PT ;  /* 0x000000ff0800720c */ /* 0x000fe20003fa6270 */
[----:B------:R-:W-:Y:S01]  /*5b70*/  @!P6 IMAD.IADD R107, R107, 0x1, -R116 ;  /* 0x000000016b6be824 */ /* 0x000fe200078e0a74 */
[----:B------:R-:W-:Y:S01]  /*5b80*/  IADD3 R8, R152, 0x70, RZ ;  /* 0x0000007098087810 */ /* 0x000fe20007ffe0ff */
[----:B------:R-:W-:Y:S01]  /*5b90*/  IMAD.HI.U32 R3, R2, R109, RZ ;  /* 0x0000006d02037227 */ /* 0x000fe200078e00ff */
[----:B------:R-:W-:-:S02]  /*5ba0*/  IADD3 R4, -R4, RZ, RZ ;  /* 0x000000ff04047210 */ /* 0x000fc40007ffe1ff */
[----:B------:R-:W-:Y:S01]  /*5bb0*/  ISETP.GE.AND P6, PT, R9, RZ, PT ;  /* 0x000000ff0900720c */ /* 0x000fe20003fc6270 */
[----:B------:R-:W-:Y:S01]  /*5bc0*/  IMAD.MOV R3, RZ, RZ, -R3 ;  /* 0x000000ffff037224 */ /* 0x000fe200078e0a03 */
[----:B------:R-:W-:Y:S01]  /*5bd0*/  IADD3 R9, R152, 0x71, RZ ;  /* 0x0000007198097810 */ /* 0x000fe20007ffe0ff */
[----:B------:R-:W-:Y:S01]  /*5be0*/  @!P4 IMAD.IADD R108, R108, 0x1, -R116 ;  /* 0x000000016c6cc824 */ /* 0x000fe200078e0a74 */
[----:B------:R-:W-:Y:S01]  /*5bf0*/  IABS R111, R8 ;  /* 0x00000008006f7213 */ /* 0x000fe20000000000 */
[C---:B------:R-:W-:Y:S01]  /*5c00*/  IMAD R110, R116.reuse, R4, R7 ;  /* 0x00000004746e7224 */ /* 0x040fe200078e0207 */
[C---:B------:R-:W-:Y:S01]  /*5c10*/  ISETP.GT.U32.AND P4, PT, R116.reuse, R107, PT ;  /* 0x0000006b7400720c */ /* 0x040fe20003f84070 */
[----:B------:R-:W-:Y:S01]  /*5c20*/  IMAD R109, R116, R3, R109 ;  /* 0x00000003746d7224 */ /* 0x000fe200078e026d */
[----:B------:R-:W-:Y:S01]  /*5c30*/  IABS R5, R9 ;  /* 0x0000000900057213 */ /* 0x000fe20000000000 */
[----:B------:R-:W-:Y:S01]  /*5c40*/  IMAD.HI.U32 R3, R2, R111, RZ ;  /* 0x0000006f02037227 */ /* 0x000fe200078e00ff */
[----:B------:R-:W-:-:S02]  /*5c50*/  ISETP.GT.U32.AND P1, PT, R116, R108, PT ;  /* 0x0000006c7400720c */ /* 0x000fc40003f24070 */
[----:B------:R-:W-:Y:S01]  /*5c60*/  @!P3 IADD3 R105, -R105, RZ, RZ ;  /* 0x000000ff6969b210 */ /* 0x000fe20007ffe1ff */
[----:B------:R-:W-:Y:S01]  /*5c70*/  IMAD.HI.U32 R4, R2, R5, RZ ;  /* 0x0000000502047227 */ /* 0x000fe200078e00ff */
[----:B------:R-:W-:Y:S02]  /*5c80*/  ISETP.GT.U32.AND P3, PT, R116, R110, PT ;  /* 0x0000006e7400720c */ /* 0x000fe40003f64070 */
[----:B------:R-:W-:Y:S01]  /*5c90*/  @!P2 IADD3 R103, -R103, RZ, RZ ;  /* 0x000000ff6767a210 */ /* 0x000fe20007ffe1ff */
[----:B------:R-:W-:Y:S01]  /*5ca0*/  IMAD.MOV R3, RZ, RZ, -R3 ;  /* 0x000000ffff037224 */ /* 0x000fe200078e0a03 */
[----:B------:R-:W-:Y:S01]  /*5cb0*/  IADD3 R4, -R4, RZ, RZ ;  /* 0x000000ff04047210 */ /* 0x000fe20007ffe1ff */
[----:B------:R-:W-:Y:S01]  /*5cc0*/  @!P0 IMAD.MOV R106, RZ, RZ, -R106 ;  /* 0x000000ffff6a8224 */ /* 0x000fe200078e0a6a */
[----:B------:R-:W-:Y:S01]  /*5cd0*/  @!P4 IADD3 R107, R107, -R116, RZ ;  /* 0x800000746b6bc210 */ /* 0x000fe20007ffe0ff */
[C---:B------:R-:W-:Y:S01]  /*5ce0*/  IMAD R111, R116.reuse, R3, R111 ;  /* 0x00000003746f7224 */ /* 0x040fe200078e026f */
[----:B------:R-:W-:Y:S01]  /*5cf0*/  ISETP.GT.U32.AND P2, PT, R116, R109, PT ;  /* 0x0000006d7400720c */ /* 0x000fe20003f44070 */
[----:B------:R-:W-:Y:S01]  /*5d00*/  @!P1 IMAD.IADD R108, R108, 0x1, -R116 ;  /* 0x000000016c6c9824 */ /* 0x000fe200078e0a74 */
[----:B------:R-:W-:Y:S01]  /*5d10*/  @!P5 IADD3 R107, -R107, RZ, RZ ;  /* 0x000000ff6b6bd210 */ /* 0x000fe20007ffe1ff */
[C---:B------:R-:W-:Y:S01]  /*5d20*/  IMAD R112, R116.reuse, R4, R5 ;  /* 0x0000000474707224 */ /* 0x040fe200078e0205 */
[----:B------:R-:W-:Y:S01]  /*5d30*/  ISETP.GT.U32.AND P5, PT, R116, R111, PT ;  /* 0x0000006f7400720c */ /* 0x000fe20003fa4070 */
[----:B------:R-:W-:Y:S01]  /*5d40*/  @!P6 IMAD.MOV R108, RZ, RZ, -R108 ;  /* 0x000000ffff6ce224 */ /* 0x000fe200078e0a6c */
[----:B------:R-:W-:Y:S01]  /*5d50*/  @!P3 IADD3 R110, R110, -R116, RZ ;  /* 0x800000746e6eb210 */ /* 0x000fe20007ffe0ff */
[----:B------:R-:W-:Y:S01]  /*5d60*/  VIADD R4, R152, 0x72 ;  /* 0x0000007298047836 */ /* 0x000fe20000000000 */
[----:B------:R-:W-:-:S02]  /*5d70*/  ISETP.GT.U32.AND P6, PT, R116, R112, PT ;  /* 0x000000707400720c */ /* 0x000fc40003fc4070 */
[----:B------:R-:W-:Y:S02]  /*5d80*/  ISETP.GT.U32.AND P3, PT, R116, R110, PT ;  /* 0x0000006e7400720c */ /* 0x000fe40003f64070 */
[----:B------:R-:W-:Y:S01]  /*5d90*/  ISETP.GE.AND P0, PT, R6, RZ, PT ;  /* 0x000000ff0600720c */ /* 0x000fe20003f06270 */
[----:B------:R-:W-:Y:S01]  /*5da0*/  VIADD R6, R152, 0x73 ;  /* 0x0000007398067836 */ /* 0x000fe20000000000 */
[----:B------:R-:W-:Y:S02]  /*5db0*/  IABS R113, R4 ;  /* 0x0000000400717213 */ /* 0x000fe40000000000 */
[----:B------:R-:W-:Y:S01]  /*5dc0*/  @!P2 IADD3 R109, R109, -R116, RZ ;  /* 0x800000746d6da210 */ /* 0x000fe20007ffe0ff */
[----:B------:R-:W-:Y:S01]  /*5dd0*/  @!P5 IMAD.IADD R111, R111, 0x1, -R116 ;  /* 0x000000016f6fd824 */ /* 0x000fe200078e0a74 */
[----:B------:R-:W-:Y:S01]  /*5de0*/  IABS R5, R6 ;  /* 0x0000000600057213 */ /* 0x000fe20000000000 */
[----:B------:R-:W-:Y:S01]  /*5df0*/  IMAD.HI.U32 R3, R2, R113, RZ ;  /* 0x0000007102037227 */ /* 0x000fe200078e00ff */
[----:B------:R-:W-:-:S02]  /*5e00*/  ISETP.GT.U32.AND P2, PT, R116, R109, PT ;  /* 0x0000006d7400720c */ /* 0x000fc40003f44070 */
[----:B------:R-:W-:Y:S01]  /*5e10*/  ISETP.GT.U32.AND P5, PT, R116, R111, PT ;  /* 0x0000006f7400720c */ /* 0x000fe20003fa4070 */
[--C-:B------:R-:W-:Y:S01]  /*5e20*/  @!P6 IMAD.IADD R112, R112, 0x1, -R116.reuse ;  /* 0x000000017070e824 */ /* 0x100fe200078e0a74 */
[----:B------:R-:W-:Y:S02]  /*5e30*/  @!P3 IADD3 R110, R110, -R116, RZ ;  /* 0x800000746e6eb210 */ /* 0x000fe40007ffe0ff */
[----:B------:R-:W-:Y:S01]  /*5e40*/  ISETP.GE.AND P3, PT, R4, RZ, PT ;  /* 0x000000ff0400720c */ /* 0x000fe20003f66270 */
[----:B------:R-:W-:Y:S01]  /*5e50*/  IMAD.HI.U32 R4, R2, R5, RZ ;  /* 0x0000000502047227 */ /* 0x000fe200078e00ff */
[----:B------:R-:W-:Y:S02]  /*5e60*/  IADD3 R3, -R3, RZ, RZ ;  /* 0x000000ff03037210 */ /* 0x000fe40007ffe1ff */
[----:B------:R-:W-:Y:S02]  /*5e70*/  ISETP.GT.U32.AND P6, PT, R116, R112, PT ;  /* 0x000000707400720c */ /* 0x000fe40003fc4070 */
[----:B------:R-:W-:Y:S01]  /*5e80*/  IADD3 R4, -R4, RZ, RZ ;  /* 0x000000ff04047210 */ /* 0x000fe20007ffe1ff */
[----:B------:R-:W-:Y:S01]  /*5e90*/  IMAD R113, R116, R3, R113 ;  /* 0x0000000374717224 */ /* 0x000fe200078e0271 */
[----:B------:R-:W-:Y:S01]  /*5ea0*/  ISETP.GE.AND P1, PT, R8, RZ, PT ;  /* 0x000000ff0800720c */ /* 0x000fe20003f26270 */
[----:B------:R-:W-:Y:S01]  /*5eb0*/  VIADD R8, R152, 0x74 ;  /* 0x0000007498087836 */ /* 0x000fe20000000000 */
[----:B------:R-:W-:Y:S01]  /*5ec0*/  @!P2 IADD3 R109, R109, -R116, RZ ;  /* 0x800000746d6da210 */ /* 0x000fe20007ffe0ff */
[C---:B------:R-:W-:Y:S01]  /*5ed0*/  IMAD R114, R116.reuse, R4, R5 ;  /* 0x0000000474727224 */ /* 0x040fe200078e0205 */
[----:B------:R-:W-:Y:S01]  /*5ee0*/  ISETP.GE.AND P2, PT, R9, RZ, PT ;  /* 0x000000ff0900720c */ /* 0x000fe20003f46270 */
[--C-:B------:R-:W-:Y:S01]  /*5ef0*/  @!P5 IMAD.IADD R111, R111, 0x1, -R116.reuse ;  /* 0x000000016f6fd824 */ /* 0x100fe200078e0a74 */
[----:B------:R-:W-:Y:S01]  /*5f00*/  ISETP.GT.U32.AND P5, PT, R116, R113, PT ;  /* 0x000000717400720c */ /* 0x000fe20003fa4070 */
[----:B------:R-:W-:Y:S01]  /*5f10*/  @!P0 IMAD.MOV R109, RZ, RZ, -R109 ;  /* 0x000000ffff6d8224 */ /* 0x000fe200078e0a6d */
[----:B------:R-:W-:Y:S01]  /*5f20*/  IABS R7, R8 ;  /* 0x0000000800077213 */ /* 0x000fe20000000000 */
[----:B------:R-:W-:Y:S01]  /*5f30*/  @!P6 IMAD.IADD R112, R112, 0x1, -R116 ;  /* 0x000000017070e824 */ /* 0x000fe200078e0a74 */
[----:B------:R-:W-:Y:S01]  /*5f40*/  ISETP.GT.U32.AND P6, PT, R116, R114, PT ;  /* 0x000000727400720c */ /* 0x000fe20003fc4070 */
[----:B------:R-:W-:Y:S01]  /*5f50*/  VIADD R9, R152, 0x76 ;  /* 0x0000007698097836 */ /* 0x000fe20000000000 */
[----:B------:R-:W-:Y:S01]  /*5f60*/  ISETP.GE.AND P0, PT, R6, RZ, PT ;  /* 0x000000ff0600720c */ /* 0x000fe20003f06270 */
[----:B------:R-:W-:Y:S01]  /*5f70*/  IMAD.HI.U32 R3, R2, R7, RZ ;  /* 0x0000000702037227 */ /* 0x000fe200078e00ff */
[----:B------:R-:W-:-:S02]  /*5f80*/  IADD3 R6, R152, 0x75, RZ ;  /* 0x0000007598067810 */ /* 0x000fc40007ffe0ff */
[----:B------:R-:W-:Y:S02]  /*5f90*/  IABS R5, R9 ;  /* 0x0000000900057213 */ /* 0x000fe40000000000 */
[----:B------:R-:W-:Y:S01]  /*5fa0*/  IADD3 R3, -R3, RZ, RZ ;  /* 0x000000ff03037210 */ /* 0x000fe20007ffe1ff */
[----:B------:R-:W-:Y:S01]  /*5fb0*/  @!P5 IMAD.IADD R113, R113, 0x1, -R116 ;  /* 0x000000017171d824 */ /* 0x000fe200078e0a74 */
[----:B------:R-:W-:Y:S01]  /*5fc0*/  IABS R127, R6 ;  /* 0x00000006007f7213 */ /* 0x000fe20000000000 */
[----:B------:R-:W-:Y:S01]  /*5fd0*/  IMAD.HI.U32 R4, R2, R5, RZ ;  /* 0x0000000502047227 */ /* 0x000fe200078e00ff */
[----:B------:R-:W-:Y:S02]  /*5fe0*/  ISETP.GE.AND P4, PT, R10, RZ, PT ;  /* 0x000000ff0a00720c */ /* 0x000fe40003f86270 */
[----:B------:R-:W-:Y:S01]  /*5ff0*/  @!P6 IADD3 R114, R114, -R116, RZ ;  /* 0x800000747272e210 */ /* 0x000fe20007ffe0ff */
[C---:B------:R-:W-:Y:S01]  /*6000*/  IMAD R126, R116.reuse, R3, R7 ;  /* 0x00000003747e7224 */ /* 0x040fe200078e0207 */
[----:B------:R-:W-:Y:S01]  /*6010*/  ISETP.GT.U32.AND P6, PT, R116, R113, PT ;  /* 0x000000717400720c */ /* 0x000fe20003fc4070 */
[----:B------:R-:W-:Y:S01]  /*6020*/  IMAD.HI.U32 R3, R2, R127, RZ ;  /* 0x0000007f02037227 */ /* 0x000fe200078e00ff */
[----:B------:R-:W-:-:S02]  /*6030*/  IADD3 R10, R152, 0x77, RZ ;  /* 0x00000077980a7810 */ /* 0x000fc40007ffe0ff */
[C---:B------:R-:W-:Y:S01]  /*6040*/  ISETP.GT.U32.AND P5, PT, R116.reuse, R126, PT ;  /* 0x0000007e7400720c */ /* 0x040fe20003fa4070 */
[----:B------:R-:W-:Y:S01]  /*6050*/  IMAD.MOV R4, RZ, RZ, -R4 ;  /* 0x000000ffff047224 */ /* 0x000fe200078e0a04 */
[----:B------:R-:W-:Y:S02]  /*6060*/  IADD3 R3, -R3, RZ, RZ ;  /* 0x000000ff03037210 */ /* 0x000fe40007ffe1ff */
[----:B------:R-:W-:Y:S01]  /*6070*/  IABS R129, R10 ;  /* 0x0000000a00817213 */ /* 0x000fe20000000000 */
[----:B------:R-:W-:Y:S01]  /*6080*/  IMAD R128, R116, R4, R5 ;  /* 0x0000000474807224 */ /* 0x000fe200078e0205 */
[----:B------:R-:W-:Y:S01]  /*6090*/  @!P2 IADD3 R112, -R112, RZ, RZ ;  /* 0x000000ff7070a210 */ /* 0x000fe20007ffe1ff */
[----:B------:R-:W-:Y:S01]  /*60a0*/  IMAD R127, R116, R3, R127 ;  /* 0x00000003747f7224 */ /* 0x000fe200078e027f */
[----:B------:R-:W-:Y:S01]  /*60b0*/  IABS R3, R11 ;  /* 0x0000000b00037213 */ /* 0x000fe20000000000 */
[----:B------:R-:W-:Y:S01]  /*60c0*/  @!P6 IMAD.IADD R113, R113, 0x1, -R116 ;  /* 0x000000017171e824 */ /* 0x000fe200078e0a74 */
[----:B------:R-:W-:Y:S01]  /*60d0*/  ISETP.GE.AND P2, PT, R6, RZ, PT ;  /* 0x000000ff0600720c */ /* 0x000fe20003f46270 */
[----:B------:R-:W-:Y:S01]  /*60e0*/  VIADD R6, R152, 0x79 ;  /* 0x0000007998067836 */ /* 0x000fe20000000000 */
[----:B------:R-:W-:Y:S01]  /*60f0*/  MOV R5, R3 ;  /* 0x0000000300057202 */ /* 0x000fe20000000f00 */
[----:B------:R-:W-:Y:S01]  /*6100*/  IMAD.HI.U32 R3, R2, R129, RZ ;  /* 0x0000008102037227 */ /* 0x000fe200078e00ff */
[----:B------:R-:W-:-:S02]  /*6110*/  ISETP.GT.U32.AND P6, PT, R116, R127, PT ;  /* 0x0000007f7400720c */ /* 0x000fc40003fc4070 */
[----:B------:R-:W-:Y:S01]  /*6120*/  IABS R131, R6 ;  /* 0x0000000600837213 */ /* 0x000fe20000000000 */
[----:B------:R-:W-:Y:S01]  /*6130*/  IMAD.MOV R3, RZ, RZ, -R3 ;  /* 0x000000ffff037224 */ /* 0x000fe200078e0a03 */
[----:B------:R-:W-:Y:S01]  /*6140*/  @!P1 IADD3 R111, -R111, RZ, RZ ;  /* 0x000000ff6f6f9210 */ /* 0x000fe20007ffe1ff */
[----:B------:R-:W-:Y:S01]  /*6150*/  @!P3 IMAD.MOV R113, RZ, RZ, -R113 ;  /* 0x000000ffff71b224 */ /* 0x000fe200078e0a71 */
[C---:B------:R-:W-:Y:S01]  /*6160*/  ISETP.GT.U32.AND P3, PT, R116.reuse, R128, PT ;  /* 0x000000807400720c */ /* 0x040fe20003f64070 */
[C---:B------:R-:W-:Y:S01]  /*6170*/  IMAD R129, R116.reuse, R3, R129 ;  /* 0x0000000374817224 */ /* 0x040fe200078e0281 */
[----:B------:R-:W-:Y:S01]  /*6180*/  ISETP.GT.U32.AND P1, PT, R116, R114, PT ;  /* 0x000000727400720c */ /* 0x000fe20003f24070 */
[----:B------:R-:W-:Y:S02]  /*6190*/  @!P5 IMAD.IADD R126, R126, 0x1, -R116 ;  /* 0x000000017e7ed824 */ /* 0x000fe400078e0a74 */
[----:B------:R-:W-:Y:S02]  /*61a0*/  IMAD.HI.U32 R4, R2, R5, RZ ;  /* 0x0000000502047227 */ /* 0x000fe400078e00ff */
[----:B------:R-:W-:-:S02]  /*61b0*/  @!P6 IADD3 R127, R127, -R116, RZ ;  /* 0x800000747f7fe210 */ /* 0x000fc40007ffe0ff */
[----:B------:R-:W-:Y:S01]  /*61c0*/  ISETP.GT.U32.AND P6, PT, R116, R129, PT ;  /* 0x000000817400720c */ /* 0x000fe20003fc4070 */
[----:B------:R-:W-:Y:S01]  /*61d0*/  IMAD.HI.U32 R3, R2, R131, RZ ;  /* 0x0000008302037227 */ /* 0x000fe200078e00ff */
[----:B------:R-:W-:Y:S02]  /*61e0*/  ISETP.GT.U32.AND P5, PT, R116, R126, PT ;  /* 0x0000007e7400720c */ /* 0x000fe40003fa4070 */
[----:B------:R-:W-:Y:S01]  /*61f0*/  @!P3 IADD3 R128, R128, -R116, RZ ;  /* 0x800000748080b210 */ /* 0x000fe20007ffe0ff */
[----:B------:R-:W-:Y:S01]  /*6200*/  @!P4 IMAD.MOV R110, RZ, RZ, -R110 ;  /* 0x000000ffff6ec224 */ /* 0x000fe200078e0a6e */
[----:B------:R-:W-:Y:S02]  /*6210*/  ISETP.GT.U32.AND P3, PT, R116, R127, PT ;  /* 0x0000007f7400720c */ /* 0x000fe40003f64070 */
[----:B------:R-:W-:Y:S02]  /*6220*/  IADD3 R4, -R4, RZ, RZ ;  /* 0x000000ff04047210 */ /* 0x000fe40007ffe1ff */
[----:B------:R-:W-:-:S02]  /*6230*/  IADD3 R3, -R3, RZ, RZ ;  /* 0x000000ff03037210 */ /* 0x000fc40007ffe1ff */
[----:B------:R-:W-:Y:S01]  /*6240*/  @!P1 IADD3 R114, R114, -R116, RZ ;  /* 0x8000007472729210 */ /* 0x000fe20007ffe0ff */
[--C-:B------:R-:W-:Y:S01]  /*6250*/  @!P6 IMAD.IADD R129, R129, 0x1, -R116.reuse ;  /* 0x000000018181e824 */ /* 0x100fe200078e0a74 */
[----:B------:R-:W-:Y:S01]  /*6260*/  ISETP.GE.AND P1, PT, R9, RZ, PT ;  /* 0x000000ff0900720c */ /* 0x000fe20003f26270 */
[C---:B------:R-:W-:Y:S01]  /*6270*/  IMAD R130, R116.reuse, R4, R5 ;  /* 0x0000000474827224 */ /* 0x040fe200078e0205 */
[----:B------:R-:W-:Y:S01]  /*6280*/  IABS R9, R12 ;  /* 0x0000000c00097213 */ /* 0x000fe20000000000 */
[C---:B------:R-:W-:Y:S01]  /*6290*/  IMAD R131, R116.reuse, R3, R131 ;  /* 0x0000000374837224 */ /* 0x040fe200078e0283 */
[C---:B------:R-:W-:Y:S01]  /*62a0*/  ISETP.GT.U32.AND P6, PT, R116.reuse, R129, PT ;  /* 0x000000817400720c */ /* 0x040fe20003fc4070 */
[--C-:B------:R-:W-:Y:S01]  /*62b0*/  @!P3 IMAD.IADD R127, R127, 0x1, -R116.reuse ;  /* 0x000000017f7fb824 */ /* 0x100fe200078e0a74 */
[----:B------:R-:W-:Y:S01]  /*62c0*/  ISETP.GT.U32.AND P3, PT, R116, R130, PT ;  /* 0x000000827400720c */ /* 0x000fe20003f64070 */
[----:B------:R-:W-:Y:S01]  /*62d0*/  @!P5 IMAD.IADD R126, R126, 0x1, -R116 ;  /* 0x000000017e7ed824 */ /* 0x000fe200078e0a74 */
[----:B------:R-:W-:Y:S01]  /*62e0*/  ISETP.GE.AND P5, PT, R10, RZ, PT ;  /* 0x000000ff0a00720c */ /* 0x000fe20003fa6270 */
[----:B------:R-:W-:Y:S01]  /*62f0*/  VIADD R10, R152, 0x7b ;  /* 0x0000007b980a7836 */ /* 0x000fe20000000000 */
[----:B------:R-:W-:Y:S01]  /*6300*/  ISETP.GE.AND P4, PT, R8, RZ, PT ;  /* 0x000000ff0800720c */ /* 0x000fe20003f86270 */
[----:B------:R-:W-:Y:S01]  /*6310*/  @!P0 IMAD.MOV R114, RZ, RZ, -R114 ;  /* 0x000000ffff728224 */ /* 0x000fe200078e0a72 */
[----:B------:R-:W-:Y:S01]  /*6320*/  ISETP.GT.U32.AND P0, PT, R116, R128, PT ;  /* 0x000000807400720c */ /* 0x000fe20003f04070 */
[----:B------:R-:W-:Y:S01]  /*6330*/  IMAD.HI.U32 R5, R2, R9, RZ ;  /* 0x0000000902057227 */ /* 0x000fe200078e00ff */
[----:B------:R-:W-:-:S02]  /*6340*/  IABS R133, R10 ;  /* 0x0000000a00857213 */ /* 0x000fc40000000000 */
[----:B------:R-:W-:Y:S01]  /*6350*/  IADD3 R8, R152, 0x7a, RZ ;  /* 0x0000007a98087810 */ /* 0x000fe20007ffe0ff */
[--C-:B------:R-:W-:Y:S01]  /*6360*/  @!P6 IMAD.IADD R129, R129, 0x1, -R116.reuse ;  /* 0x000000018181e824 */ /* 0x100fe200078e0a74 */
[----:B------:R-:W-:Y:S01]  /*6370*/  ISETP.GT.U32.AND P6, PT, R116, R131, PT ;  /* 0x000000837400720c */ /* 0x000fe20003fc4070 */
[----:B------:R-:W-:Y:S01]  /*6380*/  @!P3 IMAD.IADD R130, R130, 0x1, -R116 ;  /* 0x000000018282b824 */ /* 0x000fe200078e0a74 */
[----:B------:R-:W-:Y:S01]  /*6390*/  IABS R7, R8 ;  /* 0x0000000800077213 */ /* 0x000fe20000000000 */
[----:B------:R-:W-:Y:S01]  /*63a0*/  IMAD.HI.U32 R4, R2, R133, RZ ;  /* 0x0000008502047227 */ /* 0x000fe200078e00ff */
[----:B------:R-:W-:Y:S02]  /*63b0*/  IADD3 R5, -R5, RZ, RZ ;  /* 0x000000ff05057210 */ /* 0x000fe40007ffe1ff */
[----:B------:R-:W-:Y:S01]  /*63c0*/  ISETP.GE.AND P3, PT, R6, RZ, PT ;  /* 0x000000ff0600720c */ /* 0x000fe20003f66270 */
[----:B------:R-:W-:Y:S01]  /*63d0*/  IMAD.MOV R4, RZ, RZ, -R4 ;  /* 0x000000ffff047224 */ /* 0x000fe200078e0a04 */
[----:B------:R-:W-:Y:S01]  /*63e0*/  @!P0 IADD3 R128, R128, -R116, RZ ;  /* 0x8000007480808210 */ /* 0x000fe20007ffe0ff */
[----:B------:R-:W-:Y:S01]  /*63f0*/  IMAD.HI.U32 R3, R2, R7, RZ ;  /* 0x0000000702037227 */ /* 0x000fe200078e00ff */
[----:B------:R-:W-:-:S02]  /*6400*/  IADD3 R6, R152, 0x7d, RZ ;  /* 0x0000007d98067810 */ /* 0x000fc40007ffe0ff */
[----:B------:R-:W-:Y:S01]  /*6410*/  @!P2 IADD3 R127, -R127, RZ, RZ ;  /* 0x000000ff7f7fa210 */ /* 0x000fe20007ffe1ff */
[C---:B------:R-:W-:Y:S01]  /*6420*/  IMAD R133, R116.reuse, R4, R133 ;  /* 0x0000000474857224 */ /* 0x040fe200078e0285 */
[----:B------:R-:W-:Y:S01]  /*6430*/  @!P6 IADD3 R131, R131, -R116, RZ ;  /* 0x800000748383e210 */ /* 0x000fe20007ffe0ff */
[C---:B------:R-:W-:Y:S01]  /*6440*/  IMAD R134, R116.reuse, R5, R9 ;  /* 0x0000000574867224 */ /* 0x040fe200078e0209 */
[C---:B------:R-:W-:Y:S01]  /*6450*/  ISETP.GT.U32.AND P6, PT, R116.reuse, R130, PT ;  /* 0x000000827400720c */ /* 0x040fe20003fc4070 */
[----:B------:R-:W-:Y:S01]  /*6460*/  @!P1 IMAD.MOV R128, RZ, RZ, -R128 ;  /* 0x000000ffff809224 */ /* 0x000fe200078e0a80 */
[----:B------:R-:W-:Y:S01]  /*6470*/  IADD3 R3, -R3, RZ, RZ ;  /* 0x000000ff03037210 */ /* 0x000fe20007ffe1ff */
[----:B------:R-:W-:Y:S01]  /*6480*/  @!P4 IMAD.MOV R126, RZ, RZ, -R126 ;  /* 0x000000ffff7ec224 */ /* 0x000fe200078e0a7e */
[C---:B------:R-:W-:Y:S02]  /*6490*/  ISETP.GT.U32.AND P1, PT, R116.reuse, R133, PT ;  /* 0x000000857400720c */ /* 0x040fe40003f24070 */
[----:B------:R-:W-:Y:S01]  /*64a0*/  IABS R135, R6 ;  /* 0x0000000600877213 */ /* 0x000fe20000000000 */
[C---:B------:R-:W-:Y:S01]  /*64b0*/  IMAD R132, R116.reuse, R3, R7 ;  /* 0x0000000374847224 */ /* 0x040fe200078e0207 */
[----:B------:R-:W-:Y:S01]  /*64c0*/  ISETP.GT.U32.AND P2, PT, R116, R131, PT ;  /* 0x000000837400720c */ /* 0x000fe20003f44070 */
[----:B------:R-:W-:Y:S01]  /*64d0*/  VIADD R7, R152, 0x7e ;  /* 0x0000007e98077836 */ /* 0x000fe20000000000 */
[----:B------:R-:W-:Y:S01]  /*64e0*/  @!P5 IADD3 R129, -R129, RZ, RZ ;  /* 0x000000ff8181d210 */ /* 0x000fe20007ffe1ff */
[----:B------:R-:W-:Y:S01]  /*64f0*/  IMAD.HI.U32 R3, R2, R135, RZ ;  /* 0x0000008702037227 */ /* 0x000fe200078e00ff */
[----:B------:R-:W-:-:S02]  /*6500*/  ISETP.GT.U32.AND P4, PT, R116, R132, PT ;  /* 0x000000847400720c */ /* 0x000fc40003f84070 */
[----:B------:R-:W-:Y:S01]  /*6510*/  IABS R5, R7 ;  /* 0x0000000700057213 */ /* 0x000fe20000000000 */
[--C-:B------:R-:W-:Y:S01]  /*6520*/  @!P6 IMAD.IADD R130, R130, 0x1, -R116.reuse ;  /* 0x000000018282e824 */ /* 0x100fe200078e0a74 */
[----:B------:R-:W-:Y:S01]  /*6530*/  ISETP.GT.U32.AND P6, PT, R116, R134, PT ;  /* 0x000000867400720c */ /* 0x000fe20003fc4070 */
[--C-:B------:R-:W-:Y:S01]  /*6540*/  @!P1 IMAD.IADD R133, R133, 0x1, -R116.reuse ;  /* 0x0000000185859824 */ /* 0x100fe200078e0a74 */
[----:B------:R-:W-:Y:S01]  /*6550*/  IADD3 R4, -R3, RZ, RZ ;  /* 0x000000ff03047210 */ /* 0x000fe20007ffe1ff */
[----:B------:R-:W-:Y:S01]  /*6560*/  IMAD.HI.U32 R3, R2, R5, RZ ;  /* 0x0000000502037227 */ /* 0x000fe200078e00ff */
[----:B------:R-:W-:Y:S02]  /*6570*/  ISETP.GE.AND P5, PT, R8, RZ, PT ;  /* 0x000000ff0800720c */ /* 0x000fe40003fa6270 */
[----:B------:R-:W-:Y:S01]  /*6580*/  ISETP.GE.AND P0, PT, R11, RZ, PT ;  /* 0x000000ff0b00720c */ /* 0x000fe20003f06270 */
[--C-:B------:R-:W-:Y:S01]  /*6590*/  @!P2 IMAD.IADD R131, R131, 0x1, -R116.reuse ;  /* 0x000000018383a824 */ /* 0x100fe200078e0a74 */
[----:B------:R-:W-:Y:S01]  /*65a0*/  IADD3 R3, -R3, RZ, RZ ;  /* 0x000000ff03037210 */ /* 0x000fe20007ffe1ff */
[----:B------:R-:W-:Y:S01]  /*65b0*/  IMAD R135, R116, R4, R135 ;  /* 0x0000000474877224 */ /* 0x000fe200078e0287 */
[----:B------:R-:W-:Y:S01]  /*65c0*/  @!P4 IADD3 R132, R132, -R116, RZ ;  /* 0x800000748484c210 */ /* 0x000fe20007ffe0ff */
[----:B------:R-:W-:Y:S01]  /*65d0*/  @!P3 IMAD.MOV R131, RZ, RZ, -R131 ;  /* 0x000000ffff83b224 */ /* 0x000fe200078e0a83 */
[----:B------:R-:W-:Y:S01]  /*65e0*/  IADD3 R9, R152, 0x80, RZ ;  /* 0x0000008098097810 */ /* 0x000fe20007ffe0ff */
[----:B------:R-:W-:Y:S01]  /*65f0*/  @!P6 IMAD.IADD R134, R134, 0x1, -R116 ;  /* 0x000000018686e824 */ /* 0x000fe200078e0a74 */
[C---:B------:R-:W-:Y:S01]  /*6600*/  ISETP.GT.U32.AND P6, PT, R116.reuse, R133, PT ;  /* 0x000000857400720c */ /* 0x040fe20003fc4070 */
[C---:B------:R-:W-:Y:S01]  /*6610*/  IMAD R136, R116.reuse, R3, R5 ;  /* 0x0000000374887224 */ /* 0x040fe200078e0205 */
[----:B------:R-:W-:Y:S01]  /*6620*/  ISETP.GT.U32.AND P1, PT, R116, R132, PT ;  /* 0x000000847400720c */ /* 0x000fe20003f24070 */
[----:B------:R-:W-:Y:S01]  /*6630*/  VIADD R8, R152, 0x7f ;  /* 0x0000007f98087836 */ /* 0x000fe20000000000 */
[----:B------:R-:W-:Y:S01]  /*6640*/  ISETP.GT.U32.AND P3, PT, R116, R135, PT ;  /* 0x000000877400720c */ /* 0x000fe20003f64070 */
[----:B------:R-:W-:Y:S01]  /*6650*/  VIADD R11, R152, 0x88 ;  /* 0x00000088980b7836 */ /* 0x000fe20000000000 */
[----:B------:R-:W-:-:S02]  /*6660*/  ISETP.GE.AND P2, PT, R10, RZ, PT ;  /* 0x000000ff0a00720c */ /* 0x000fc40003f46270 */
[----:B------:R-:W-:Y:S02]  /*6670*/  IABS R137, R8 ;  /* 0x0000000800897213 */ /* 0x000fe40000000000 */
[----:B------:R-:W-:Y:S02]  /*6680*/  @!P0 IADD3 R130, -R130, RZ, RZ ;  /* 0x000000ff82828210 */ /* 0x000fe40007ffe1ff */
[----:B------:R-:W-:Y:S01]  /*6690*/  IABS R5, R9 ;  /* 0x0000000900057213 */ /* 0x000fe20000000000 */
[----:B------:R-:W-:Y:S01]  /*66a0*/  @!P6 IMAD.IADD R133, R133, 0x1, -R116 ;  /* 0x000000018585e824 */ /* 0x000fe200078e0a74 */
[----:B------:R-:W-:Y:S01]  /*66b0*/  ISETP.GT.U32.AND P6, PT, R116, R136, PT ;  /* 0x000000887400720c */ /* 0x000fe20003fc4070 */
[----:B------:R-:W-:Y:S01]  /*66c0*/  IMAD.HI.U32 R3, R2, R137, RZ ;  /* 0x0000008902037227 */ /* 0x000fe200078e00ff */
[-C--:B------:R-:W-:Y:S02]  /*66d0*/  @!P1 IADD3 R132, R132, -R116.reuse, RZ ;  /* 0x8000007484849210 */ /* 0x080fe40007ffe0ff */
[----:B------:R-:W-:Y:S01]  /*66e0*/  ISETP.GE.AND P1, PT, R6, RZ, PT ;  /* 0x000000ff0600720c */ /* 0x000fe20003f26270 */
[----:B------:R-:W-:Y:S01]  /*66f0*/  VIADD R6, R152, 0x81 ;  /* 0x0000008198067836 */ /* 0x000fe20000000000 */
[----:B------:R-:W-:Y:S01]  /*6700*/  @!P3 IADD3 R135, R135, -R116, RZ ;  /* 0x800000748787b210 */ /* 0x000fe20007ffe0ff */
[----:B------:R-:W-:Y:S01]  /*6710*/  IMAD.MOV R3, RZ, RZ, -R3 ;  /* 0x000000ffff037224 */ /* 0x000fe200078e0a03 */
[----:B------:R-:W-:Y:S01]  /*6720*/  ISETP.GT.U32.AND P0, PT, R116, R134, PT ;  /* 0x000000867400720c */ /* 0x000fe20003f04070 */
[----:B------:R-:W-:Y:S01]  /*6730*/  IMAD.HI.U32 R4, R2, R5, RZ ;  /* 0x0000000502047227 */ /* 0x000fe200078e00ff */
[----:B------:R-:W-:-:S02]  /*6740*/  IABS R139, R6 ;  /* 0x00000006008b7213 */ /* 0x000fc40000000000 */
[----:B------:R-:W-:Y:S01]  /*6750*/  @!P5 IADD3 R132, -R132, RZ, RZ ;  /* 0x000000ff8484d210 */ /* 0x000fe20007ffe1ff */
[----:B------:R-:W-:Y:S01]  /*6760*/  @!P6 IMAD.IADD R136, R136, 0x1, -R116 ;  /* 0x000000018888e824 */ /* 0x000fe200078e0a74 */
[C---:B------:R-:W-:Y:S01]  /*6770*/  ISETP.GT.U32.AND P6, PT, R116.reuse, R135, PT ;  /* 0x000000877400720c */ /* 0x040fe20003fc4070 */
[----:B------:R-:W-:Y:S01]  /*6780*/  IMAD R137, R116, R3, R137 ;  /* 0x0000000374897224 */ /* 0x000fe200078e0289 */
[----:B------:R-:W-:Y:S01]  /*6790*/  IADD3 R4, -R4, RZ, RZ ;  /* 0x000000ff04047210 */ /* 0x000fe20007ffe1ff */
[----:B------:R-:W-:Y:S01]  /*67a0*/  IMAD.HI.U32 R3, R2, R139, RZ ;  /* 0x0000008b02037227 */ /* 0x000fe200078e00ff */
[----:B------:R-:W-:Y:S02]  /*67b0*/  ISETP.GT.U32.AND P5, PT, R116, R136, PT ;  /* 0x000000887400720c */ /* 0x000fe40003fa4070 */
[----:B------:R-:W-:Y:S01]  /*67c0*/  ISETP.GE.AND P4, PT, R12, RZ, PT ;  /* 0x000000ff0c00720c */ /* 0x000fe20003f86270 */
[----:B------:R-:W-:Y:S01]  /*67d0*/  IMAD.MOV R3, RZ, RZ, -R3 ;  /* 0x000000ffff037224 */ /* 0x000fe200078e0a03 */
[----:B------:R-:W-:Y:S01]  /*67e0*/  @!P0 IADD3 R134, R134, -R116, RZ ;  /* 0x8000007486868210 */ /* 0x000fe20007ffe0ff */
[----:B------:R-:W-:Y:S01]  /*67f0*/  @!P2 IMAD.MOV R133, RZ, RZ, -R133 ;  /* 0x000000ffff85a224 */ /* 0x000fe200078e0a85 */
[C---:B------:R-:W-:Y:S01]  /*6800*/  ISETP.GT.U32.AND P2, PT, R116.reuse, R137, PT ;  /* 0x000000897400720c */ /* 0x040fe20003f44070 */
[C---:B------:R-:W-:Y:S01]  /*6810*/  IMAD R139, R116.reuse, R3, R139 ;  /* 0x00000003748b7224 */ /* 0x040fe200078e028b */
[----:B------:R-:W-:Y:S01]  /*6820*/  ISETP.GE.AND P0, PT, R7, RZ, PT ;  /* 0x000000ff0700720c */ /* 0x000fe20003f06270 */
[----:B------:R-:W-:Y:S01]  /*6830*/  IMAD R138, R116, R4, R5 ;  /* 0x00000004748a7224 */ /* 0x000fe200078e0205 */
[----:B------:R-:W-:-:S02]  /*6840*/  @!P6 IADD3 R135, R135, -R116, RZ ;  /* 0x800000748787e210 */ /* 0x000fc40007ffe0ff */
[----:B------:R-:W-:Y:S01]  /*6850*/  IADD3 R4, R152, 0x82, RZ ;  /* 0x0000008298047810 */ /* 0x000fe20007ffe0ff */
[--C-:B------:R-:W-:Y:S01]  /*6860*/  @!P5 IMAD.IADD R136, R136, 0x1, -R116.reuse ;  /* 0x000000018888d824 */ /* 0x100fe200078e0a74 */
[----:B------:R-:W-:Y:S01]  /*6870*/  ISETP.GE.AND P5, PT, R6, RZ, PT ;  /* 0x000000ff0600720c */ /* 0x000fe20003fa6270 */
[----:B------:R-:W-:Y:S01]  /*6880*/  @!P1 IMAD.MOV R135, RZ, RZ, -R135 ;  /* 0x000000ffff879224 */ /* 0x000fe200078e0a87 */
[----:B------:R-:W-:Y:S01]  /*6890*/  ISETP.GT.U32.AND P1, PT, R116, R139, PT ;  /* 0x0000008b7400720c */ /* 0x000fe20003f24070 */
[----:B------:R-:W-:Y:S01]  /*68a0*/  VIADD R6, R152, 0x83 ;  /* 0x0000008398067836 */ /* 0x000fe20000000000 */
[----:B------:R-:W-:Y:S01]  /*68b0*/  ISETP.GT.U32.AND P6, PT, R116, R138, PT ;  /* 0x0000008a7400720c */ /* 0x000fe20003fc4070 */
[----:B------:R-:W-:Y:S01]  /*68c0*/  @!P2 IMAD.IADD R137, R137, 0x1, -R116 ;  /* 0x000000018989a824 */ /* 0x000fe200078e0a74 */
[----:B------:R-:W-:Y:S02]  /*68d0*/  IABS R7, R4 ;  /* 0x0000000400077213 */ /* 0x000fe40000000000 */
[----:B------:R-:W-:-:S02]  /*68e0*/  IABS R141, R6 ;  /* 0x00000006008d7213 */ /* 0x000fc40000000000 */
[----:B------:R-:W-:Y:S01]  /*68f0*/  @!P0 IADD3 R136, -R136, RZ, RZ ;  /* 0x000000ff88888210 */ /* 0x000fe20007ffe1ff */
[----:B------:R-:W-:Y:S01]  /*6900*/  IMAD.HI.U32 R3, R2, R7, RZ ;  /* 0x0000000702037227 */ /* 0x000fe200078e00ff */
[----:B------:R-:W-:Y:S02]  /*6910*/  ISETP.GE.AND P0, PT, R4, RZ, PT ;  /* 0x000000ff0400720c */ /* 0x000fe40003f06270 */
[----:B------:R-:W-:Y:S01]  /*6920*/  ISETP.GT.U32.AND P2, PT, R116, R137, PT ;  /* 0x000000897400720c */ /* 0x000fe20003f44070 */
[----:B------:R-:W-:Y:S01]  /*6930*/  IMAD.HI.U32 R4, R2, R141, RZ ;  /* 0x0000008d02047227 */ /* 0x000fe200078e00ff */
[-C--:B------:R-:W-:Y:S02]  /*6940*/  @!P1 IADD3 R139, R139, -R116.reuse, RZ ;  /* 0x800000748b8b9210 */ /* 0x080fe40007ffe0ff */
[----:B------:R-:W-:Y:S01]  /*6950*/  @!P6 IADD3 R138, R138, -R116, RZ ;  /* 0x800000748a8ae210 */ /* 0x000fe20007ffe0ff */
[----:B------:R-:W-:Y:S01]  /*6960*/  IMAD.MOV R4, RZ, RZ, -R4 ;  /* 0x000000ffff047224 */ /* 0x000fe200078e0a04 */
[----:B------:R-:W-:-:S02]  /*6970*/  ISETP.GT.U32.AND P1, PT, R116, R139, PT ;  /* 0x0000008b7400720c */ /* 0x000fc40003f24070 */
[----:B------:R-:W-:Y:S01]  /*6980*/  ISETP.GE.AND P3, PT, R8, RZ, PT ;  /* 0x000000ff0800720c */ /* 0x000fe20003f66270 */
[----:B------:R-:W-:Y:S01]  /*6990*/  IMAD R141, R116, R4, R141 ;  /* 0x00000004748d7224 */ /* 0x000fe200078e028d */
[----:B------:R-:W-:Y:S02]  /*69a0*/  IADD3 R8, R152, 0x84, RZ ;  /* 0x0000008498087810 */ /* 0x000fe40007ffe0ff */
[----:B------:R-:W-:Y:S01]  /*69b0*/  ISETP.GT.U32.AND P6, PT, R116, R138, PT ;  /* 0x0000008a7400720c */ /* 0x000fe20003fc4070 */
[--C-:B------:R-:W-:Y:S01]  /*69c0*/  @!P2 IMAD.IADD R137, R137, 0x1, -R116.reuse ;  /* 0x000000018989a824 */ /* 0x100fe200078e0a74 */
[----:B------:R-:W-:Y:S02]  /*69d0*/  @!P4 IADD3 R134, -R134, RZ, RZ ;  /* 0x000000ff8686c210 */ /* 0x000fe40007ffe1ff */
[----:B------:R-:W-:Y:S02]  /*69e0*/  ISETP.GE.AND P4, PT, R9, RZ, PT ;  /* 0x000000ff0900720c */ /* 0x000fe40003f86270 */
[----:B------:R-:W-:Y:S01]  /*69f0*/  IADD3 R3, -R3, RZ, RZ ;  /* 0x000000ff03037210 */ /* 0x000fe20007ffe1ff */
[----:B------:R-:W-:Y:S01]  /*6a00*/  @!P1 IMAD.IADD R139, R139, 0x1, -R116 ;  /* 0x000000018b8b9824 */ /* 0x000fe200078e0a74 */
[----:B------:R-:W-:Y:S01]  /*6a10*/  IABS R9, R8 ;  /* 0x0000000800097213 */ /* 0x000fe20000000000 */
[----:B------:R-:W-:Y:S01]  /*6a20*/  @!P3 IMAD.MOV R137, RZ, RZ, -R137 ;  /* 0x000000ffff89b224 */ /* 0x000fe200078e0a89 */
[C---:B------:R-:W-:Y:S01]  /*6a30*/  ISETP.GT.U32.AND P1, PT, R116.reuse, R141, PT ;  /* 0x0000008d7400720c */ /* 0x040fe20003f24070 */
[----:B------:R-:W-:Y:S01]  /*6a40*/  IMAD R140, R116, R3, R7 ;  /* 0x00000003748c7224 */ /* 0x000fe200078e0207 */
[----:B------:R-:W-:Y:S01]  /*6a50*/  @!P5 IADD3 R139, -R139, RZ, RZ ;  /* 0x000000ff8b8bd210 */ /* 0x000fe20007ffe1ff */
[----:B------:R-:W-:Y:S01]  /*6a60*/  IMAD.HI.U32 R5, R2, R9, RZ ;  /* 0x0000000902057227 */ /* 0x000fe200078e00ff */
[----:B------:R-:W-:-:S02]  /*6a70*/  IADD3 R10, R152, 0x87, RZ ;  /* 0x00000087980a7810 */ /* 0x000fc40007ffe0ff */
[----:B------:R-:W-:Y:S01]  /*6a80*/  ISETP.GT.U32.AND P3, PT, R116, R140, PT ;  /* 0x0000008c7400720c */ /* 0x000fe20003f64070 */
[--C-:B------:R-:W-:Y:S01]  /*6a90*/  @!P6 IMAD.IADD R138, R138, 0x1, -R116.reuse ;  /* 0x000000018a8ae824 */ /* 0x100fe200078e0a74 */
[----:B------:R-:W-:Y:S01]  /*6aa0*/  IADD3 R5, -R5, RZ, RZ ;  /* 0x000000ff05057210 */ /* 0x000fe20007ffe1ff */
[----:B------:R-:W-:Y:S01]  /*6ab0*/  VIADD R3, R152, 0x85 ;  /* 0x0000008598037836 */ /* 0x000fe20000000000 */
[----:B------:R-:W-:Y:S02]  /*6ac0*/  ISETP.GE.AND P6, PT, R8, RZ, PT ;  /* 0x000000ff0800720c */ /* 0x000fe40003fc6270 */
[----:B------:R-:W-:Y:S01]  /*6ad0*/  IADD3 R8, R152, 0x86, RZ ;  /* 0x0000008698087810 */ /* 0x000fe20007ffe0ff */
[----:B------:R-:W-:Y:S01]  /*6ae0*/  IMAD R142, R116, R5, R9 ;  /* 0x00000005748e7224 */ /* 0x000fe200078e0209 */
[----:B------:R-:W-:Y:S01]  /*6af0*/  IABS R143, R3 ;  /* 0x00000003008f7213 */ /* 0x000fe20000000000 */
[----:B------:R-:W-:Y:S01]  /*6b00*/  @!P1 IMAD.IADD R141, R141, 0x1, -R116 ;  /* 0x000000018d8d9824 */ /* 0x000fe200078e0a74 */
[----:B------:R-:W-:-:S02]  /*6b10*/  IABS R7, R8 ;  /* 0x0000000800077213 */ /* 0x000fc40000000000 */
[----:B------:R-:W-:Y:S02]  /*6b20*/  @!P4 IADD3 R138, -R138, RZ, RZ ;  /* 0x000000ff8a8ac210 */ /* 0x000fe40007ffe1ff */
[----:B------:R-:W-:Y:S01]  /*6b30*/  ISETP.GE.AND P4, PT, R3, RZ, PT ;  /* 0x000000ff0300720c */ /* 0x000fe20003f86270 */
[----:B------:R-:W-:Y:S01]  /*6b40*/  IMAD.HI.U32 R3, R2, R143, RZ ;  /* 0x0000008f02037227 */ /* 0x000fe200078e00ff */
[C---:B------:R-:W-:Y:S02]  /*6b50*/  ISETP.GT.U32.AND P5, PT, R116.reuse, R142, PT ;  /* 0x0000008e7400720c */ /* 0x040fe40003fa4070 */
[----:B------:R-:W-:Y:S01]  /*6b60*/  ISETP.GT.U32.AND P1, PT, R116, R141, PT ;  /* 0x0000008d7400720c */ /* 0x000fe20003f24070 */
[----:B------:R-:W-:Y:S01]  /*6b70*/  IMAD.HI.U32 R4, R2, R7, RZ ;  /* 0x0000000702047227 */ /* 0x000fe200078e00ff */
[----:B------:R-:W-:Y:S02]  /*6b80*/  @!P3 IADD3 R140, R140, -R116, RZ ;  /* 0x800000748c8cb210 */ /* 0x000fe40007ffe0ff */
[----:B------:R-:W-:Y:S01]  /*6b90*/  IADD3 R3, -R3, RZ, RZ ;  /* 0x000000ff03037210 */ /* 0x000fe20007ffe1ff */
[----:B------:R-:W-:Y:S01]  /*6ba0*/  IMAD.MOV R4, RZ, RZ, -R4 ;  /* 0x000000ffff047224 */ /* 0x000fe200078e0a04 */
[----:B------:R-:W-:-:S02]  /*6bb0*/  ISETP.GT.U32.AND P3, PT, R116, R140, PT ;  /* 0x0000008c7400720c */ /* 0x000fc40003f64070 */
[----:B------:R-:W-:Y:S01]  /*6bc0*/  IABS R145, R10 ;  /* 0x0000000a00917213 */ /* 0x000fe20000000000 */
[C---:B------:R-:W-:Y:S01]  /*6bd0*/  IMAD R144, R116.reuse, R4, R7 ;  /* 0x0000000474907224 */ /* 0x040fe200078e0207 */
[----:B------:R-:W-:Y:S01]  /*6be0*/  IABS R9, R11 ;  /* 0x0000000b00097213 */ /* 0x000fe20000000000 */
[----:B------:R-:W-:Y:S01]  /*6bf0*/  IMAD R143, R116, R3, R143 ;  /* 0x00000003748f7224 */ /* 0x000fe200078e028f */
[----:B------:R-:W-:Y:S01]  /*6c00*/  ISETP.GE.AND P2, PT, R6, RZ, PT ;  /* 0x000000ff0600720c */ /* 0x000fe20003f46270 */
[----:B------:R-:W-:Y:S01]  /*6c10*/  @!P5 IMAD.IADD R142, R142, 0x1, -R116 ;  /* 0x000000018e8ed824 */ /* 0x000fe200078e0a74 */
[----:B------:R-:W-:Y:S01]  /*6c20*/  @!P1 IADD3 R141, R141, -R116, RZ ;  /* 0x800000748d8d9210 */ /* 0x000fe20007ffe0ff */
[----:B------:R-:W-:Y:S01]  /*6c30*/  IMAD.HI.U32 R5, R2, R145, RZ ;  /* 0x0000009102057227 */ /* 0x000fe200078e00ff */
[C---:B------:R-:W-:Y:S02]  /*6c40*/  ISETP.GT.U32.AND P5, PT, R116.reuse, R144, PT ;  /* 0x000000907400720c */ /* 0x040fe40003fa4070 */
[----:B------:R-:W-:Y:S01]  /*6c50*/  ISETP.GT.U32.AND P1, PT, R116, R143, PT ;  /* 0x0000008f7400720c */ /* 0x000fe20003f24070 */
[----:B------:R-:W-:Y:S01]  /*6c60*/  IMAD.HI.U32 R6, R2, R9, RZ ;  /* 0x0000000902067227 */ /* 0x000fe200078e00ff */
[----:B------:R-:W-:-:S02]  /*6c70*/  IADD3 R5, -R5, RZ, RZ ;  /* 0x000000ff05057210 */ /* 0x000fc40007ffe1ff */
[----:B------:R-:W-:Y:S01]  /*6c80*/  IADD3 R12, R152, 0x8c, RZ ;  /* 0x0000008c980c7810 */ /* 0x000fe20007ffe0ff */
[----:B------:R-:W-:Y:S01]  /*6c90*/  @!P3 IMAD.IADD R140, R140, 0x1, -R116 ;  /* 0x000000018c8cb824 */ /* 0x000fe200078e0a74 */
[----:B------:R-:W-:Y:S01]  /*6ca0*/  ISETP.GE.AND P3, PT, R8, RZ, PT ;  /* 0x000000ff0800720c */ /* 0x000fe20003f66270 */
[----:B------:R-:W-:Y:S01]  /*6cb0*/  VIADD R8, R152, 0x8a ;  /* 0x0000008a98087836 */ /* 0x000fe20000000000 */
[----:B------:R-:W-:Y:S01]  /*6cc0*/  IABS R7, R12 ;  /* 0x0000000c00077213 */ /* 0x000fe20000000000 */
[----:B------:R-:W-:Y:S01]  /*6cd0*/  IMAD.MOV R6, RZ, RZ, -R6 ;  /* 0x000000ffff067224 */ /* 0x000fe200078e0a06 */
[----:B------:R-:W-:Y:S01]  /*6ce0*/  @!P0 IADD3 R140, -R140, RZ, RZ ;  /* 0x000000ff8c8c8210 */ /* 0x000fe20007ffe1ff */
[C---:B------:R-:W-:Y:S01]  /*6cf0*/  IMAD R145, R116.reuse, R5, R145 ;  /* 0x0000000574917224 */ /* 0x040fe200078e0291 */
[----:B------:R-:W-:Y:S01]  /*6d00*/  IABS R5, R8 ;  /* 0x0000000800057213 */ /* 0x000fe20000000000 */
[----:B------:R-:W-:Y:S01]  /*6d10*/  IMAD R146, R116, R6, R9 ;  /* 0x0000000674927224 */ /* 0x000fe200078e0209 */
[----:B------:R-:W-:Y:S01]  /*6d20*/  IADD3 R6, R152, 0x89, RZ ;  /* 0x0000008998067810 */ /* 0x000fe20007ffe0ff */
[----:B------:R-:W-:Y:S01]  /*6d30*/  @!P5 IMAD.IADD R144, R144, 0x1, -R116 ;  /* 0x000000019090d824 */ /* 0x000fe200078e0a74 */
[----:B------:R-:W-:Y:S01]  /*6d40*/  @!P1 IADD3 R143, R143, -R116, RZ ;  /* 0x800000748f8f9210 */ /* 0x000fe20007ffe0ff */
[----:B------:R-:W-:Y:S01]  /*6d50*/  IMAD.HI.U32 R4, R2, R5, RZ ;  /* 0x0000000502047227 */ /* 0x000fe200078e00ff */
[----:B------:R-:W-:-:S02]  /*6d60*/  ISETP.GT.U32.AND P1, PT, R116, R142, PT ;  /* 0x0000008e7400720c */ /* 0x000fc40003f24070 */
[----:B------:R-:W-:Y:S01]  /*6d70*/  IABS R147, R6 ;  /* 0x0000000600937213 */ /* 0x000fe20000000000 */
[----:B------:R-:W-:Y:S01]  /*6d80*/  @!P2 IMAD.MOV R141, RZ, RZ, -R141 ;  /* 0x000000ffff8da224 */ /* 0x000fe200078e0a8d */
[----:B------:R-:W-:Y:S01]  /*6d90*/  ISETP.GT.U32.AND P5, PT, R116, R144, PT ;  /* 0x000000907400720c */ /* 0x000fe20003fa4070 */
[----:B------:R-:W-:Y:S01]  /*6da0*/  VIADD R9, R152, 0x8b ;  /* 0x0000008b98097836 */ /* 0x000fe20000000000 */
[----:B------:R-:W-:Y:S01]  /*6db0*/  ISETP.GT.U32.AND P0, PT, R116, R143, PT ;  /* 0x0000008f7400720c */ /* 0x000fe20003f04070 */
[----:B------:R-:W-:Y:S01]  /*6dc0*/  IMAD.HI.U32 R3, R2, R147, RZ ;  /* 0x0000009302037227 */ /* 0x000fe200078e00ff */
[----:B------:R-:W-:Y:S02]  /*6dd0*/  IADD3 R148, -R4, RZ, RZ ;  /* 0x000000ff04947210 */ /* 0x000fe40007ffe1ff */
[C---:B------:R-:W-:Y:S01]  /*6de0*/  ISETP.GT.U32.AND P2, PT, R116.reuse, R145, PT ;  /* 0x000000917400720c */ /* 0x040fe20003f44070 */
[----:B------:R-:W-:Y:S01]  /*6df0*/  IMAD.MOV R3, RZ, RZ, -R3 ;  /* 0x000000ffff037224 */ /* 0x000fe200078e0a03 */
[----:B------:R-:W-:Y:S01]  /*6e00*/  IABS R149, R9 ;  /* 0x0000000900957213 */ /* 0x000fe20000000000 */
[----:B------:R-:W-:Y:S01]  /*6e10*/  IMAD R148, R116, R148, R5 ;  /* 0x0000009474947224 */ /* 0x000fe200078e0205 */
[----:B------:R-:W-:Y:S01]  /*6e20*/  @!P1 IADD3 R142, R142, -R116, RZ ;  /* 0x800000748e8e9210 */ /* 0x000fe20007ffe0ff */
[C---:B------:R-:W-:Y:S01]  /*6e30*/  IMAD R147, R116.reuse, R3, R147 ;  /* 0x0000000374937224 */ /* 0x040fe200078e0293 */
[----:B------:R-:W-:Y:S01]  /*6e40*/  ISETP.GT.U32.AND P1, PT, R116, R146, PT ;  /* 0x000000927400720c */ /* 0x000fe20003f24070 */
[----:B------:R-:W-:Y:S01]  /*6e50*/  IMAD.HI.U32 R3, R2, R149, RZ ;  /* 0x0000009502037227 */ /* 0x000fe200078e00ff */
[----:B------:R-:W-:-:S02]  /*6e60*/  @!P5 IADD3 R144, R144, -R116, RZ ;  /* 0x800000749090d210 */ /* 0x000fc40007ffe0ff */
[C---:B------:R-:W-:Y:S01]  /*6e70*/  ISETP.GT.U32.AND P5, PT, R116.reuse, R148, PT ;  /* 0x000000947400720c */ /* 0x040fe20003fa4070 */
[--C-:B------:R-:W-:Y:S01]  /*6e80*/  @!P0 IMAD.IADD R143, R143, 0x1, -R116.reuse ;  /* 0x000000018f8f8824 */ /* 0x100fe200078e0a74 */
[----:B------:R-:W-:Y:S01]  /*6e90*/  ISETP.GT.U32.AND P0, PT, R116, R147, PT ;  /* 0x000000937400720c */ /* 0x000fe20003f04070 */
[----:B------:R-:W-:Y:S01]  /*6ea0*/  @!P2 IMAD.IADD R145, R145, 0x1, -R116 ;  /* 0x000000019191a824 */ /* 0x000fe200078e0a74 */
[----:B------:R-:W-:Y:S01]  /*6eb0*/  IADD3 R3, -R3, RZ, RZ ;  /* 0x000000ff03037210 */ /* 0x000fe20007ffe1ff */
[----:B------:R-:W-:Y:S01]  /*6ec0*/  IMAD.HI.U32 R4, R2, R7, RZ ;  /* 0x0000000702047227 */ /* 0x000fe200078e00ff */
[----:B------:R-:W-:Y:S02]  /*6ed0*/  @!P4 IADD3 R143, -R143, RZ, RZ ;  /* 0x000000ff8f8fc210 */ /* 0x000fe40007ffe1ff */
[----:B------:R-:W-:Y:S01]  /*6ee0*/  ISETP.GE.AND P2, PT, R10, RZ, PT ;  /* 0x000000ff0a00720c */ /* 0x000fe20003f46270 */
[----:B------:R-:W-:Y:S01]  /*6ef0*/  IMAD.MOV R4, RZ, RZ, -R4 ;  /* 0x000000ffff047224 */ /* 0x000fe200078e0a04 */
[----:B------:R-:W-:Y:S01]  /*6f00*/  @!P1 IADD3 R146, R146, -R116, RZ ;  /* 0x8000007492929210 */ /* 0x000fe20007ffe0ff */
[C---:B------:R-:W-:Y:S01]  /*6f10*/  IMAD R149, R116.reuse, R3, R149 ;  /* 0x0000000374957224 */ /* 0x040fe200078e0295 */
[----:B------:R-:W-:Y:S01]  /*6f20*/  ISETP.GE.AND P1, PT, R11, RZ, PT ;  /* 0x000000ff0b00720c */ /* 0x000fe20003f26270 */
[----:B------:R-:W-:Y:S01]  /*6f30*/  IMAD R150, R116, R4, R7 ;  /* 0x0000000474967224 */ /* 0x000fe200078e0207 */
[----:B------:R-:W-:Y:S01]  /*6f40*/  @!P5 IADD3 R148, R148, -R116, RZ ;  /* 0x800000749494d210 */ /* 0x000fe20007ffe0ff */
[----:B------:R-:W-:Y:S01]  /*6f50*/  @!P0 IMAD.IADD R147, R147, 0x1, -R116 ;  /* 0x0000000193938824 */ /* 0x000fe200078e0a74 */
[----:B------:R-:W-:Y:S01]  /*6f60*/  ISETP.GT.U32.AND P5, PT, R116, R146, PT ;  /* 0x000000927400720c */ /* 0x000fe20003fa4070 */
[----:B------:R-:W-:Y:S01]  /*6f70*/  VIADD R7, R152, 0x8d ;  /* 0x0000008d98077836 */ /* 0x000fe20000000000 */
[C---:B------:R-:W-:Y:S01]  /*6f80*/  ISETP.GT.U32.AND P0, PT, R116.reuse, R145, PT ;  /* 0x000000917400720c */ /* 0x040fe20003f04070 */
[----:B------:R-:W-:Y:S01]  /*6f90*/  @!P3 IMAD.MOV R144, RZ, RZ, -R144 ;  /* 0x000000ffff90b224 */ /* 0x000fe200078e0a90 */
[----:B------:R-:W-:Y:S01]  /*6fa0*/  ISETP.GT.U32.AND P4, PT, R116, R147, PT ;  /* 0x000000937400720c */ /* 0x000fe20003f84070 */
[----:B------:R-:W-:Y:S01]  /*6fb0*/  @!P6 IMAD.MOV R142, RZ, RZ, -R142 ;  /* 0x000000ffff8ee224 */ /* 0x000fe200078e0a8e */
[----:B------:R-:W-:-:S02]  /*6fc0*/  IABS R151, R7 ;  /* 0x0000000700977213 */ /* 0x000fc40000000000 */
[----:B------:R-:W-:Y:S02]  /*6fd0*/  ISETP.GT.U32.AND P3, PT, R116, R149, PT ;  /* 0x000000957400720c */ /* 0x000fe40003f64070 */
[----:B------:R-:W-:Y:S01]  /*6fe0*/  IADD3 R10, R152, 0x8e, RZ ;  /* 0x0000008e980a7810 */ /* 0x000fe20007ffe0ff */
[----:B------:R-:W-:Y:S01]  /*6ff0*/  IMAD.HI.U32 R3, R2, R151, RZ ;  /* 0x0000009702037227 */ /* 0x000fe200078e00ff */
[----:B------:R-:W-:Y:S02]  /*7000*/  ISETP.GT.U32.AND P6, PT, R116, R148, PT ;  /* 0x000000947400720c */ /* 0x000fe40003fc4070 */
[----:B------:R-:W-:Y:S01]  /*7010*/  IABS R5, R10 ;  /* 0x0000000a00057213 */ /* 0x000fe20000000000 */
[----:B------:R-:W-:Y:S01]  /*7020*/  @!P5 IMAD.IADD R146, R146, 0x1, -R116 ;  /* 0x000000019292d824 */ /* 0x000fe200078e0a74 */
[----:B------:R-:W-:Y:S01]  /*7030*/  ISETP.GT.U32.AND P5, PT, R116, R150, PT ;  /* 0x000000967400720c */ /* 0x000fe20003fa4070 */
[----:B------:R-:W-:Y:S01]  /*7040*/  IMAD.MOV R3, RZ, RZ, -R3 ;  /* 0x000000ffff037224 */ /* 0x000fe200078e0a03 */
[----:B------:R-:W-:Y:S01]  /*7050*/  @!P0 IADD3 R145, R145, -R116, RZ ;  /* 0x8000007491918210 */ /* 0x000fe20007ffe0ff */
[----:B------:R-:W-:Y:S01]  /*7060*/  IMAD.HI.U32 R4, R2, R5, RZ ;  /* 0x0000000502047227 */ /* 0x000fe200078e00ff */
[----:B------:R-:W-:-:S02]  /*7070*/  ISETP.GE.AND P0, PT, R6, RZ, PT ;  /* 0x000000ff0600720c */ /* 0x000fc40003f06270 */
[-C--:B------:R-:W-:Y:S01]  /*7080*/  @!P4 IADD3 R147, R147, -R116.reuse, RZ ;  /* 0x800000749393c210 */ /* 0x080fe20007ffe0ff */
[----:B------:R-:W-:Y:S01]  /*7090*/  IMAD R151, R116, R3, R151 ;  /* 0x0000000374977224 */ /* 0x000fe200078e0297 */
[----:B------:R-:W-:Y:S01]  /*70a0*/  @!P3 IADD3 R149, R149, -R116, RZ ;  /* 0x800000749595b210 */ /* 0x000fe20007ffe0ff */
[----:B------:R-:W-:Y:S01]  /*70b0*/  @!P1 IMAD.MOV R146, RZ, RZ, -R146 ;  /* 0x000000ffff929224 */ /* 0x000fe200078e0a92 */
[----:B------:R-:W-:Y:S01]  /*70c0*/  ISETP.GE.AND P4, PT, R8, RZ, PT ;  /* 0x000000ff0800720c */ /* 0x000fe20003f86270 */
[--C-:B------:R-:W-:Y:S01]  /*70d0*/  @!P6 IMAD.IADD R148, R148, 0x1, -R116.reuse ;  /* 0x000000019494e824 */ /* 0x100fe200078e0a74 */
[----:B------:R-:W-:Y:S01]  /*70e0*/  @!P2 IADD3 R145, -R145, RZ, RZ ;  /* 0x000000ff9191a210 */ /* 0x000fe20007ffe1ff */
[----:B------:R-:W-:Y:S01]  /*70f0*/  @!P5 IMAD.IADD R150, R150, 0x1, -R116 ;  /* 0x000000019696d824 */ /* 0x000fe200078e0a74 */
[----:B------:R-:W-:Y:S01]  /*7100*/  ISETP.GT.U32.AND P2, PT, R116, R149, PT ;  /* 0x000000957400720c */ /* 0x000fe20003f44070 */
[----:B------:R-:W-:Y:S01]  /*7110*/  VIADD R3, R152, 0x8f ;  /* 0x0000008f98037836 */ /* 0x000fe20000000000 */
[----:B------:R-:W-:Y:S01]  /*7120*/  IADD3 R4, -R4, RZ, RZ ;  /* 0x000000ff04047210 */ /* 0x000fe20007ffe1ff */
[C---:B------:R-:W-:Y:S01]  /*7130*/  VIADD R6, R152.reuse, 0x91 ;  /* 0x0000009198067836 */ /* 0x040fe20000000000 */
[----:B------:R-:W-:Y:S01]  /*7140*/  @!P0 IADD3 R147, -R147, RZ, RZ ;  /* 0x000000ff93938210 */ /* 0x000fe20007ffe1ff */
[----:B------:R-:W-:Y:S01]  /*7150*/  VIADD R8, R152, 0x95 ;  /* 0x0000009598087836 */ /* 0x000fe20000000000 */
[C---:B------:R-:W-:Y:S01]  /*7160*/  ISETP.GT.U32.AND P0, PT, R116.reuse, R151, PT ;  /* 0x000000977400720c */ /* 0x040fe20003f04070 */
[C---:B------:R-:W-:Y:S01]  /*7170*/  IMAD R154, R116.reuse, R4, R5 ;  /* 0x00000004749a7224 */ /* 0x040fe200078e0205 */
[----:B------:R-:W-:Y:S01]  /*7180*/  ISETP.GT.U32.AND P1, PT, R116, R150, PT ;  /* 0x000000967400720c */ /* 0x000fe20003f24070 */
[----:B------:R-:W-:Y:S01]  /*7190*/  @!P4 IMAD.MOV R148, RZ, RZ, -R148 ;  /* 0x000000ffff94c224 */ /* 0x000fe200078e0a94 */
[----:B------:R-:W-:Y:S01]  /*71a0*/  ISETP.GE.AND P6, PT, R9, RZ, PT ;  /* 0x000000ff0900720c */ /* 0x000fe20003fc6270 */
[----:B------:R-:W-:Y:S01]  /*71b0*/  VIADD R9, R152, 0x96 ;  /* 0x0000009698097836 */ /* 0x000fe20000000000 */
[----:B------:R-:W-:-:S02]  /*71c0*/  IABS R5, R3 ;  /* 0x0000000300057213 */ /* 0x000fc40000000000 */
[----:B------:R-:W-:Y:S02]  /*71d0*/  ISETP.GT.U32.AND P4, PT, R116, R154, PT ;  /* 0x0000009a7400720c */ /* 0x000fe40003f84070 */
[-C--:B------:R-:W-:Y:S02]  /*71e0*/  @!P2 IADD3 R149, R149, -R116.reuse, RZ ;  /* 0x800000749595a210 */ /* 0x080fe40007ffe0ff */
[----:B------:R-:W-:Y:S01]  /*71f0*/  ISETP.GE.AND P3, PT, R12, RZ, PT ;  /* 0x000000ff0c00720c */ /* 0x000fe20003f66270 */
[----:B------:R-:W-:Y:S01]  /*7200*/  VIADD R12, R152, 0xb6 ;  /* 0x000000b6980c7836 */ /* 0x000fe20000000000 */
[----:B------:R-:W-:Y:S01]  /*7210*/  @!P0 IADD3 R151, R151, -R116, RZ ;  /* 0x8000007497978210 */ /* 0x000fe20007ffe0ff */
[----:B------:R-:W-:Y:S01]  /*7220*/  @!P1 IMAD.IADD R150, R150, 0x1, -R116 ;  /* 0x0000000196969824 */ /* 0x000fe200078e0a74 */
[----:B------:R-:W-:Y:S01]  /*7230*/  ISETP.GE.AND P1, PT, R3, RZ, PT ;  /* 0x000000ff0300720c */ /* 0x000fe20003f26270 */
[----:B------:R-:W-:Y:S01]  /*7240*/  IMAD.HI.U32 R3, R2, R5, RZ ;  /* 0x0000000502037227 */ /* 0x000fe200078e00ff */
[----:B------:R-:W-:-:S02]  /*7250*/  @!P6 IADD3 R149, -R149, RZ, RZ ;  /* 0x000000ff9595e210 */ /* 0x000fc40007ffe1ff */
[----:B------:R-:W-:Y:S01]  /*7260*/  ISETP.GT.U32.AND P6, PT, R116, R151, PT ;  /* 0x000000977400720c */ /* 0x000fe20003fc4070 */
[----:B------:R-:W-:Y:S01]  /*7270*/  @!P4 IMAD.IADD R154, R154, 0x1, -R116 ;  /* 0x000000019a9ac824 */ /* 0x000fe200078e0a74 */
[----:B------:R-:W-:Y:S02]  /*7280*/  IADD3 R4, R152, 0x90, RZ ;  /* 0x0000009098047810 */ /* 0x000fe40007ffe0ff */
[----:B------:R-:W-:Y:S02]  /*7290*/  IADD3 R3, -R3, RZ, RZ ;  /* 0x000000ff03037210 */ /* 0x000fe40007ffe1ff */
[----:B------:R-:W-:Y:S02]  /*72a0*/  IABS R159, R4 ;  /* 0x00000004009f7213 */ /* 0x000fe40000000000 */
[----:B------:R-:W-:Y:S01]  /*72b0*/  ISETP.GE.AND P5, PT, R7, RZ, PT ;  /* 0x000000ff0700720c */ /* 0x000fe20003fa6270 */
[----:B------:R-:W-:Y:S01]  /*72c0*/  IMAD R156, R116, R3, R5 ;  /* 0x00000003749c7224 */ /* 0x000fe200078e0205 */
[----:B------:R-:W-:Y:S01]  /*72d0*/  ISETP.GE.AND P0, PT, R4, RZ, PT ;  /* 0x000000ff0400720c */ /* 0x000fe20003f06270 */
[----:B------:R-:W-:Y:S01]  /*72e0*/  IMAD.HI.U32 R4, R2, R159, RZ ;  /* 0x0000009f02047227 */ /* 0x000fe200078e00ff */
[----:B------:R-:W-:-:S02]  /*72f0*/  ISETP.GT.U32.AND P4, PT, R116, R154, PT ;  /* 0x0000009a7400720c */ /* 0x000fc40003f84070 */
[----:B------:R-:W-:Y:S01]  /*7300*/  @!P3 IADD3 R150, -R150, RZ, RZ ;  /* 0x000000ff9696b210 */ /* 0x000fe20007ffe1ff */
[----:B------:R-:W-:Y:S01]  /*7310*/  @!P6 IMAD.IADD R151, R151, 0x1, -R116 ;  /* 0x000000019797e824 */ /* 0x000fe200078e0a74 */
[----:B------:R-:W-:Y:S01]  /*7320*/  ISETP.GT.U32.AND P6, PT, R116, R156, PT ;  /* 0x0000009c7400720c */ /* 0x000fe20003fc4070 */
[----:B------:R-:W-:Y:S01]  /*7330*/  IMAD.MOV R4, RZ, RZ, -R4 ;  /* 0x000000ffff047224 */ /* 0x000fe200078e0a04 */
[----:B------:R-:W-:Y:S01]  /*7340*/  ISETP.GE.AND P2, PT, R10, RZ, PT ;  /* 0x000000ff0a00720c */ /* 0x000fe20003f46270 */
[----:B------:R-:W-:Y:S01]  /*7350*/  VIADD R3, R152, 0x92 ;  /* 0x0000009298037836 */ /* 0x000fe20000000000 */
[----:B------:R-:W-:Y:S01]  /*7360*/  ISETP.GE.AND P3, PT, R6, RZ, PT ;  /* 0x000000ff0600720c */ /* 0x000fe20003f66270 */
[----:B------:R-:W-:Y:S01]  /*7370*/  IMAD R159, R116, R4, R159 ;  /* 0x00000004749f7224 */ /* 0x000fe200078e029f */
[----:B------:R-:W-:Y:S01]  /*7380*/  IABS R6, R6 ;  /* 0x0000000600067213 */ /* 0x000fe20000000000 */
[----:B------:R-:W-:Y:S01]  /*7390*/  VIADD R4, R152, 0x93 ;  /* 0x0000009398047836 */ /* 0x000fe20000000000 */
[----:B------:R-:W-:-:S02]  /*73a0*/  @!P5 IADD3 R151, -R151, RZ, RZ ;  /* 0x000000ff9797d210 */ /* 0x000fc40007ffe1ff */
[----:B------:R-:W-:Y:S02]  /*73b0*/  MOV R5, R6 ;  /* 0x0000000600057202 */ /* 0x000fe40000000f00 */
[----:B------:R-:W-:Y:S01]  /*73c0*/  @!P4 IADD3 R154, R154, -R116, RZ ;  /* 0x800000749a9ac210 */ /* 0x000fe20007ffe0ff */
[----:B------:R-:W-:Y:S01]  /*73d0*/  @!P6 IMAD.IADD R156, R156, 0x1, -R116 ;  /* 0x000000019c9ce824 */ /* 0x000fe200078e0a74 */
[----:B------:R-:W-:Y:S02]  /*73e0*/  ISETP.GT.U32.AND P5, PT, R116, R159, PT ;  /* 0x0000009f7400720c */ /* 0x000fe40003fa4070 */
[----:B------:R-:W-:Y:S02]  /*73f0*/  ISETP.GE.AND P4, PT, R3, RZ, PT ;  /* 0x000000ff0300720c */ /* 0x000fe40003f86270 */
[----:B------:R-:W-:Y:S01]  /*7400*/  IABS R161, R3 ;  /* 0x0000000300a17213 */ /* 0x000fe20000000000 */
[----:B------:R-:W-:Y:S01]  /*7410*/  IMAD.HI.U32 R3, R2, R5, RZ ;  /* 0x0000000502037227 */ /* 0x000fe200078e00ff */
[----:B------:R-:W-:-:S02]  /*7420*/  @!P2 IADD3 R154, -R154, RZ, RZ ;  /* 0x000000ff9a9aa210 */ /* 0x000fc40007ffe1ff */
[----:B------:R-:W-:Y:S01]  /*7430*/  ISETP.GE.AND P2, PT, R4, RZ, PT ;  /* 0x000000ff0400720c */ /* 0x000fe20003f46270 */
[----:B------:R-:W-:Y:S01]  /*7440*/  IMAD.MOV R160, RZ, RZ, -R3 ;  /* 0x000000ffffa07224 */ /* 0x000fe200078e0a03 */
[----:B------:R-:W-:Y:S01]  /*7450*/  ISETP.GT.U32.AND P6, PT, R116, R156, PT ;  /* 0x0000009c7400720c */ /* 0x000fe20003fc4070 */
[----:B------:R-:W-:Y:S01]  /*7460*/  IMAD.HI.U32 R3, R2, R161, RZ ;  /* 0x000000a102037227 */ /* 0x000fe200078e00ff */
[----:B------:R-:W-:Y:S02]  /*7470*/  IABS R4, R4 ;  /* 0x0000000400047213 */ /* 0x000fe40000000000 */
[----:B------:R-:W-:Y:S01]  /*7480*/  IADD3 R6, R152, 0x94, RZ ;  /* 0x0000009498067810 */ /* 0x000fe20007ffe0ff */
[----:B------:R-:W-:Y:S01]  /*7490*/  IMAD R160, R116, R160, R5 ;  /* 0x000000a074a07224 */ /* 0x000fe200078e0205 */
[----:B------:R-:W-:Y:S01]  /*74a0*/  MOV R5, R4 ;  /* 0x0000000400057202 */ /* 0x000fe20000000f00 */
[----:B------:R-:W-:Y:S01]  /*74b0*/  IMAD.MOV R3, RZ, RZ, -R3 ;  /* 0x000000ffff037224 */ /* 0x000fe200078e0a03 */
[----:B------:R-:W-:-:S02]  /*74c0*/  @!P5 IADD3 R159, R159, -R116, RZ ;  /* 0x800000749f9fd210 */ /* 0x000fc40007ffe0ff */
[----:B------:R-:W-:Y:S01]  /*74d0*/  IABS R163, R6 ;  /* 0x0000000600a37213 */ /* 0x000fe20000000000 */
[C---:B------:R-:W-:Y:S01]  /*74e0*/  IMAD R161, R116.reuse, R3, R161 ;  /* 0x0000000374a17224 */ /* 0x040fe200078e02a1 */
[----:B------:R-:W-:Y:S01]  /*74f0*/  ISETP.GT.U32.AND P5, PT, R116, R159, PT ;  /* 0x0000009f7400720c */ /* 0x000fe20003fa4070 */
[----:B------:R-:W-:Y:S01]  /*7500*/  IMAD.HI.U32 R3, R2, R5, RZ ;  /* 0x0000000502037227 */ /* 0x000fe200078e00ff */
[----:B------:R-:W-:Y:S02]  /*7510*/  IABS R7, R8 ;  /* 0x0000000800077213 */ /* 0x000fe40000000000 */
[----:B------:R-:W-:Y:S01]  /*7520*/  IABS R165, R9 ;  /* 0x0000000900a57213 */ /* 0x000fe20000000000 */
[----:B------:R-:W-:Y:S01]  /*7530*/  @!P6 IMAD.IADD R156, R156, 0x1, -R116 ;  /* 0x000000019c9ce824 */ /* 0x000fe200078e0a74 */
[----:B------:R-:W-:Y:S01]  /*7540*/  ISETP.GT.U32.AND P6, PT, R116, R160, PT ;  /* 0x000000a07400720c */ /* 0x000fe20003fc4070 */
[----:B------:R-:W-:Y:S01]  /*7550*/  IMAD.HI.U32 R4, R2, R163, RZ ;  /* 0x000000a302047227 */ /* 0x000fe200078e00ff */
[----:B------:R-:W-:-:S02]  /*7560*/  IADD3 R3, -R3, RZ, RZ ;  /* 0x000000ff03037210 */ /* 0x000fc40007ffe1ff */
[----:B------:R-:W-:Y:S01]  /*7570*/  @!P1 IADD3 R156, -R156, RZ, RZ ;  /* 0x000000ff9c9c9210 */ /* 0x000fe20007ffe1ff */
[----:B------:R-:W-:Y:S01]  /*7580*/  IMAD.MOV R4, RZ, RZ, -R4 ;  /* 0x000000ffff047224 */ /* 0x000fe200078e0a04 */
[C---:B------:R-:W-:Y:S01]  /*7590*/  ISETP.GT.U32.AND P1, PT, R116.reuse, R161, PT ;  /* 0x000000a17400720c */ /* 0x040fe20003f24070 */
[----:B------:R-:W-:Y:S01]  /*75a0*/  IMAD R162, R116, R3, R5 ;  /* 0x0000000374a27224 */ /* 0x000fe200078e0205 */
[----:B------:R-:W-:Y:S01]  /*75b0*/  IADD3 R10, R152, 0x97, RZ ;  /* 0x00000097980a7810 */ /* 0x000fe20007ffe0ff */
[----:B------:R-:W-:Y:S01]  /*75c0*/  IMAD R163, R116, R4, R163 ;  /* 0x0000000474a37224 */ /* 0x000fe200078e02a3 */
[----:B------:R-:W-:Y:S01]  /*75d0*/  IADD3 R11, R152, 0x98, RZ ;  /* 0x00000098980b7810 */ /* 0x000fe20007ffe0ff */
[--C-:B------:R-:W-:Y:S01]  /*75e0*/  @!P5 IMAD.IADD R159, R159, 0x1, -R116.reuse ;  /* 0x000000019f9fd824 */ /* 0x100fe200078e0a74 */
[----:B------:R-:W-:Y:S01]  /*75f0*/  ISETP.GT.U32.AND P5, PT, R116, R162, PT ;  /* 0x000000a27400720c */ /* 0x000fe20003fa4070 */
[----:B------:R-:W-:Y:S01]  /*7600*/  @!P6 IMAD.IADD R160, R160, 0x1, -R116 ;  /* 0x00000001a0a0e824 */ /* 0x000fe200078e0a74 */
[----:B------:R-:W-:Y:S01]  /*7610*/  ISETP.GT.U32.AND P6, PT, R116, R163, PT ;  /* 0x000000a37400720c */ /* 0x000fe20003fc4070 */
[----:B------:R-:W-:Y:S01]  /*7620*/  IMAD.HI.U32 R3, R2, R7, RZ ;  /* 0x0000000702037227 */ /* 0x000fe200078e00ff */
[----:B------:R-:W-:-:S02]  /*7630*/  IABS R5, R10 ;  /* 0x0000000a00057213 */ /* 0x000fc40000000000 */
[----:B------:R-:W-:Y:S01]  /*7640*/  IABS R167, R11 ;  /* 0x0000000b00a77213 */ /* 0x000fe20000000000 */
[--C-:B------:R-:W-:Y:S01]  /*7650*/  @!P1 IMAD.IADD R161, R161, 0x1, -R116.reuse ;  /* 0x00000001a1a19824 */ /* 0x100fe200078e0a74 */
[----:B------:R-:W-:Y:S02]  /*7660*/  IADD3 R3, -R3, RZ, RZ ;  /* 0x000000ff03037210 */ /* 0x000fe40007ffe1ff */
[----:B------:R-:W-:Y:S01]  /*7670*/  ISETP.GT.U32.AND P1, PT, R116, R160, PT ;  /* 0x000000a07400720c */ /* 0x000fe20003f24070 */
[----:B------:R-:W-:Y:S01]  /*7680*/  IMAD.HI.U32 R4, R2, R167, RZ ;  /* 0x000000a702047227 */ /* 0x000fe200078e00ff */
[----:B------:R-:W-:Y:S02]  /*7690*/  @!P0 IADD3 R159, -R159, RZ, RZ ;  /* 0x000000ff9f9f8210 */ /* 0x000fe40007ffe1ff */
[----:B------:R-:W-:Y:S01]  /*76a0*/  @!P5 IADD3 R162, R162, -R116, RZ ;  /* 0x80000074a2a2d210 */ /* 0x000fe20007ffe0ff */
[----:B------:R-:W-:Y:S01]  /*76b0*/  @!P6 IMAD.IADD R163, R163, 0x1, -R116 ;  /* 0x00000001a3a3e824 */ /* 0x000fe200078e0a74 */
[C---:B------:R-:W-:Y:S01]  /*76c0*/  ISETP.GT.U32.AND P5, PT, R116.reuse, R161, PT ;  /* 0x000000a17400720c */ /* 0x040fe20003fa4070 */
[C---:B------:R-:W-:Y:S01]  /*76d0*/  IMAD R164, R116.reuse, R3, R7 ;  /* 0x0000000374a47224 */ /* 0x040fe200078e0207 */
[----:B------:R-:W-:Y:S01]  /*76e0*/  ISETP.GT.U32.AND P6, PT, R116, R162, PT ;  /* 0x000000a27400720c */ /* 0x000fe20003fc4070 */
[----:B------:R-:W-:Y:S01]  /*76f0*/  IMAD.HI.U32 R3, R2, R165, RZ ;  /* 0x000000a502037227 */ /* 0x000fe200078e00ff */
[----:B------:R-:W-:-:S02]  /*7700*/  ISETP.GT.U32.AND P0, PT, R116, R163, PT ;  /* 0x000000a37400720c */ /* 0x000fc40003f04070 */
[----:B------:R-:W-:Y:S01]  /*7710*/  IADD3 R4, -R4, RZ, RZ ;  /* 0x000000ff04047210 */ /* 0x000fe20007ffe1ff */
[----:B------:R-:W-:Y:S01]  /*7720*/  IMAD.MOV R3, RZ, RZ, -R3 ;  /* 0x000000ffff037224 */ /* 0x000fe200078e0a03 */
[----:B------:R-:W-:Y:S02]  /*7730*/  @!P1 IADD3 R160, R160, -R116, RZ ;  /* 0x80000074a0a09210 */ /* 0x000fe40007ffe0ff */
[C---:B------:R-:W-:Y:S01]  /*7740*/  ISETP.GT.U32.AND P1, PT, R116.reuse, R164, PT ;  /* 0x000000a47400720c */ /* 0x040fe20003f24070 */
[----:B------:R-:W-:Y:S01]  /*7750*/  IMAD R165, R116, R3, R165 ;  /* 0x0000000374a57224 */ /* 0x000fe200078e02a5 */
[----:B------:R-:W-:Y:S01]  /*7760*/  @!P3 IADD3 R160, -R160, RZ, RZ ;  /* 0x000000ffa0a0b210 */ /* 0x000fe20007ffe1ff */
[--C-:B------:R-:W-:Y:S01]  /*7770*/  @!P5 IMAD.IADD R161, R161, 0x1, -R116.reuse ;  /* 0x00000001a1a1d824 */ /* 0x100fe200078e0a74 */
[----:B------:R-:W-:Y:S01]  /*7780*/  ISETP.GE.AND P5, PT, R6, RZ, PT ;  /* 0x000000ff0600720c */ /* 0x000fe20003fa6270 */
[----:B------:R-:W-:Y:S01]  /*7790*/  @!P6 IMAD.IADD R162, R162, 0x1, -R116 ;  /* 0x00000001a2a2e824 */ /* 0x000fe200078e0a74 */
[----:B------:R-:W-:Y:S01]  /*77a0*/  ISETP.GT.U32.AND P6, PT, R116, R165, PT ;  /* 0x000000a57400720c */ /* 0x000fe20003fc4070 */
[----:B------:R-:W-:Y:S01]  /*77b0*/  IMAD.HI.U32 R3, R2, R5, RZ ;  /* 0x0000000502037227 */ /* 0x000fe200078e00ff */
[----:B------:R-:W-:-:S02]  /*77c0*/  IADD3 R6, R152, 0x99, RZ ;  /* 0x0000009998067810 */ /* 0x000fc40007ffe0ff */
[----:B------:R-:W-:Y:S01]  /*77d0*/  @!P4 IADD3 R161, -R161, RZ, RZ ;  /* 0x000000ffa1a1c210 */ /* 0x000fe20007ffe1ff */
[----:B------:R-:W-:Y:S01]  /*77e0*/  IMAD.MOV R3, RZ, RZ, -R3 ;  /* 0x000000ffff037224 */ /* 0x000fe200078e0a03 */
[----:B------:R-:W-:Y:S01]  /*77f0*/  IABS R7, R6 ;  /* 0x0000000600077213 */ /* 0x000fe20000000000 */
[--C-:B------:R-:W-:Y:S01]  /*7800*/  @!P1 IMAD.IADD R164, R164, 0x1, -R116.reuse ;  /* 0x00000001a4a49824 */ /* 0x100fe200078e0a74 */
[----:B------:R-:W-:Y:S01]  /*7810*/  @!P0 IADD3 R163, R163, -R116, RZ ;  /* 0x80000074a3a38210 */ /* 0x000fe20007ffe0ff */
[----:B------:R-:W-:Y:S01]  /*7820*/  IMAD R166, R116, R3, R5 ;  /* 0x0000000374a67224 */ /* 0x000fe200078e0205 */
[----:B------:R-:W-:Y:S01]  /*7830*/  ISETP.GE.AND P0, PT, R8, RZ, PT ;  /* 0x000000ff0800720c */ /* 0x000fe20003f06270 */
[----:B------:R-:W-:Y:S01]  /*7840*/  IMAD.HI.U32 R3, R2, R7, RZ ;  /* 0x0000000702037227 */ /* 0x000fe200078e00ff */
[----:B------:R-:W-:Y:S02]  /*7850*/  IADD3 R8, R152, 0x9a, RZ ;  /* 0x0000009a98087810 */ /* 0x000fe40007ffe0ff */
[C---:B------:R-:W-:Y:S01]  /*7860*/  ISETP.GT.U32.AND P3, PT, R116.reuse, R164, PT ;  /* 0x000000a47400720c */ /* 0x040fe20003f64070 */
[----:B------:R-:W-:Y:S01]  /*7870*/  @!P6 IMAD.IADD R165, R165, 0x1, -R116 ;  /* 0x00000001a5a5e824 */ /* 0x000fe200078e0a74 */
[----:B------:R-:W-:Y:S01]  /*7880*/  @!P5 IADD3 R163, -R163, RZ, RZ ;  /* 0x000000ffa3a3d210 */ /* 0x000fe20007ffe1ff */
[----:B------:R-:W-:Y:S01]  /*7890*/  IMAD.MOV R3, RZ, RZ, -R3 ;  /* 0x000000ffff037224 */ /* 0x000fe200078e0a03 */
[----:B------:R-:W-:Y:S01]  /*78a0*/  IABS R169, R8 ;  /* 0x0000000800a97213 */ /* 0x000fe20000000000 */
[C---:B------:R-:W-:Y:S01]  /*78b0*/  IMAD R167, R116.reuse, R4, R167 ;  /* 0x0000000474a77224 */ /* 0x040fe200078e02a7 */
[C---:B------:R-:W-:Y:S01]  /*78c0*/  ISETP.GT.U32.AND P4, PT, R116.reuse, R165, PT ;  /* 0x000000a57400720c */ /* 0x040fe20003f84070 */
[----:B------:R-:W-:Y:S01]  /*78d0*/  IMAD R168, R116, R3, R7 ;  /* 0x0000000374a87224 */ /* 0x000fe200078e0207 */
[----:B------:R-:W-:Y:S01]  /*78e0*/  ISETP.GE.AND P1, PT, R9, RZ, PT ;  /* 0x000000ff0900720c */ /* 0x000fe20003f26270 */
[----:B------:R-:W-:Y:S01]  /*78f0*/  IMAD.HI.U32 R3, R2, R169, RZ ;  /* 0x000000a902037227 */ /* 0x000fe200078e00ff */
[----:B------:R-:W-:-:S02]  /*7900*/  ISETP.GT.U32.AND P5, PT, R116, R167, PT ;  /* 0x000000a77400720c */ /* 0x000fc40003fa4070 */
[----:B------:R-:W-:Y:S01]  /*7910*/  IADD3 R9, R152, 0x9b, RZ ;  /* 0x0000009b98097810 */ /* 0x000fe20007ffe0ff */
[----:B------:R-:W-:Y:S01]  /*7920*/  @!P3 IMAD.IADD R164, R164, 0x1, -R116 ;  /* 0x00000001a4a4b824 */ /* 0x000fe200078e0a74 */
[C---:B------:R-:W-:Y:S01]  /*7930*/  ISETP.GT.U32.AND P6, PT, R116.reuse, R166, PT ;  /* 0x000000a67400720c */ /* 0x040fe20003fc4070 */
[----:B------:R-:W-:Y:S01]  /*7940*/  @!P2 IMAD.MOV R162, RZ, RZ, -R162 ;  /* 0x000000ffffa2a224 */ /* 0x000fe200078e0aa2 */
[----:B------:R-:W-:Y:S01]  /*7950*/  IABS R5, R9 ;  /* 0x0000000900057213 */ /* 0x000fe20000000000 */
[----:B------:R-:W-:Y:S01]  /*7960*/  @!P0 IMAD.MOV R164, RZ, RZ, -R164 ;  /* 0x000000ffffa48224 */ /* 0x000fe200078e0aa4 */
[----:B------:R-:W-:Y:S01]  /*7970*/  IADD3 R4, -R3, RZ, RZ ;  /* 0x000000ff03047210 */ /* 0x000fe20007ffe1ff */
[----:B------:R-:W-:Y:S01]  /*7980*/  @!P4 IMAD.IADD R165, R165, 0x1, -R116 ;  /* 0x00000001a5a5c824 */ /* 0x000fe200078e0a74 */
[----:B------:R-:W-:Y:S01]  /*7990*/  ISETP.GT.U32.AND P4, PT, R116, R168, PT ;  /* 0x000000a87400720c */ /* 0x000fe20003f84070 */
[----:B------:R-:W-:Y:S01]  /*79a0*/  IMAD.HI.U32 R3, R2, R5, RZ ;  /* 0x0000000502037227 */ /* 0x000fe200078e00ff */
[----:B------:R-:W-:-:S02]  /*79b0*/  ISETP.GE.AND P2, PT, R10, RZ, PT ;  /* 0x000000ff0a00720c */ /* 0x000fc40003f46270 */
[----:B------:R-:W-:Y:S01]  /*79c0*/  @!P5 IADD3 R167, R167, -R116, RZ ;  /* 0x80000074a7a7d210 */ /* 0x000fe20007ffe0ff */
[----:B------:R-:W-:Y:S01]  /*79d0*/  IMAD.MOV R3, RZ, RZ, -R3 ;  /* 0x000000ffff037224 */ /* 0x000fe200078e0a03 */
[----:B------:R-:W-:Y:S01]  /*79e0*/  ISETP.GE.AND P3, PT, R11, RZ, PT ;  /* 0x000000ff0b00720c */ /* 0x000fe20003f66270 */
[C---:B------:R-:W-:Y:S01]  /*79f0*/  IMAD R169, R116.reuse, R4, R169 ;  /* 0x0000000474a97224 */ /* 0x040fe200078e02a9 */
[C---:B------:R-:W-:Y:S01]  /*7a00*/  ISETP.GT.U32.AND P0, PT, R116.reuse, R167, PT ;  /* 0x000000a77400720c */ /* 0x040fe20003f04070 */
[----:B------:R-:W-:Y:S01]  /*7a10*/  IMAD R170, R116, R3, R5 ;  /* 0x0000000374aa7224 */ /* 0x000fe200078e0205 */
[-C--:B------:R-:W-:Y:S01]  /*7a20*/  @!P6 IADD3 R166, R166, -R116.reuse, RZ ;  /* 0x80000074a6a6e210 */ /* 0x080fe20007ffe0ff */
[----:B------:R-:W-:Y:S01]  /*7a30*/  VIADD R10, R152, 0x9d ;  /* 0x0000009d980a7836 */ /* 0x000fe20000000000 */
[----:B------:R-:W-:Y:S01]  /*7a40*/  ISETP.GE.AND P6, PT, R6, RZ, PT ;  /* 0x000000ff0600720c */ /* 0x000fe20003fc6270 */
[----:B------:R-:W-:Y:S01]  /*7a50*/  VIADD R6, R152, 0x9c ;  /* 0x0000009c98067836 */ /* 0x000fe20000000000 */
[----:B------:R-:W-:Y:S01]  /*7a60*/  @!P4 IADD3 R168, R168, -R116, RZ ;  /* 0x80000074a8a8c210 */ /* 0x000fe20007ffe0ff */
[----:B------:R-:W-:Y:S01]  /*7a70*/  @!P1 IMAD.MOV R165, RZ, RZ, -R165 ;  /* 0x000000ffffa59224 */ /* 0x000fe200078e0aa5 */
[----:B------:R-:W-:-:S02]  /*7a80*/  ISETP.GT.U32.AND P5, PT, R116, R166, PT ;  /* 0x000000a67400720c */ /* 0x000fc40003fa4070 */
[----:B------:R-:W-:Y:S02]  /*7a90*/  ISETP.GT.U32.AND P4, PT, R116, R168, PT ;  /* 0x000000a87400720c */ /* 0x000fe40003f84070 */
[----:B------:R-:W-:Y:S01]  /*7aa0*/  IABS R171, R6 ;  /* 0x0000000600ab7213 */ /* 0x000fe20000000000 */
[----:B------:R-:W-:Y:S01]  /*7ab0*/  @!P0 IMAD.IADD R167, R167, 0x1, -R116 ;  /* 0x00000001a7a78824 */ /* 0x000fe200078e0a74 */
[----:B------:R-:W-:Y:S02]  /*7ac0*/  ISETP.GE.AND P0, PT, R8, RZ, PT ;  /* 0x000000ff0800720c */ /* 0x000fe40003f06270 */
[----:B------:R-:W-:Y:S01]  /*7ad0*/  IADD3 R8, R152, 0x9e, RZ ;  /* 0x0000009e98087810 */ /* 0x000fe20007ffe0ff */
[----:B------:R-:W-:Y:S01]  /*7ae0*/  IMAD.HI.U32 R3, R2, R171, RZ ;  /* 0x000000ab02037227 */ /* 0x000fe200078e00ff */
[----:B------:R-:W-:Y:S02]  /*7af0*/  IABS R7, R10 ;  /* 0x0000000a00077213 */ /* 0x000fe40000000000 */
[----:B------:R-:W-:-:S02]  /*7b00*/  IABS R173, R8 ;  /* 0x0000000800ad7213 */ /* 0x000fc40000000000 */
[----:B------:R-:W-:Y:S01]  /*7b10*/  IADD3 R3, -R3, RZ, RZ ;  /* 0x000000ff03037210 */ /* 0x000fe20007ffe1ff */
[----:B------:R-:W-:Y:S01]  /*7b20*/  @!P4 IMAD.IADD R168, R168, 0x1, -R116 ;  /* 0x00000001a8a8c824 */ /* 0x000fe200078e0a74 */
[----:B------:R-:W-:Y:S01]  /*7b30*/  ISETP.GT.U32.AND P4, PT, R116, R170, PT ;  /* 0x000000aa7400720c */ /* 0x000fe20003f84070 */
[----:B------:R-:W-:Y:S01]  /*7b40*/  IMAD.HI.U32 R4, R2, R7, RZ ;  /* 0x0000000702047227 */ /* 0x000fe200078e00ff */
[----:B------:R-:W-:Y:S02]  /*7b50*/  @!P5 IADD3 R166, R166, -R116, RZ ;  /* 0x80000074a6a6d210 */ /* 0x000fe40007ffe0ff */
[C---:B------:R-:W-:Y:S01]  /*7b60*/  ISETP.GT.U32.AND P5, PT, R116.reuse, R169, PT ;  /* 0x000000a97400720c */ /* 0x040fe20003fa4070 */
[----:B------:R-:W-:Y:S01]  /*7b70*/  IMAD R171, R116, R3, R171 ;  /* 0x0000000374ab7224 */ /* 0x000fe200078e02ab */
[----:B------:R-:W-:Y:S01]  /*7b80*/  @!P3 IADD3 R167, -R167, RZ, RZ ;  /* 0x000000ffa7a7b210 */ /* 0x000fe20007ffe1ff */
[----:B------:R-:W-:Y:S01]  /*7b90*/  IMAD.HI.U32 R3, R2, R173, RZ ;  /* 0x000000ad02037227 */ /* 0x000fe200078e00ff */
[----:B------:R-:W-:-:S02]  /*7ba0*/  ISETP.GE.AND P3, PT, R6, RZ, PT ;  /* 0x000000ff0600720c */ /* 0x000fc40003f66270 */
[----:B------:R-:W-:Y:S01]  /*7bb0*/  IADD3 R6, R152, 0xa1, RZ ;  /* 0x000000a198067810 */ /* 0x000fe20007ffe0ff */
[----:B------:R-:W-:Y:S01]  /*7bc0*/  IMAD.MOV R4, RZ, RZ, -R4 ;  /* 0x000000ffff047224 */ /* 0x000fe200078e0a04 */
[----:B------:R-:W-:Y:S01]  /*7bd0*/  IADD3 R3, -R3, RZ, RZ ;  /* 0x000000ff03037210 */ /* 0x000fe20007ffe1ff */
[----:B------:R-:W-:Y:S01]  /*7be0*/  @!P2 IMAD.MOV R166, RZ, RZ, -R166 ;  /* 0x000000ffffa6a224 */ /* 0x000fe200078e0aa6 */
[----:B------:R-:W-:Y:S01]  /*7bf0*/  @!P4 IADD3 R170, R170, -R116, RZ ;  /* 0x80000074aaaac210 */ /* 0x000fe20007ffe0ff */
[C---:B------:R-:W-:Y:S01]  /*7c00*/  IMAD R172, R116.reuse, R4, R7 ;  /* 0x0000000474ac7224 */ /* 0x040fe200078e0207 */
[C---:B------:R-:W-:Y:S01]  /*7c10*/  ISETP.GT.U32.AND P2, PT, R116.reuse, R171, PT ;  /* 0x000000ab7400720c */ /* 0x040fe20003f44070 */
[C---:B------:R-:W-:Y:S01]  /*7c20*/  IMAD R173, R116.reuse, R3, R173 ;  /* 0x0000000374ad7224 */ /* 0x040fe200078e02ad */
[----:B------:R-:W-:Y:S01]  /*7c30*/  ISETP.GT.U32.AND P4, PT, R116, R170, PT ;  /* 0x000000aa7400720c */ /* 0x000fe20003f84070 */
[----:B------:R-:W-:Y:S01]  /*7c40*/  @!P6 IMAD.MOV R168, RZ, RZ, -R168 ;  /* 0x000000ffffa8e224 */ /* 0x000fe200078e0aa8 */
[----:B------:R-:W-:Y:S01]  /*7c50*/  @!P5 IADD3 R169, R169, -R116, RZ ;  /* 0x80000074a9a9d210 */ /* 0x000fe20007ffe0ff */
[C---:B------:R-:W-:Y:S01]  /*7c60*/  VIADD R4, R152.reuse, 0xa0 ;  /* 0x000000a098047836 */ /* 0x040fe20000000000 */
[----:B------:R-:W-:Y:S01]  /*7c70*/  ISETP.GE.AND P5, PT, R9, RZ, PT ;  /* 0x000000ff0900720c */ /* 0x000fe20003fa6270 */
[----:B------:R-:W-:Y:S01]  /*7c80*/  VIADD R9, R152, 0x9f ;  /* 0x0000009f98097836 */ /* 0x000fe20000000000 */
[----:B------:R-:W-:Y:S01]  /*7c90*/  ISETP.GT.U32.AND P6, PT, R116, R172, PT ;  /* 0x000000ac7400720c */ /* 0x000fe20003fc4070 */
[----:B------:R-:W-:Y:S01]  /*7ca0*/  VIADD R7, R152, 0xa2 ;  /* 0x000000a298077836 */ /* 0x000fe20000000000 */
[----:B------:R-:W-:-:S02]  /*7cb0*/  ISETP.GT.U32.AND P1, PT, R116, R169, PT ;  /* 0x000000a97400720c */ /* 0x000fc40003f24070 */
[----:B------:R-:W-:Y:S01]  /*7cc0*/  IABS R5, R9 ;  /* 0x0000000900057213 */ /* 0x000fe20000000000 */
[----:B------:R-:W-:Y:S01]  /*7cd0*/  @!P2 IMAD.IADD R171, R171, 0x1, -R116 ;  /* 0x00000001ababa824 */ /* 0x000fe200078e0a74 */
[----:B------:R-:W-:Y:S02]  /*7ce0*/  IABS R175, R4 ;  /* 0x0000000400af7213 */ /* 0x000fe40000000000 */
[-C--:B------:R-:W-:Y:S01]  /*7cf0*/  @!P4 IADD3 R170, R170, -R116.reuse, RZ ;  /* 0x80000074aaaac210 */ /* 0x080fe20007ffe0ff */
[----:B------:R-:W-:Y:S01]  /*7d00*/  IMAD.HI.U32 R3, R2, R5, RZ ;  /* 0x0000000502037227 */ /* 0x000fe200078e00ff */
[----:B------:R-:W-:Y:S02]  /*7d10*/  ISETP.GT.U32.AND P4, PT, R116, R173, PT ;  /* 0x000000ad7400720c */ /* 0x000fe40003f84070 */
[----:B------:R-:W-:Y:S01]  /*7d20*/  ISETP.GE.AND P2, PT, R8, RZ, PT ;  /* 0x000000ff0800720c */ /* 0x000fe20003f46270 */
[----:B------:R-:W-:Y:S01]  /*7d30*/  IMAD.MOV R3, RZ, RZ, -R3 ;  /* 0x000000ffff037224 */ /* 0x000fe200078e0a03 */
[-C--:B------:R-:W-:Y:S01]  /*7d40*/  @!P6 IADD3 R172, R172, -R116.reuse, RZ ;  /* 0x80000074acace210 */ /* 0x080fe20007ffe0ff */
[----:B------:R-:W-:Y:S01]  /*7d50*/  @!P5 IMAD.MOV R170, RZ, RZ, -R170 ;  /* 0x000000ffffaad224 */ /* 0x000fe200078e0aaa */
[C---:B------:R-:W-:Y:S01]  /*7d60*/  ISETP.GT.U32.AND P6, PT, R116.reuse, R171, PT ;  /* 0x000000ab7400720c */ /* 0x040fe20003fc4070 */
[----:B------:R-:W-:Y:S01]  /*7d70*/  IMAD R174, R116, R3, R5 ;  /* 0x0000000374ae7224 */ /* 0x000fe200078e0205 */
[----:B------:R-:W-:Y:S01]  /*7d80*/  @!P1 IADD3 R169, R169, -R116, RZ ;  /* 0x80000074a9a99210 */ /* 0x000fe20007ffe0ff */
[----:B------:R-:W-:Y:S01]  /*7d90*/  IMAD.HI.U32 R3, R2, R175, RZ ;  /* 0x000000af02037227 */ /* 0x000fe200078e00ff */
[----:B------:R-:W-:-:S02]  /*7da0*/  IABS R5, R6 ;  /* 0x0000000600057213 */ /* 0x000fc40000000000 */
[----:B------:R-:W-:Y:S01]  /*7db0*/  IADD3 R8, R152, 0xa3, RZ ;  /* 0x000000a398087810 */ /* 0x000fe20007ffe0ff */
[----:B------:R-:W-:Y:S01]  /*7dc0*/  @!P0 IMAD.MOV R169, RZ, RZ, -R169 ;  /* 0x000000ffffa98224 */ /* 0x000fe200078e0aa9 */
[----:B------:R-:W-:Y:S02]  /*7dd0*/  @!P4 IADD3 R173, R173, -R116, RZ ;  /* 0x80000074adadc210 */ /* 0x000fe40007ffe0ff */
[----:B------:R-:W-:Y:S02]  /*7de0*/  IADD3 R3, -R3, RZ, RZ ;  /* 0x000000ff03037210 */ /* 0x000fe40007ffe1ff */
[C---:B------:R-:W-:Y:S01]  /*7df0*/  ISETP.GT.U32.AND P4, PT, R116.reuse, R173, PT ;  /* 0x000000ad7400720c */ /* 0x040fe20003f84070 */
[----:B------:R-:W-:Y:S01]  /*7e00*/  @!P6 IMAD.IADD R171, R171, 0x1, -R116 ;  /* 0x00000001ababe824 */ /* 0x000fe200078e0a74 */
[C---:B------:R-:W-:Y:S01]  /*7e10*/  ISETP.GT.U32.AND P0, PT, R116.reuse, R172, PT ;  /* 0x000000ac7400720c */ /* 0x040fe20003f04070 */
[C---:B------:R-:W-:Y:S01]  /*7e20*/  IMAD R175, R116.reuse, R3, R175 ;  /* 0x0000000374af7224 */ /* 0x040fe200078e02af */
[----:B------:R-:W-:Y:S01]  /*7e30*/  ISETP.GT.U32.AND P6, PT, R116, R174, PT ;  /* 0x000000ae7400720c */ /* 0x000fe20003fc4070 */
[----:B------:R-:W-:Y:S01]  /*7e40*/  IMAD.HI.U32 R3, R2, R5, RZ ;  /* 0x0000000502037227 */ /* 0x000fe200078e00ff */
[----:B------:R-:W-:-:S02]  /*7e50*/  ISETP.GE.AND P1, PT, R10, RZ, PT ;  /* 0x000000ff0a00720c */ /* 0x000fc40003f26270 */
[----:B------:R-:W-:Y:S01]  /*7e60*/  IABS R177, R7 ;  /* 0x0000000700b17213 */ /* 0x000fe20000000000 */
[----:B------:R-:W-:Y:S01]  /*7e70*/  VIADD R10, R152, 0xb4 ;  /* 0x000000b4980a7836 */ /* 0x000fe20000000000 */
[----:B------:R-:W-:Y:S02]  /*7e80*/  IADD3 R3, -R3, RZ, RZ ;  /* 0x000000ff03037210 */ /* 0x000fe40007ffe1ff */
[----:B------:R-:W-:Y:S01]  /*7e90*/  @!P3 IADD3 R171, -R171, RZ, RZ ;  /* 0x000000ffababb210 */ /* 0x000fe20007ffe1ff */
[--C-:B------:R-:W-:Y:S01]  /*7ea0*/  @!P4 IMAD.IADD R173, R173, 0x1, -R116.reuse ;  /* 0x00000001adadc824 */ /* 0x100fe200078e0a74 */
[C---:B------:R-:W-:Y:S01]  /*7eb0*/  ISETP.GT.U32.AND P4, PT, R116.reuse, R175, PT ;  /* 0x000000af7400720c */ /* 0x040fe20003f84070 */
[----:B------:R-:W-:Y:S01]  /*7ec0*/  IMAD R176, R116, R3, R5 ;  /* 0x0000000374b07224 */ /* 0x000fe200078e0205 */
[----:B------:R-:W-:Y:S01]  /*7ed0*/  @!P0 IADD3 R172, R172, -R116, RZ ;  /* 0x80000074acac8210 */ /* 0x000fe20007ffe0ff */
[----:B------:R-:W-:Y:S01]  /*7ee0*/  @!P6 IMAD.IADD R174, R174, 0x1, -R116 ;  /* 0x00000001aeaee824 */ /* 0x000fe200078e0a74 */
[----:B------:R-:W-:Y:S01]  /*7ef0*/  ISETP.GE.AND P0, PT, R4, RZ, PT ;  /* 0x000000ff0400720c */ /* 0x000fe20003f06270 */
[----:B------:R-:W-:Y:S01]  /*7f00*/  IMAD.HI.U32 R3, R2, R177, RZ ;  /* 0x000000b102037227 */ /* 0x000fe200078e00ff */
[----:B------:R-:W-:-:S02]  /*7f10*/  IABS R4, R8 ;  /* 0x0000000800047213 */ /* 0x000fc40000000000 */
[C---:B------:R-:W-:Y:S01]  /*7f20*/  ISETP.GT.U32.AND P3, PT, R116.reuse, R174, PT ;  /* 0x000000ae7400720c */ /* 0x040fe20003f64070 */
[----:B------:R-:W-:Y:S01]  /*7f30*/  @!P1 IMAD.MOV R172, RZ, RZ, -R172 ;  /* 0x000000ffffac9224 */ /* 0x000fe200078e0aac */
[----:B------:R-:W-:Y:S01]  /*7f40*/  ISETP.GE.AND P5, PT, R9, RZ, PT ;  /* 0x000000ff0900720c */ /* 0x000fe20003fa6270 */
[----:B------:R-:W-:Y:S01]  /*7f50*/  IMAD.MOV.U32 R5, RZ, RZ, R4 ;  /* 0x000000ffff057224 */ /* 0x000fe200078e0004 */
[----:B------:R-:W-:Y:S01]  /*7f60*/  ISETP.GT.U32.AND P1, PT, R116, R176, PT ;  /* 0x000000b07400720c */ /* 0x000fe20003f24070 */
[----:B------:R-:W-:Y:S01]  /*7f70*/  IMAD.MOV R3, RZ, RZ, -R3 ;  /* 0x000000ffff037224 */ /* 0x000fe200078e0a03 */
[----:B------:R-:W-:Y:S01]  /*7f80*/  @!P4 IADD3 R175, R175, -R116, RZ ;  /* 0x80000074afafc210 */ /* 0x000fe20007ffe0ff */
[----:B------:R-:W-:Y:S01]  /*7f90*/  IMAD.HI.U32 R4, R2, R5, RZ ;  /* 0x0000000502047227 */ /* 0x000fe200078e00ff */
[----:B------:R-:W-:Y:S02]  /*7fa0*/  ISETP.GE.AND P6, PT, R6, RZ, PT ;  /* 0x000000ff0600720c */ /* 0x000fe40003fc6270 */
[C---:B------:R-:W-:Y:S01]  /*7fb0*/  ISETP.GT.U32.AND P4, PT, R116.reuse, R175, PT ;  /* 0x000000af7400720c */ /* 0x040fe20003f84070 */
[----:B------:R-:W-:Y:S01]  /*7fc0*/  IMAD R177, R116, R3, R177 ;  /* 0x0000000374b17224 */ /* 0x000fe200078e02b1 */
[----:B------:R-:W-:Y:S01]  /*7fd0*/  IADD3 R4, -R4, RZ, RZ ;  /* 0x000000ff04047210 */ /* 0x000fe20007ffe1ff */
[----:B------:R-:W-:Y:S01]  /*7fe0*/  @!P3 IMAD.IADD R174, R174, 0x1, -R116 ;  /* 0x00000001aeaeb824 */ /* 0x000fe200078e0a74 */
[C---:B------:R-:W-:Y:S01]  /*7ff0*/  IADD3 R6, R152.reuse, 0xa4, RZ ;  /* 0x000000a498067810 */ /* 0x040fe20007ffe0ff */
[----:B------:R-:W-:Y:S01]  /*8000*/  VIADD R9, R152, 0xaa ;  /* 0x000000aa98097836 */ /* 0x000fe20000000000 */
[----:B------:R-:W-:Y:S01]  /*8010*/  ISETP.GE.AND P3, PT, R8, RZ, PT ;  /* 0x000000ff0800720c */ /* 0x000fe20003f66270 */
[----:B------:R-:W-:Y:S01]  /*8020*/  IMAD R178, R116, R4, R5 ;  /* 0x0000000474b27224 */ /* 0x000fe200078e0205 */
[----:B------:R-:W-:Y:S01]  /*8030*/  IABS R179, R6 ;  /* 0x0000000600b37213 */ /* 0x000fe20000000000 */
[----:B------:R-:W-:Y:S01]  /*8040*/  @!P5 IMAD.MOV R174, RZ, RZ, -R174 ;  /* 0x000000ffffaed224 */ /* 0x000fe200078e0aae */
[----:B------:R-:W-:Y:S01]  /*8050*/  IADD3 R8, R152, 0xa6, RZ ;  /* 0x000000a698087810 */ /* 0x000fe20007ffe0ff */
[----:B------:R-:W-:Y:S01]  /*8060*/  @!P1 IMAD.IADD R176, R176, 0x1, -R116 ;  /* 0x00000001b0b09824 */ /* 0x000fe200078e0a74 */
[----:B------:R-:W-:Y:S01]  /*8070*/  ISETP.GT.U32.AND P5, PT, R116, R178, PT ;  /* 0x000000b27400720c */ /* 0x000fe20003fa4070 */
[----:B------:R-:W-:Y:S01]  /*8080*/  IMAD.HI.U32 R3, R2, R179, RZ ;  /* 0x000000b302037227 */ /* 0x000fe200078e00ff */
[----:B------:R-:W-:-:S02]  /*8090*/  @!P4 IADD3 R175, R175, -R116, RZ ;  /* 0x80000074afafc210 */ /* 0x000fc40007ffe0ff */
[----:B------:R-:W-:Y:S01]  /*80a0*/  ISETP.GT.U32.AND P4, PT, R116, R177, PT ;  /* 0x000000b17400720c */ /* 0x000fe20003f84070 */
[----:B------:R-:W-:Y:S01]  /*80b0*/  VIADD R4, R152, 0xa5 ;  /* 0x000000a598047836 */ /* 0x000fe20000000000 */
[----:B------:R-:W-:Y:S02]  /*80c0*/  ISETP.GT.U32.AND P1, PT, R116, R176, PT ;  /* 0x000000b07400720c */ /* 0x000fe40003f24070 */
[----:B------:R-:W-:Y:S02]  /*80d0*/  IABS R181, R8 ;  /* 0x0000000800b57213 */ /* 0x000fe40000000000 */
[----:B------:R-:W-:Y:S02]  /*80e0*/  @!P2 IADD3 R173, -R173, RZ, RZ ;  /* 0x000000ffadada210 */ /* 0x000fe40007ffe1ff */
[----:B------:R-:W-:Y:S02]  /*80f0*/  IADD3 R5, -R3, RZ, RZ ;  /* 0x000000ff03057210 */ /* 0x000fe40007ffe1ff */
[----:B------:R-:W-:-:S02]  /*8100*/  @!P5 IADD3 R178, R178, -R116, RZ ;  /* 0x80000074b2b2d210 */ /* 0x000fc40007ffe0ff */
[----:B------:R-:W-:Y:S01]  /*8110*/  ISETP.GE.AND P2, PT, R7, RZ, PT ;  /* 0x000000ff0700720c */ /* 0x000fe20003f46270 */
[--C-:B------:R-:W-:Y:S01]  /*8120*/  @!P4 IMAD.IADD R177, R177, 0x1, -R116.reuse ;  /* 0x00000001b1b1c824 */ /* 0x100fe200078e0a74 */
[----:B------:R-:W-:Y:S01]  /*8130*/  ISETP.GT.U32.AND P5, PT, R116, R178, PT ;  /* 0x000000b27400720c */ /* 0x000fe20003fa4070 */
[----:B------:R-:W-:Y:S01]  /*8140*/  @!P1 IMAD.IADD R176, R176, 0x1, -R116 ;  /* 0x00000001b0b09824 */ /* 0x000fe200078e0a74 */
[----:B------:R-:W-:Y:S01]  /*8150*/  IABS R7, R4 ;  /* 0x0000000400077213 */ /* 0x000fe20000000000 */
[C---:B------:R-:W-:Y:S01]  /*8160*/  IMAD R179, R116.reuse, R5, R179 ;  /* 0x0000000574b37224 */ /* 0x040fe200078e02b3 */
[----:B------:R-:W-:Y:S01]  /*8170*/  ISETP.GT.U32.AND P4, PT, R116, R177, PT ;  /* 0x000000b17400720c */ /* 0x000fe20003f84070 */
[----:B------:R-:W-:Y:S01]  /*8180*/  @!P6 IMAD.MOV R176, RZ, RZ, -R176 ;  /* 0x000000ffffb0e224 */ /* 0x000fe200078e0ab0 */
[----:B------:R-:W-:Y:S01]  /*8190*/  ISETP.GE.AND P1, PT, R4, RZ, PT ;  /* 0x000000ff0400720c */ /* 0x000fe20003f26270 */
[----:B------:R-:W-:Y:S01]  /*81a0*/  IMAD.HI.U32 R4, R2, R181, RZ ;  /* 0x000000b502047227 */ /* 0x000fe200078e00ff */
[----:B------:R-:W-:-:S02]  /*81b0*/  @!P0 IADD3 R175, -R175, RZ, RZ ;  /* 0x000000ffafaf8210 */ /* 0x000fc40007ffe1ff */
[----:B------:R-:W-:Y:S01]  /*81c0*/  ISETP.GE.AND P0, PT, R6, RZ, PT ;  /* 0x000000ff0600720c */ /* 0x000fe20003f06270 */
[----:B------:R-:W-:Y:S01]  /*81d0*/  IMAD.HI.U32 R3, R2, R7, RZ ;  /* 0x0000000702037227 */ /* 0x000fe200078e00ff */
[----:B------:R-:W-:Y:S02]  /*81e0*/  IADD3 R4, -R4, RZ, RZ ;  /* 0x000000ff04047210 */ /* 0x000fe40007ffe1ff */
[----:B------:R-:W-:Y:S01]  /*81f0*/  @!P5 IADD3 R178, R178, -R116, RZ ;  /* 0x80000074b2b2d210 */ /* 0x000fe20007ffe0ff */
[----:B------:R-:W-:Y:S01]  /*8200*/  IMAD.MOV R3, RZ, RZ, -R3 ;  /* 0x000000ffff037224 */ /* 0x000fe200078e0a03 */
[----:B------:R-:W-:Y:S01]  /*8210*/  IADD3 R6, R152, 0xa8, RZ ;  /* 0x000000a898067810 */ /* 0x000fe20007ffe0ff */
[C---:B------:R-:W-:Y:S01]  /*8220*/  IMAD R181, R116.reuse, R4, R181 ;  /* 0x0000000474b57224 */ /* 0x040fe200078e02b5 */
[----:B------:R-:W-:Y:S01]  /*8230*/  @!P4 IADD3 R177, R177, -R116, RZ ;  /* 0x80000074b1b1c210 */ /* 0x000fe20007ffe0ff */
[----:B------:R-:W-:Y:S01]  /*8240*/  @!P3 IMAD.MOV R178, RZ, RZ, -R178 ;  /* 0x000000ffffb2b224 */ /* 0x000fe200078e0ab2 */
[C---:B------:R-:W-:Y:S01]  /*8250*/  ISETP.GT.U32.AND P4, PT, R116.reuse, R179, PT ;  /* 0x000000b37400720c */ /* 0x040fe20003f84070 */
[C---:B------:R-:W-:Y:S01]  /*8260*/  IMAD R180, R116.reuse, R3, R7 ;  /* 0x0000000374b47224 */ /* 0x040fe200078e0207 */
[----:B------:R-:W-:Y:S01]  /*8270*/  ISETP.GT.U32.AND P3, PT, R116, R181, PT ;  /* 0x000000b57400720c */ /* 0x000fe20003f64070 */
[----:B------:R-:W-:Y:S01]  /*8280*/  VIADD R3, R152, 0xa7 ;  /* 0x000000a798037836 */ /* 0x000fe20000000000 */
[----:B------:R-:W-:-:S02]  /*8290*/  IABS R183, R6 ;  /* 0x0000000600b77213 */ /* 0x000fc40000000000 */
[----:B------:R-:W-:Y:S02]  /*82a0*/  @!P2 IADD3 R177, -R177, RZ, RZ ;  /* 0x000000ffb1b1a210 */ /* 0x000fe40007ffe1ff */
[----:B------:R-:W-:Y:S01]  /*82b0*/  ISETP.GT.U32.AND P2, PT, R116, R180, PT ;  /* 0x000000b47400720c */ /* 0x000fe20003f44070 */
[----:B------:R-:W-:Y:S01]  /*82c0*/  IMAD.HI.U32 R4, R2, R183, RZ ;  /* 0x000000b702047227 */ /* 0x000fe200078e00ff */
[----:B------:R-:W-:Y:S02]  /*82d0*/  IABS R185, R9 ;  /* 0x0000000900b97213 */ /* 0x000fe40000000000 */
[----:B------:R-:W-:Y:S01]  /*82e0*/  IABS R5, R3 ;  /* 0x0000000300057213 */ /* 0x000fe20000000000 */
[--C-:B------:R-:W-:Y:S01]  /*82f0*/  @!P4 IMAD.IADD R179, R179, 0x1, -R116.reuse ;  /* 0x00000001b3b3c824 */ /* 0x100fe200078e0a74 */
[----:B------:R-:W-:Y:S01]  /*8300*/  ISETP.GE.AND P6, PT, R8, RZ, PT ;  /* 0x000000ff0800720c */ /* 0x000fe20003fc6270 */
[----:B------:R-:W-:Y:S01]  /*8310*/  @!P3 IMAD.IADD R181, R181, 0x1, -R116 ;  /* 0x00000001b5b5b824 */ /* 0x000fe200078e0a74 */
[----:B------:R-:W-:Y:S01]  /*8320*/  ISETP.GE.AND P5, PT, R3, RZ, PT ;  /* 0x000000ff0300720c */ /* 0x000fe20003fa6270 */
[----:B------:R-:W-:Y:S01]  /*8330*/  IMAD.MOV R4, RZ, RZ, -R4 ;  /* 0x000000ffff047224 */ /* 0x000fe200078e0a04 */
[----:B------:R-:W-:Y:S01]  /*8340*/  ISETP.GT.U32.AND P4, PT, R116, R179, PT ;  /* 0x000000b37400720c */ /* 0x000fe20003f84070 */
[----:B------:R-:W-:Y:S01]  /*8350*/  VIADD R8, R152, 0xa9 ;  /* 0x000000a998087836 */ /* 0x000fe20000000000 */
[C---:B------:R-:W-:Y:S01]  /*8360*/  ISETP.GT.U32.AND P3, PT, R116.reuse, R181, PT ;  /* 0x000000b57400720c */ /* 0x040fe20003f64070 */
[----:B------:R-:W-:Y:S01]  /*8370*/  IMAD R183, R116, R4, R183 ;  /* 0x0000000474b77224 */ /* 0x000fe200078e02b7 */
[----:B------:R-:W-:Y:S01]  /*8380*/  @!P2 IADD3 R180, R180, -R116, RZ ;  /* 0x80000074b4b4a210 */ /* 0x000fe20007ffe0ff */
[----:B------:R-:W-:Y:S01]  /*8390*/  IMAD.HI.U32 R4, R2, R185, RZ ;  /* 0x000000b902047227 */ /* 0x000fe200078e00ff */
[----:B------:R-:W-:-:S02]  /*83a0*/  IABS R7, R8 ;  /* 0x0000000800077213 */ /* 0x000fc40000000000 */
[----:B------:R-:W-:Y:S01]  /*83b0*/  ISETP.GT.U32.AND P2, PT, R116, R180, PT ;  /* 0x000000b47400720c */ /* 0x000fe20003f44070 */
[----:B------:R-:W-:Y:S01]  /*83c0*/  IMAD.HI.U32 R3, R2, R5, RZ ;  /* 0x0000000502037227 */ /* 0x000fe200078e00ff */
[----:B------:R-:W-:Y:S02]  /*83d0*/  IADD3 R4, -R4, RZ, RZ ;  /* 0x000000ff04047210 */ /* 0x000fe40007ffe1ff */
[----:B------:R-:W-:Y:S02]  /*83e0*/  IADD3 R11, R152, 0xb5, RZ ;  /* 0x000000b5980b7810 */ /* 0x000fe40007ffe0ff */
[----:B------:R-:W-:Y:S01]  /*83f0*/  @!P4 IADD3 R179, R179, -R116, RZ ;  /* 0x80000074b3b3c210 */ /* 0x000fe20007ffe0ff */
[----:B------:R-:W-:Y:S01]  /*8400*/  IMAD R185, R116, R4, R185 ;  /* 0x0000000474b97224 */ /* 0x000fe200078e02b9 */
[----:B------:R-:W-:Y:S01]  /*8410*/  IADD3 R182, -R3, RZ, RZ ;  /* 0x000000ff03b67210 */ /* 0x000fe20007ffe1ff */
[----:B------:R-:W-:Y:S01]  /*8420*/  @!P3 IMAD.IADD R181, R181, 0x1, -R116 ;  /* 0x00000001b5b5b824 */ /* 0x000fe200078e0a74 */
[----:B------:R-:W-:Y:S01]  /*8430*/  ISETP.GE.AND P4, PT, R6, RZ, PT ;  /* 0x000000ff0600720c */ /* 0x000fe20003f86270 */
[----:B------:R-:W-:Y:S01]  /*8440*/  @!P0 IMAD.MOV R179, RZ, RZ, -R179 ;  /* 0x000000ffffb38224 */ /* 0x000fe200078e0ab3 */
[----:B------:R-:W-:Y:S01]  /*8450*/  ISETP.GT.U32.AND P0, PT, R116, R183, PT ;  /* 0x000000b77400720c */ /* 0x000fe20003f04070 */
[----:B------:R-:W-:Y:S01]  /*8460*/  VIADD R6, R152, 0xab ;  /* 0x000000ab98067836 */ /* 0x000fe20000000000 */
[----:B------:R-:W-:Y:S01]  /*8470*/  @!P2 IADD3 R180, R180, -R116, RZ ;  /* 0x80000074b4b4a210 */ /* 0x000fe20007ffe0ff */
[----:B------:R-:W-:Y:S01]  /*8480*/  IMAD.HI.U32 R3, R2, R7, RZ ;  /* 0x0000000702037227 */ /* 0x000fe200078e00ff */
[----:B------:R-:W-:-:S02]  /*8490*/  IABS R195, R10 ;  /* 0x0000000a00c37213 */ /* 0x000fc40000000000 */
[----:B------:R-:W-:Y:S01]  /*84a0*/  @!P1 IADD3 R180, -R180, RZ, RZ ;  /* 0x000000ffb4b49210 */ /* 0x000fe20007ffe1ff */
[----:B------:R-:W-:Y:S01]  /*84b0*/  @!P6 IMAD.MOV R181, RZ, RZ, -R181 ;  /* 0x000000ffffb5e224 */ /* 0x000fe200078e0ab5 */
[C---:B------:R-:W-:Y:S01]  /*84c0*/  ISETP.GT.U32.AND P6, PT, R116.reuse, R185, PT ;  /* 0x000000b97400720c */ /* 0x040fe20003fc4070 */
[----:B------:R-:W-:Y:S01]  /*84d0*/  IMAD R182, R116, R182, R5 ;  /* 0x000000b674b67224 */ /* 0x000fe200078e0205 */
[----:B------:R-:W-:Y:S01]  /*84e0*/  IABS R5, R6 ;  /* 0x0000000600057213 */ /* 0x000fe20000000000 */
[----:B------:R-:W-:Y:S01]  /*84f0*/  IMAD.MOV R3, RZ, RZ, -R3 ;  /* 0x000000ffff037224 */ /* 0x000fe200078e0a03 */
[----:B------:R-:W-:Y:S02]  /*8500*/  ISETP.GE.AND P1, PT, R8, RZ, PT ;  /* 0x000000ff0800720c */ /* 0x000fe40003f26270 */
[----:B------:R-:W-:Y:S01]  /*8510*/  @!P0 IADD3 R183, R183, -R116, RZ ;  /* 0x80000074b7b78210 */ /* 0x000fe20007ffe0ff */
[C---:B------:R-:W-:Y:S01]  /*8520*/  IMAD R184, R116.reuse, R3, R7 ;  /* 0x0000000374b87224 */ /* 0x040fe200078e0207 */
[----:B------:R-:W-:Y:S01]  /*8530*/  ISETP.GT.U32.AND P2, PT, R116, R182, PT ;  /* 0x000000b67400720c */ /* 0x000fe20003f44070 */
[----:B------:R-:W-:Y:S01]  /*8540*/  IMAD.HI.U32 R3, R2, R5, RZ ;  /* 0x0000000502037227 */ /* 0x000fe200078e00ff */
[----:B------:R-:W-:-:S02]  /*8550*/  ISETP.GT.U32.AND P0, PT, R116, R183, PT ;  /* 0x000000b77400720c */ /* 0x000fc40003f04070 */
[----:B------:R-:W-:Y:S01]  /*8560*/  ISETP.GT.U32.AND P3, PT, R116, R184, PT ;  /* 0x000000b87400720c */ /* 0x000fe20003f64070 */
[C---:B------:R-:W-:Y:S01]  /*8570*/  VIADD R7, R152.reuse, 0xac ;  /* 0x000000ac98077836 */ /* 0x040fe20000000000 */
[----:B------:R-:W-:Y:S01]  /*8580*/  IADD3 R3, -R3, RZ, RZ ;  /* 0x000000ff03037210 */ /* 0x000fe20007ffe1ff */
[----:B------:R-:W-:Y:S01]  /*8590*/  @!P6 IMAD.IADD R185, R185, 0x1, -R116 ;  /* 0x00000001b9b9e824 */ /* 0x000fe200078e0a74 */
[----:B------:R-:W-:Y:S02]  /*85a0*/  IADD3 R8, R152, 0xad, RZ ;  /* 0x000000ad98087810 */ /* 0x000fe40007ffe0ff */
[----:B------:R-:W-:Y:S01]  /*85b0*/  IABS R187, R7 ;  /* 0x0000000700bb7213 */ /* 0x000fe20000000000 */
[C---:B------:R-:W-:Y:S01]  /*85c0*/  IMAD R186, R116.reuse, R3, R5 ;  /* 0x0000000374ba7224 */ /* 0x040fe200078e0205 */
[----:B------:R-:W-:Y:S02]  /*85d0*/  ISETP.GT.U32.AND P6, PT, R116, R185, PT ;  /* 0x000000b97400720c */ /* 0x000fe40003fc4070 */
[-C--:B------:R-:W-:Y:S01]  /*85e0*/  @!P2 IADD3 R182, R182, -R116.reuse, RZ ;  /* 0x80000074b6b6a210 */ /* 0x080fe20007ffe0ff */
[----:B------:R-:W-:Y:S01]  /*85f0*/  IMAD.HI.U32 R3, R2, R187, RZ ;  /* 0x000000bb02037227 */ /* 0x000fe200078e00ff */
[----:B------:R-:W-:-:S02]  /*8600*/  @!P0 IADD3 R183, R183, -R116, RZ ;  /* 0x80000074b7b78210 */ /* 0x000fc40007ffe0ff */
[C---:B------:R-:W-:Y:S02]  /*8610*/  ISETP.GT.U32.AND P2, PT, R116.reuse, R182, PT ;  /* 0x000000b67400720c */ /* 0x040fe40003f44070 */
[----:B------:R-:W-:Y:S01]  /*8620*/  IADD3 R3, -R3, RZ, RZ ;  /* 0x000000ff03037210 */ /* 0x000fe20007ffe1ff */
[----:B------:R-:W-:Y:S01]  /*8630*/  @!P4 IMAD.MOV R183, RZ, RZ, -R183 ;  /* 0x000000ffffb7c224 */ /* 0x000fe200078e0ab7 */
[C---:B------:R-:W-:Y:S02]  /*8640*/  ISETP.GT.U32.AND P0, PT, R116.reuse, R186, PT ;  /* 0x000000ba7400720c */ /* 0x040fe40003f04070 */
[----:B------:R-:W-:Y:S01]  /*8650*/  IABS R4, R8 ;  /* 0x0000000800047213 */ /* 0x000fe20000000000 */
[----:B------:R-:W-:Y:S01]  /*8660*/  IMAD R187, R116, R3, R187 ;  /* 0x0000000374bb7224 */ /* 0x000fe200078e02bb */
[----:B------:R-:W-:Y:S01]  /*8670*/  @!P3 IADD3 R184, R184, -R116, RZ ;  /* 0x80000074b8b8b210 */ /* 0x000fe20007ffe0ff */
[----:B------:R-:W-:Y:S01]  /*8680*/  @!P6 IMAD.IADD R185, R185, 0x1, -R116 ;  /* 0x00000001b9b9e824 */ /* 0x000fe200078e0a74 */
[----:B------:R-:W-:Y:S01]  /*8690*/  IADD3 R3, R152, 0xae, RZ ;  /* 0x000000ae98037810 */ /* 0x000fe20007ffe0ff */
[----:B------:R-:W-:Y:S01]  /*86a0*/  IMAD.MOV.U32 R5, RZ, RZ, R4 ;  /* 0x000000ffff057224 */ /* 0x000fe200078e0004 */
[----:B------:R-:W-:Y:S01]  /*86b0*/  ISETP.GT.U32.AND P3, PT, R116, R184, PT ;  /* 0x000000b87400720c */ /* 0x000fe20003f64070 */
[----:B------:R-:W-:Y:S01]  /*86c0*/  @!P2 IMAD.IADD R182, R182, 0x1, -R116 ;  /* 0x00000001b6b6a824 */ /* 0x000fe200078e0a74 */
[----:B------:R-:W-:Y:S01]  /*86d0*/  ISETP.GT.U32.AND P6, PT, R116, R187, PT ;  /* 0x000000bb7400720c */ /* 0x000fe20003fc4070 */
[----:B------:R-:W-:Y:S01]  /*86e0*/  IMAD.HI.U32 R4, R2, R5, RZ ;  /* 0x0000000502047227 */ /* 0x000fe200078e00ff */
[----:B------:R-:W-:-:S02]  /*86f0*/  ISETP.GE.AND P2, PT, R9, RZ, PT ;  /* 0x000000ff0900720c */ /* 0x000fc40003f46270 */
[----:B------:R-:W-:Y:S01]  /*8700*/  IABS R189, R3 ;  /* 0x0000000300bd7213 */ /* 0x000fe20000000000 */
[----:B------:R-:W-:Y:S01]  /*8710*/  @!P0 IMAD.IADD R186, R186, 0x1, -R116 ;  /* 0x00000001baba8824 */ /* 0x000fe200078e0a74 */
[----:B------:R-:W-:Y:S01]  /*8720*/  @!P5 IADD3 R182, -R182, RZ, RZ ;  /* 0x000000ffb6b6d210 */ /* 0x000fe20007ffe1ff */
[----:B------:R-:W-:Y:S01]  /*8730*/  IMAD.MOV R4, RZ, RZ, -R4 ;  /* 0x000000ffff047224 */ /* 0x000fe200078e0a04 */
[----:B------:R-:W-:Y:S02]  /*8740*/  ISETP.GE.AND P5, PT, R6, RZ, PT ;  /* 0x000000ff0600720c */ /* 0x000fe40003fa6270 */
[C---:B------:R-:W-:Y:S01]  /*8750*/  ISETP.GT.U32.AND P0, PT, R116.reuse, R186, PT ;  /* 0x000000ba7400720c */ /* 0x040fe20003f04070 */
[----:B------:R-:W-:Y:S01]  /*8760*/  IMAD R188, R116, R4, R5 ;  /* 0x0000000474bc7224 */ /* 0x000fe200078e0205 */
[----:B------:R-:W-:Y:S01]  /*8770*/  @!P3 IADD3 R184, R184, -R116, RZ ;  /* 0x80000074b8b8b210 */ /* 0x000fe20007ffe0ff */
[----:B------:R-:W-:Y:S01]  /*8780*/  @!P6 IMAD.IADD R187, R187, 0x1, -R116 ;  /* 0x00000001bbbbe824 */ /* 0x000fe200078e0a74 */
[----:B------:R-:W-:-:S02]  /*8790*/  IADD3 R4, R152, 0xaf, RZ ;  /* 0x000000af98047810 */ /* 0x000fc40007ffe0ff */
[----:B------:R-:W-:Y:S01]  /*87a0*/  @!P2 IADD3 R185, -R185, RZ, RZ ;  /* 0x000000ffb9b9a210 */ /* 0x000fe20007ffe1ff */
[----:B------:R-:W-:Y:S01]  /*87b0*/  @!P1 IMAD.MOV R184, RZ, RZ, -R184 ;  /* 0x000000ffffb89224 */ /* 0x000fe200078e0ab8 */
[----:B------:R-:W-:Y:S02]  /*87c0*/  IABS R5, R4 ;  /* 0x0000000400057213 */ /* 0x000fe40000000000 */
[----:B------:R-:W-:Y:S01]  /*87d0*/  ISETP.GE.AND P1, PT, R3, RZ, PT ;  /* 0x000000ff0300720c */ /* 0x000fe20003f26270 */
[----:B------:R-:W-:Y:S01]  /*87e0*/  IMAD.HI.U32 R3, R2, R189, RZ ;  /* 0x000000bd02037227 */ /* 0x000fe200078e00ff */
[----:B------:R-:W-:Y:S02]  /*87f0*/  ISETP.GT.U32.AND P6, PT, R116, R187, PT ;  /* 0x000000bb7400720c */ /* 0x000fe40003fc4070 */
[----:B------:R-:W-:Y:S01]  /*8800*/  ISETP.GE.AND P2, PT, R4, RZ, PT ;  /* 0x000000ff0400720c */ /* 0x000fe20003f46270 */
[----:B------:R-:W-:Y:S01]  /*8810*/  IMAD.HI.U32 R4, R2, R5, RZ ;  /* 0x0000000502047227 */ /* 0x000fe200078e00ff */
[----:B------:R-:W-:-:S02]  /*8820*/  ISETP.GE.AND P4, PT, R7, RZ, PT ;  /* 0x000000ff0700720c */ /* 0x000fc40003f86270 */
[----:B------:R-:W-:Y:S01]  /*8830*/  ISETP.GE.AND P3, PT, R8, RZ, PT ;  /* 0x000000ff0800720c */ /* 0x000fe20003f66270 */
[----:B------:R-:W-:Y:S01]  /*8840*/  @!P0 IMAD.IADD R186, R186, 0x1, -R116 ;  /* 0x00000001baba8824 */ /* 0x000fe200078e0a74 */
[----:B------:R-:W-:Y:S01]  /*8850*/  ISETP.GT.U32.AND P0, PT, R116, R188, PT ;  /* 0x000000bc7400720c */ /* 0x000fe20003f04070 */
[----:B------:R-:W-:Y:S01]  /*8860*/  IMAD.MOV R3, RZ, RZ, -R3 ;  /* 0x000000ffff037224 */ /* 0x000fe200078e0a03 */
[----:B------:R-:W-:Y:S01]  /*8870*/  IADD3 R4, -R4, RZ, RZ ;  /* 0x000000ff04047210 */ /* 0x000fe20007ffe1ff */
[----:B------:R-:W-:Y:S01]  /*8880*/  @!P5 IMAD.MOV R186, RZ, RZ, -R186 ;  /* 0x000000ffffbad224 */ /* 0x000fe200078e0aba */
[----:B------:R-:W-:Y:S01]  /*8890*/  IADD3 R8, R152, 0xb1, RZ ;  /* 0x000000b198087810 */ /* 0x000fe20007ffe0ff */
[C---:B------:R-:W-:Y:S01]  /*88a0*/  IMAD R189, R116.reuse, R3, R189 ;  /* 0x0000000374bd7224 */ /* 0x040fe200078e02bd */
[----:B------:R-:W-:Y:S01]  /*88b0*/  @!P6 IADD3 R187, R187, -R116, RZ ;  /* 0x80000074bbbbe210 */ /* 0x000fe20007ffe0ff */
[----:B------:R-:W-:Y:S01]  /*88c0*/  IMAD R190, R116, R4, R5 ;  /* 0x0000000474be7224 */ /* 0x000fe200078e0205 */
[----:B------:R-:W-:-:S02]  /*88d0*/  IADD3 R6, R152, 0xb0, RZ ;  /* 0x000000b098067810 */ /* 0x000fc40007ffe0ff */
[C---:B------:R-:W-:Y:S02]  /*88e0*/  ISETP.GT.U32.AND P6, PT, R116.reuse, R189, PT ;  /* 0x000000bd7400720c */ /* 0x040fe40003fc4070 */
[----:B------:R-:W-:Y:S01]  /*88f0*/  ISETP.GT.U32.AND P5, PT, R116, R190, PT ;  /* 0x000000be7400720c */ /* 0x000fe20003fa4070 */
[----:B------:R-:W-:Y:S01]  /*8900*/  @!P0 IMAD.IADD R188, R188, 0x1, -R116 ;  /* 0x00000001bcbc8824 */ /* 0x000fe200078e0a74 */
[----:B------:R-:W-:Y:S02]  /*8910*/  IABS R7, R8 ;  /* 0x0000000800077213 */ /* 0x000fe40000000000 */
[----:B------:R-:W-:Y:S02]  /*8920*/  IABS R191, R6 ;  /* 0x0000000600bf7213 */ /* 0x000fe40000000000 */
[----:B------:R-:W-:Y:S01]  /*8930*/  ISETP.GT.U32.AND P0, PT, R116, R188, PT ;  /* 0x000000bc7400720c */ /* 0x000fe20003f04070 */
[----:B------:R-:W-:Y:S01]  /*8940*/  IMAD.HI.U32 R4, R2, R7, RZ ;  /* 0x0000000702047227 */ /* 0x000fe200078e00ff */
[----:B------:R-:W-:-:S02]  /*8950*/  @!P4 IADD3 R187, -R187, RZ, RZ ;  /* 0x000000ffbbbbc210 */ /* 0x000fc40007ffe1ff */
[----:B------:R-:W-:Y:S01]  /*8960*/  ISETP.GE.AND P4, PT, R6, RZ, PT ;  /* 0x000000ff0600720c */ /* 0x000fe20003f86270 */
[--C-:B------:R-:W-:Y:S01]  /*8970*/  @!P6 IMAD.IADD R189, R189, 0x1, -R116.reuse ;  /* 0x00000001bdbde824 */ /* 0x100fe200078e0a74 */
[----:B------:R-:W-:Y:S01]  /*8980*/  IADD3 R6, R152, 0xb2, RZ ;  /* 0x000000b298067810 */ /* 0x000fe20007ffe0ff */
[----:B------:R-:W-:Y:S01]  /*8990*/  IMAD.HI.U32 R3, R2, R191, RZ ;  /* 0x000000bf02037227 */ /* 0x000fe200078e00ff */
[----:B------:R-:W-:Y:S02]  /*89a0*/  @!P5 IADD3 R190, R190, -R116, RZ ;  /* 0x80000074bebed210 */ /* 0x000fe40007ffe0ff */
[C---:B------:R-:W-:Y:S01]  /*89b0*/  ISETP.GT.U32.AND P6, PT, R116.reuse, R189, PT ;  /* 0x000000bd7400720c */ /* 0x040fe20003fc4070 */
[----:B------:R-:W-:Y:S01]  /*89c0*/  IMAD.MOV R3, RZ, RZ, -R3 ;  /* 0x000000ffff037224 */ /* 0x000fe200078e0a03 */
[----:B------:R-:W-:Y:S01]  /*89d0*/  ISETP.GT.U32.AND P5, PT, R116, R190, PT ;  /* 0x000000be7400720c */ /* 0x000fe20003fa4070 */
[----:B------:R-:W-:Y:S01]  /*89e0*/  @!P0 IMAD.IADD R188, R188, 0x1, -R116 ;  /* 0x00000001bcbc8824 */ /* 0x000fe200078e0a74 */
[----:B------:R-:W-:Y:S01]  /*89f0*/  IADD3 R4, -R4, RZ, RZ ;  /* 0x000000ff04047210 */ /* 0x000fe20007ffe1ff */
[----:B------:R-:W-:Y:S01]  /*8a00*/  IMAD R191, R116, R3, R191 ;  /* 0x0000000374bf7224 */ /* 0x000fe200078e02bf */
[----:B------:R-:W-:Y:S01]  /*8a10*/  IABS R193, R6 ;  /* 0x0000000600c17213 */ /* 0x000fe20000000000 */
[----:B------:R-:W-:Y:S01]  /*8a20*/  @!P3 IMAD.MOV R188, RZ, RZ, -R188 ;  /* 0x000000ffffbcb224 */ /* 0x000fe200078e0abc */
[----:B------:R-:W-:Y:S01]  /*8a30*/  ISETP.GE.AND P0, PT, R8, RZ, PT ;  /* 0x000000ff0800720c */ /* 0x000fe20003f06270 */
[----:B------:R-:W-:Y:S01]  /*8a40*/  IMAD R192, R116, R4, R7 ;  /* 0x0000000474c07224 */ /* 0x000fe200078e0207 */
[----:B------:R-:W-:Y:S01]  /*8a50*/  IADD3 R8, R152, 0xb3, RZ ;  /* 0x000000b398087810 */ /* 0x000fe20007ffe0ff */
[----:B------:R-:W-:Y:S01]  /*8a60*/  IMAD.HI.U32 R3, R2, R193, RZ ;  /* 0x000000c102037227 */ /* 0x000fe200078e00ff */
[----:B------:R-:W-:-:S02]  /*8a70*/  IABS R9, R11 ;  /* 0x0000000b00097213 */ /* 0x000fc40000000000 */
[----:B------:R-:W-:Y:S01]  /*8a80*/  IABS R7, R8 ;  /* 0x0000000800077213 */ /* 0x000fe20000000000 */
[--C-:B------:R-:W-:Y:S01]  /*8a90*/  @!P6 IMAD.IADD R189, R189, 0x1, -R116.reuse ;  /* 0x00000001bdbde824 */ /* 0x100fe200078e0a74 */
[----:B------:R-:W-:Y:S01]  /*8aa0*/  ISETP.GT.U32.AND P6, PT, R116, R191, PT ;  /* 0x000000bf7400720c */ /* 0x000fe20003fc4070 */
[----:B------:R-:W-:Y:S01]  /*8ab0*/  @!P5 IMAD.IADD R190, R190, 0x1, -R116 ;  /* 0x00000001bebed824 */ /* 0x000fe200078e0a74 */
[----:B------:R-:W-:Y:S01]  /*8ac0*/  IADD3 R5, -R3, RZ, RZ ;  /* 0x000000ff03057210 */ /* 0x000fe20007ffe1ff */
[----:B------:R-:W-:Y:S01]  /*8ad0*/  IMAD.HI.U32 R3, R2, R7, RZ ;  /* 0x0000000702037227 */ /* 0x000fe200078e00ff */
[C---:B------:R-:W-:Y:S02]  /*8ae0*/  ISETP.GT.U32.AND P5, PT, R116.reuse, R192, PT ;  /* 0x000000c07400720c */ /* 0x040fe40003fa4070 */
[----:B------:R-:W-:Y:S01]  /*8af0*/  IABS R197, R12 ;  /* 0x0000000c00c57213 */ /* 0x000fe20000000000 */
[----:B------:R-:W-:Y:S01]  /*8b00*/  IMAD R193, R116, R5, R193 ;  /* 0x0000000574c17224 */ /* 0x000fe200078e02c1 */
[----:B------:R-:W-:Y:S01]  /*8b10*/  IADD3 R194, -R3, RZ, RZ ;  /* 0x000000ff03c27210 */ /* 0x000fe20007ffe1ff */
[----:B------:R-:W-:Y:S01]  /*8b20*/  IMAD.HI.U32 R5, R2, R9, RZ ;  /* 0x0000000902057227 */ /* 0x000fe200078e00ff */
[----:B------:R-:W-:-:S03]  /*8b30*/  @!P2 IADD3 R190, -R190, RZ, RZ ;  /* 0x000000ffbebea210 */ /* 0x000fc60007ffe1ff */
[----:B------:R-:W-:Y:S01]  /*8b40*/  IMAD R194, R116, R194, R7 ;  /* 0x000000c274c27224 */ /* 0x000fe200078e0207 */
[----:B------:R-:W-:Y:S01]  /*8b50*/  @!P6 IADD3 R191, R191, -R116, RZ ;  /* 0x80000074bfbfe210 */ /* 0x000fe20007ffe0ff */
[----:B------:R-:W-:Y:S01]  /*8b60*/  IMAD.HI.U32 R4, R2, R195, RZ ;  /* 0x000000c302047227 */ /* 0x000fe200078e00ff */
[C---:B------:R-:W-:Y:S02]  /*8b70*/  ISETP.GT.U32.AND P6, PT, R116.reuse, R193, PT ;  /* 0x000000c17400720c */ /* 0x040fe40003fc4070 */
[----:B------:R-:W-:Y:S01]  /*8b80*/  ISETP.GT.U32.AND P3, PT, R116, R191, PT ;  /* 0x000000bf7400720c */ /* 0x000fe20003f64070 */
[----:B------:R-:W-:Y:S01]  /*8b90*/  @!P5 IMAD.IADD R192, R192, 0x1, -R116 ;  /* 0x00000001c0c0d824 */ /* 0x000fe200078e0a74 */
[----:B------:R-:W-:Y:S01]  /*8ba0*/  ISETP.GT.U32.AND P5, PT, R116, R194, PT ;  /* 0x000000c27400720c */ /* 0x000fe20003fa4070 */
[----:B------:R-:W-:Y:S01]  /*8bb0*/  IMAD.HI.U32 R3, R2, R197, RZ ;  /* 0x000000c502037227 */ /* 0x000fe200078e00ff */
[----:B------:R-:W-:-:S03]  /*8bc0*/  IADD3 R7, R152, 0xb7, RZ ;  /* 0x000000b798077810 */ /* 0x000fc60007ffe0ff */
[----:B------:R-:W-:Y:S01]  /*8bd0*/  IMAD.MOV R5, RZ, RZ, -R5 ;  /* 0x000000ffff057224 */ /* 0x000fe200078e0a05 */
[----:B------:R-:W-:Y:S01]  /*8be0*/  IADD3 R3, -R3, RZ, RZ ;  /* 0x000000ff03037210 */ /* 0x000fe20007ffe1ff */
[----:B------:R-:W-:Y:S02]  /*8bf0*/  IMAD.MOV R4, RZ, RZ, -R4 ;  /* 0x000000ffff047224 */ /* 0x000fe400078e0a04 */
[----:B------:R-:W-:Y:S01]  /*8c00*/  @!P6 IADD3 R193, R193, -R116, RZ ;  /* 0x80000074c1c1e210 */ /* 0x000fe20007ffe0ff */
[C---:B------:R-:W-:Y:S01]  /*8c10*/  IMAD R196, R116.reuse, R5, R9 ;  /* 0x0000000574c47224 */ /* 0x040fe200078e0209 */
[----:B------:R-:W-:Y:S01]  /*8c20*/  ISETP.GT.U32.AND P6, PT, R116, R192, PT ;  /* 0x000000c07400720c */ /* 0x000fe20003fc4070 */
[----:B------:R-:W-:Y:S01]  /*8c30*/  VIADD R9, R152, 0xb8 ;  /* 0x000000b898097836 */ /* 0x000fe20000000000 */
[----:B------:R-:W-:Y:S01]  /*8c40*/  @!P5 IADD3 R194, R194, -R116, RZ ;  /* 0x80000074c2c2d210 */ /* 0x000fe20007ffe0ff */
[C---:B------:R-:W-:Y:S01]  /*8c50*/  IMAD R195, R116.reuse, R4, R195 ;  /* 0x0000000474c37224 */ /* 0x040fe200078e02c3 */
[C---:B------:R-:W-:Y:S01]  /*8c60*/  ISETP.GT.U32.AND P5, PT, R116.reuse, R193, PT ;  /* 0x000000c17400720c */ /* 0x040fe20003fa4070 */
[----:B------:R-:W-:Y:S01]  /*8c70*/  @!P1 IMAD.MOV R189, RZ, RZ, -R189 ;  /* 0x000000ffffbd9224 */ /* 0x000fe200078e0abd */
[C---:B------:R-:W-:Y:S01]  /*8c80*/  ISETP.GT.U32.AND P1, PT, R116.reuse, R194, PT ;  /* 0x000000c27400720c */ /* 0x040fe20003f24070 */
[C---:B------:R-:W-:Y:S01]  /*8c90*/  IMAD R197, R116.reuse, R3, R197 ;  /* 0x0000000374c57224 */ /* 0x040fe200078e02c5 */
[----:B------:R-:W-:Y:S01]  /*8ca0*/  IABS R199, R9 ;  /* 0x0000000900c77213 */ /* 0x000fe20000000000 */
[----:B------:R-:W-:Y:S01]  /*8cb0*/  @!P3 IMAD.IADD R191, R191, 0x1, -R116 ;  /* 0x00000001bfbfb824 */ /* 0x000fe200078e0a74 */
[----:B------:R-:W-:-:S02]  /*8cc0*/  ISETP.GT.U32.AND P2, PT, R116, R195, PT ;  /* 0x000000c37400720c */ /* 0x000fc40003f44070 */
[----:B------:R-:W-:Y:S01]  /*8cd0*/  IABS R5, R7 ;  /* 0x0000000700057213 */ /* 0x000fe20000000000 */
[----:B------:R-:W-:Y:S01]  /*8ce0*/  IMAD.HI.U32 R4, R2, R199, RZ ;  /* 0x000000c702047227 */ /* 0x000fe200078e00ff */
[-C--:B------:R-:W-:Y:S02]  /*8cf0*/  @!P6 IADD3 R192, R192, -R116.reuse, RZ ;  /* 0x80000074c0c0e210 */ /* 0x080fe40007ffe0ff */
[----:B------:R-:W-:Y:S01]  /*8d00*/  ISETP.GE.AND P6, PT, R6, RZ, PT ;  /* 0x000000ff0600720c */ /* 0x000fe20003fc6270 */
[--C-:B------:R-:W-:Y:S01]  /*8d10*/  @!P5 IMAD.IADD R193, R193, 0x1, -R116.reuse ;  /* 0x00000001c1c1d824 */ /* 0x100fe200078e0a74 */
[----:B------:R-:W-:Y:S01]  /*8d20*/  ISETP.GT.U32.AND P5, PT, R116, R197, PT ;  /* 0x000000c57400720c */ /* 0x000fe20003fa4070 */
[----:B------:R-:W-:Y:S01]  /*8d30*/  IMAD.HI.U32 R3, R2, R5, RZ ;  /* 0x0000000502037227 */ /* 0x000fe200078e00ff */
[----:B------:R-:W-:Y:S02]  /*8d40*/  IADD3 R4, -R4, RZ, RZ ;  /* 0x000000ff04047210 */ /* 0x000fe40007ffe1ff */
[----:B------:R-:W-:Y:S01]  /*8d50*/  @!P1 IADD3 R194, R194, -R116, RZ ;  /* 0x80000074c2c29210 */ /* 0x000fe20007ffe0ff */
[----:B------:R-:W-:Y:S01]  /*8d60*/  @!P2 IMAD.IADD R195, R195, 0x1, -R116 ;  /* 0x00000001c3c3a824 */ /* 0x000fe200078e0a74 */
[----:B------:R-:W-:Y:S01]  /*8d70*/  ISETP.GE.AND P1, PT, R8, RZ, PT ;  /* 0x000000ff0800720c */ /* 0x000fe20003f26270 */
[C---:B------:R-:W-:Y:S01]  /*8d80*/  IMAD R199, R116.reuse, R4, R199 ;  /* 0x0000000474c77224 */ /* 0x040fe200078e02c7 */
[----:B------:R-:W-:Y:S01]  /*8d90*/  ISETP.GT.U32.AND P3, PT, R116, R196, PT ;  /* 0x000000c47400720c */ /* 0x000fe20003f64070 */
[----:B------:R-:W-:Y:S01]  /*8da0*/  IMAD.MOV R3, RZ, RZ, -R3 ;  /* 0x000000ffff037224 */ /* 0x000fe200078e0a03 */
[----:B------:R-:W-:Y:S01]  /*8db0*/  @!P0 IADD3 R192, -R192, RZ, RZ ;  /* 0x000000ffc0c08210 */ /* 0x000fe20007ffe1ff */
[----:B------:R-:W-:Y:S01]  /*8dc0*/  VIADD R4, R152, 0xb9 ;  /* 0x000000b998047836 */ /* 0x000fe20000000000 */
[----:B------:R-:W-:Y:S01]  /*8dd0*/  @!P6 IADD3 R193, -R193, RZ, RZ ;  /* 0x000000ffc1c1e210 */ /* 0x000fe20007ffe1ff */
[----:B------:R-:W-:Y:S01]  /*8de0*/  @!P4 IMAD.MOV R191, RZ, RZ, -R191 ;  /* 0x000000ffffbfc224 */ /* 0x000fe200078e0abf */
[----:B------:R-:W-:Y:S01]  /*8df0*/  @!P5 IADD3 R197, R197, -R116, RZ ;  /* 0x80000074c5c5d210 */ /* 0x000fe20007ffe0ff */
[C---:B------:R-:W-:Y:S01]  /*8e00*/  IMAD R198, R116.reuse, R3, R5 ;  /* 0x0000000374c67224 */ /* 0x040fe200078e0205 */
[----:B------:R-:W-:Y:S01]  /*8e10*/  ISETP.GT.U32.AND P4, PT, R116, R195, PT ;  /* 0x000000c37400720c */ /* 0x000fe20003f84070 */
[----:B------:R-:W-:Y:S01]  /*8e20*/  VIADD R6, R152, 0xba ;  /* 0x000000ba98067836 */ /* 0x000fe20000000000 */
[----:B------:R-:W-:Y:S01]  /*8e30*/  IABS R5, R4 ;  /* 0x0000000400057213 */ /* 0x000fe20000000000 */
[----:B------:R-:W-:Y:S01]  /*8e40*/  @!P1 IMAD.MOV R194, RZ, RZ, -R194 ;  /* 0x000000ffffc29224 */ /* 0x000fe200078e0ac2 */
[----:B------:R-:W-:Y:S01]  /*8e50*/  ISETP.GT.U32.AND P0, PT, R116, R197, PT ;  /* 0x000000c57400720c */ /* 0x000fe20003f04070 */
[----:B------:R-:W-:Y:S01]  /*8e60*/  VIADD R8, R152, 0xc0 ;  /* 0x000000c098087836 */ /* 0x000fe20000000000 */
[----:B------:R-:W-:Y:S01]  /*8e70*/  ISETP.GT.U32.AND P6, PT, R116, R198, PT ;  /* 0x000000c67400720c */ /* 0x000fe20003fc4070 */
[----:B------:R-:W-:Y:S01]  /*8e80*/  IMAD.HI.U32 R3, R2, R5, RZ ;  /* 0x0000000502037227 */ /* 0x000fe200078e00ff */
[----:B------:R-:W-:-:S02]  /*8e90*/  ISETP.GE.AND P1, PT, R12, RZ, PT ;  /* 0x000000ff0c00720c */ /* 0x000fc40003f26270 */
[----:B------:R-:W-:Y:S01]  /*8ea0*/  ISETP.GE.AND P2, PT, R10, RZ, PT ;  /* 0x000000ff0a00720c */ /* 0x000fe20003f46270 */
[----:B------:R-:W-:Y:S01]  /*8eb0*/  VIADD R10, R152, 0xc1 ;  /* 0x000000c1980a7836 */ /* 0x000fe20000000000 */
[----:B------:R-:W-:Y:S02]  /*8ec0*/  @!P3 IADD3 R196, R196, -R116, RZ ;  /* 0x80000074c4c4b210 */ /* 0x000fe40007ffe0ff */
[----:B------:R-:W-:Y:S02]  /*8ed0*/  IADD3 R3, -R3, RZ, RZ ;  /* 0x000000ff03037210 */ /* 0x000fe40007ffe1ff */
[C---:B------:R-:W-:Y:S02]  /*8ee0*/  ISETP.GT.U32.AND P5, PT, R116.reuse, R196, PT ;  /* 0x000000c47400720c */ /* 0x040fe40003fa4070 */
[-C--:B------:R-:W-:Y:S01]  /*8ef0*/  @!P4 IADD3 R195, R195, -R116.reuse, RZ ;  /* 0x80000074c3c3c210 */ /* 0x080fe20007ffe0ff */
[C---:B------:R-:W-:Y:S01]  /*8f00*/  IMAD R200, R116.reuse, R3, R5 ;  /* 0x0000000374c87224 */ /* 0x040fe200078e0205 */
[----:B------:R-:W-:Y:S01]  /*8f10*/  ISETP.GT.U32.AND P4, PT, R116, R199, PT ;  /* 0x000000c77400720c */ /* 0x000fe20003f84070 */
[----:B------:R-:W-:Y:S01]  /*8f20*/  @!P6 IMAD.IADD R198, R198, 0x1, -R116 ;  /* 0x00000001c6c6e824 */ /* 0x000fe200078e0a74 */
[----:B------:R-:W-:Y:S01]  /*8f30*/  @!P0 IADD3 R197, R197, -R116, RZ ;  /* 0x80000074c5c58210 */ /* 0x000fe20007ffe0ff */
[----:B------:R-:W-:Y:S01]  /*8f40*/  VIADD R3, R152, 0xbb ;  /* 0x000000bb98037836 */ /* 0x000fe20000000000 */
[----:B------:R-:W-:-:S02]  /*8f50*/  ISETP.GE.AND P3, PT, R11, RZ, PT ;  /* 0x000000ff0b00720c */ /* 0x000fc40003f66270 */
[----:B------:R-:W-:Y:S01]  /*8f60*/  @!P2 IADD3 R195, -R195, RZ, RZ ;  /* 0x000000ffc3c3a210 */ /* 0x000fe20007ffe1ff */
[----:B------:R-:W-:Y:S01]  /*8f70*/  @!P1 IMAD.MOV R197, RZ, RZ, -R197 ;  /* 0x000000ffffc59224 */ /* 0x000fe200078e0ac5 */
[----:B------:R-:W-:Y:S01]  /*8f80*/  ISETP.GT.U32.AND P1, PT, R116, R200, PT ;  /* 0x000000c87400720c */ /* 0x000fe20003f24070 */
[--C-:B------:R-:W-:Y:S01]  /*8f90*/  @!P5 IMAD.IADD R196, R196, 0x1, -R116.reuse ;  /* 0x00000001c4c4d824 */ /* 0x100fe200078e0a74 */
[----:B------:R-:W-:Y:S02]  /*8fa0*/  ISETP.GT.U32.AND P2, PT, R116, R198, PT ;  /* 0x000000c67400720c */ /* 0x000fe40003f44070 */
[----:B------:R-:W-:Y:S01]  /*8fb0*/  IABS R201, R6 ;  /* 0x0000000600c97213 */ /* 0x000fe20000000000 */
[----:B------:R-:W-:Y:S01]  /*8fc0*/  @!P4 IMAD.IADD R199, R199, 0x1, -R116 ;  /* 0x00000001c7c7c824 */ /* 0x000fe200078e0a74 */
[----:B------:R-:W-:Y:S02]  /*8fd0*/  ISETP.GE.AND P5, PT, R7, RZ, PT ;  /* 0x000000ff0700720c */ /* 0x000fe40003fa6270 */
[----:B------:R-:W-:Y:S01]  /*8fe0*/  ISETP.GE.AND P6, PT, R4, RZ, PT ;  /* 0x000000ff0400720c */ /* 0x000fe20003fc6270 */
[----:B------:R-:W-:Y:S01]  /*8ff0*/  IMAD.HI.U32 R4, R2, R201, RZ ;  /* 0x000000c902047227 */ /* 0x000fe200078e00ff */
[----:B------:R-:W-:-:S02]  /*9000*/  @!P3 IADD3 R196, -R196, RZ, RZ ;  /* 0x000000ffc4c4b210 */ /* 0x000fc40007ffe1ff */
[----:B------:R-:W-:Y:S01]  /*9010*/  ISETP.GT.U32.AND P3, PT, R116, R199, PT ;  /* 0x000000c77400720c */ /* 0x000fe20003f64070 */
[--C-:B------:R-:W-:Y:S01]  /*9020*/  @!P1 IMAD.IADD R200, R200, 0x1, -R116.reuse ;  /* 0x00000001c8c89824 */ /* 0x100fe200078e0a74 */
[----:B------:R-:W-:Y:S01]  /*9030*/  IABS R7, R3 ;  /* 0x0000000300077213 */ /* 0x000fe20000000000 */
[----:B------:R-:W-:Y:S01]  /*9040*/  @!P2 IMAD.IADD R198, R198, 0x1, -R116 ;  /* 0x00000001c6c6a824 */ /* 0x000fe200078e0a74 */
[----:B------:R-:W-:Y:S01]  /*9050*/  ISETP.GE.AND P2, PT, R3, RZ, PT ;  /* 0x000000ff0300720c */ /* 0x000fe20003f46270 */
[----:B------:R-:W-:Y:S01]  /*9060*/  IMAD.MOV R4, RZ, RZ, -R4 ;  /* 0x000000ffff047224 */ /* 0x000fe200078e0a04 */
[----:B------:R-:W-:Y:S01]  /*9070*/  ISETP.GT.U32.AND P1, PT, R116, R200, PT ;  /* 0x000000c87400720c */ /* 0x000fe20003f24070 */
[----:B------:R-:W-:Y:S01]  /*9080*/  IMAD.HI.U32 R3, R2, R7, RZ ;  /* 0x0000000702037227 */ /* 0x000fe200078e00ff */
[----:B------:R-:W-:Y:S02]  /*9090*/  ISETP.GE.AND P4, PT, R6, RZ, PT ;  /* 0x000000ff0600720c */ /* 0x000fe40003f86270 */
[----:B------:R-:W-:Y:S01]  /*90a0*/  IADD3 R6, R152, 0xbd, RZ ;  /* 0x000000bd98067810 */ /* 0x000fe20007ffe0ff */
[----:B------:R-:W-:Y:S01]  /*90b0*/  IMAD R201, R116, R4, R201 ;  /* 0x0000000474c97224 */ /* 0x000fe200078e02c9 */
[----:B------:R-:W-:-:S02]  /*90c0*/  IADD3 R3, -R3, RZ, RZ ;  /* 0x000000ff03037210 */ /* 0x000fc40007ffe1ff */
[----:B------:R-:W-:Y:S02]  /*90d0*/  IADD3 R4, R152, 0xbc, RZ ;  /* 0x000000bc98047810 */ /* 0x000fe40007ffe0ff */
[----:B------:R-:W-:Y:S01]  /*90e0*/  @!P3 IADD3 R199, R199, -R116, RZ ;  /* 0x80000074c7c7b210 */ /* 0x000fe20007ffe0ff */
[C---:B------:R-:W-:Y:S01]  /*90f0*/  IMAD R202, R116.reuse, R3, R7 ;  /* 0x0000000374ca7224 */ /* 0x040fe200078e0207 */
[----:B------:R-:W-:Y:S01]  /*9100*/  ISETP.GT.U32.AND P3, PT, R116, R201, PT ;  /* 0x000000c97400720c */ /* 0x000fe20003f64070 */
[----:B------:R-:W-:Y:S01]  /*9110*/  @!P1 IMAD.IADD R200, R200, 0x1, -R116 ;  /* 0x00000001c8c89824 */ /* 0x000fe200078e0a74 */
[----:B------:R-:W-:Y:S02]  /*9120*/  IABS R203, R4 ;  /* 0x0000000400cb7213 */ /* 0x000fe40000000000 */
[----:B------:R-:W-:Y:S01]  /*9130*/  @!P5 IADD3 R198, -R198, RZ, RZ ;  /* 0x000000ffc6c6d210 */ /* 0x000fe20007ffe1ff */
[----:B------:R-:W-:Y:S01]  /*9140*/  @!P6 IMAD.MOV R200, RZ, RZ, -R200 ;  /* 0x000000ffffc8e224 */ /* 0x000fe200078e0ac8 */
[----:B------:R-:W-:-:S02]  /*9150*/  ISETP.GE.AND P0, PT, R9, RZ, PT ;  /* 0x000000ff0900720c */ /* 0x000fc40003f06270 */
[----:B------:R-:W-:Y:S01]  /*9160*/  ISETP.GE.AND P5, PT, R4, RZ, PT ;  /* 0x000000ff0400720c */ /* 0x000fe20003fa6270 */
[----:B------:R-:W-:Y:S01]  /*9170*/  IMAD.HI.U32 R4, R2, R203, RZ ;  /* 0x000000cb02047227 */ /* 0x000fe200078e00ff */
[----:B------:R-:W-:Y:S02]  /*9180*/  IABS R9, R6 ;  /* 0x0000000600097213 */ /* 0x000fe40000000000 */
[----:B------:R-:W-:Y:S01]  /*9190*/  ISETP.GT.U32.AND P1, PT, R116, R202, PT ;  /* 0x000000ca7400720c */ /* 0x000fe20003f24070 */
[----:B------:R-:W-:Y:S01]  /*91a0*/  IMAD.MOV R4, RZ, RZ, -R4 ;  /* 0x000000ffff047224 */ /* 0x000fe200078e0a04 */
[----:B------:R-:W-:Y:S01]  /*91b0*/  IABS R207, R8 ;  /* 0x0000000800cf7213 */ /* 0x000fe20000000000 */
[----:B------:R-:W-:Y:S01]  /*91c0*/  IMAD.HI.U32 R5, R2, R9, RZ ;  /* 0x0000000902057227 */ /* 0x000fe200078e00ff */
[----:B------:R-:W-:Y:S02]  /*91d0*/  IABS R12, R24 ;  /* 0x00000018000c7213 */ /* 0x000fe40000000000 */
[----:B------:R-:W-:Y:S01]  /*91e0*/  IABS R11, R23 ;  /* 0x00000017000b7213 */ /* 0x000fe20000000000 */
[----:B------:R-:W-:Y:S01]  /*91f0*/  @!P3 IMAD.IADD R201, R201, 0x1, -R116 ;  /* 0x00000001c9c9b824 */ /* 0x000fe200078e0a74 */
[----:B------:R-:W-:Y:S01]  /*9200*/  @!P0 IADD3 R199, -R199, RZ, RZ ;  /* 0x000000ffc7c78210 */ /* 0x000fe20007ffe1ff */
[----:B------:R-:W-:Y:S01]  /*9210*/  IMAD R203, R116, R4, R203 ;  /* 0x0000000474cb7224 */ /* 0x000fe200078e02cb */
[----:B------:R-:W-:Y:S01]  /*9220*/  IADD3 R4, R152, 0xbe, RZ ;  /* 0x000000be98047810 */ /* 0x000fe20007ffe0ff */
[----:B------:R-:W-:Y:S01]  /*9230*/  IMAD.MOV R5, RZ, RZ, -R5 ;  /* 0x000000ffff057224 */ /* 0x000fe200078e0a05 */
[----:B------:R-:W-:-:S02]  /*9240*/  ISETP.GT.U32.AND P3, PT, R116, R201, PT ;  /* 0x000000c97400720c */ /* 0x000fc40003f64070 */
[----:B------:R-:W-:Y:S01]  /*9250*/  IABS R205, R4 ;  /* 0x0000000400cd7213 */ /* 0x000fe20000000000 */
[----:B------:R-:W-:Y:S01]  /*9260*/  IMAD R204, R116, R5, R9 ;  /* 0x0000000574cc7224 */ /* 0x000fe200078e0209 */
[----:B------:R-:W-:Y:S02]  /*9270*/  @!P1 IADD3 R202, R202, -R116, RZ ;  /* 0x80000074caca9210 */ /* 0x000fe40007ffe0ff */
[----:B------:R-:W-:Y:S01]  /*9280*/  ISETP.GE.AND P0, PT, R6, RZ, PT ;  /* 0x000000ff0600720c */ /* 0x000fe20003f06270 */
[----:B------:R-:W-:Y:S01]  /*9290*/  IMAD.HI.U32 R3, R2, R205, RZ ;  /* 0x000000cd02037227 */ /* 0x000fe200078e00ff */
[C---:B------:R-:W-:Y:S02]  /*92a0*/  ISETP.GT.U32.AND P6, PT, R116.reuse, R202, PT ;  /* 0x000000ca7400720c */ /* 0x040fe40003fc4070 */
[----:B------:R-:W-:Y:S01]  /*92b0*/  ISETP.GT.U32.AND P1, PT, R116, R204, PT ;  /* 0x000000cc7400720c */ /* 0x000fe20003f24070 */
[----:B------:R-:W-:Y:S01]  /*92c0*/  IMAD.MOV R3, RZ, RZ, -R3 ;  /* 0x000000ffff037224 */ /* 0x000fe200078e0a03 */
[----:B------:R-:W-:-:S02]  /*92d0*/  IADD3 R6, R152, 0xbf, RZ ;  /* 0x000000bf98067810 */ /* 0x000fc40007ffe0ff */
[----:B------:R-:W-:Y:S01]  /*92e0*/  @!P3 IADD3 R201, R201, -R116, RZ ;  /* 0x80000074c9c9b210 */ /* 0x000fe20007ffe0ff */
[C---:B------:R-:W-:Y:S01]  /*92f0*/  IMAD R205, R116.reuse, R3, R205 ;  /* 0x0000000374cd7224 */ /* 0x040fe200078e02cd */
[----:B------:R-:W-:Y:S02]  /*9300*/  ISETP.GT.U32.AND P3, PT, R116, R203, PT ;  /* 0x000000cb7400720c */ /* 0x000fe40003f64070 */
[----:B------:R-:W-:Y:S02]  /*9310*/  IABS R7, R6 ;  /* 0x0000000600077213 */ /* 0x000fe40000000000 */
[----:B------:R-:W-:Y:S01]  /*9320*/  @!P4 IADD3 R201, -R201, RZ, RZ ;  /* 0x000000ffc9c9c210 */ /* 0x000fe20007ffe1ff */
[----:B------:R-:W-:Y:S01]  /*9330*/  @!P6 IMAD.IADD R202, R202, 0x1, -R116 ;  /* 0x00000001cacae824 */ /* 0x000fe200078e0a74 */
[----:B------:R-:W-:Y:S01]  /*9340*/  ISETP.GT.U32.AND P6, PT, R116, R205, PT ;  /* 0x000000cd7400720c */ /* 0x000fe20003fc4070 */
[----:B------:R-:W-:Y:S01]  /*9350*/  IMAD.HI.U32 R3, R2, R7, RZ ;  /* 0x0000000702037227 */ /* 0x000fe200078e00ff */
[----:B------:R-:W-:-:S02]  /*9360*/  @!P1 IADD3 R204, R204, -R116, RZ ;  /* 0x80000074cccc9210 */ /* 0x000fc40007ffe0ff */
[----:B------:R-:W-:Y:S01]  /*9370*/  ISETP.GE.AND P4, PT, R4, RZ, PT ;  /* 0x000000ff0400720c */ /* 0x000fe20003f86270 */
[----:B------:R-:W-:Y:S01]  /*9380*/  IMAD.HI.U32 R4, R2, R207, RZ ;  /* 0x000000cf02047227 */ /* 0x000fe200078e00ff */
[----:B------:R-:W-:Y:S02]  /*9390*/  ISETP.GT.U32.AND P1, PT, R116, R204, PT ;  /* 0x000000cc7400720c */ /* 0x000fe40003f24070 */
[----:B------:R-:W-:Y:S01]  /*93a0*/  @!P3 IADD3 R203, R203, -R116, RZ ;  /* 0x80000074cbcbb210 */ /* 0x000fe20007ffe0ff */
[----:B------:R-:W-:Y:S01]  /*93b0*/  IMAD.MOV R3, RZ, RZ, -R3 ;  /* 0x000000ffff037224 */ /* 0x000fe200078e0a03 */
[----:B------:R-:W-:Y:S01]  /*93c0*/  IADD3 R4, -R4, RZ, RZ ;  /* 0x000000ff04047210 */ /* 0x000fe20007ffe1ff */
[----:B------:R-:W-:Y:S01]  /*93d0*/  @!P2 IMAD.MOV R202, RZ, RZ, -R202 ;  /* 0x000000ffffcaa224 */ /* 0x000fe200078e0aca */
[----:B------:R-:W-:Y:S01]  /*93e0*/  IABS R9, R10 ;  /* 0x0000000a00097213 */ /* 0x000fe20000000000 */
[C---:B------:R-:W-:Y:S01]  /*93f0*/  IMAD R206, R116.reuse, R3, R7 ;  /* 0x0000000374ce7224 */ /* 0x040fe200078e0207 */
[C---:B------:R-:W-:Y:S01]  /*9400*/  ISETP.GT.U32.AND P3, PT, R116.reuse, R203, PT ;  /* 0x000000cb7400720c */ /* 0x040fe20003f64070 */
[----:B------:R-:W-:Y:S01]  /*9410*/  IMAD R207, R116, R4, R207 ;  /* 0x0000000474cf7224 */ /* 0x000fe200078e02cf */
[----:B------:R-:W-:Y:S01]  /*9420*/  @!P6 IADD3 R205, R205, -R116, RZ ;  /* 0x80000074cdcde210 */ /* 0x000fe20007ffe0ff */
[----:B------:R-:W-:Y:S01]  /*9430*/  VIADD R4, R152, 0xc2 ;  /* 0x000000c298047836 */ /* 0x000fe20000000000 */
[----:B------:R-:W-:Y:S01]  /*9440*/  ISETP.GT.U32.AND P6, PT, R116, R206, PT ;  /* 0x000000ce7400720c */ /* 0x000fe20003fc4070 */
[----:B------:R-:W-:Y:S01]  /*9450*/  IMAD.HI.U32 R5, R2, R9, RZ ;  /* 0x0000000902057227 */ /* 0x000fe200078e00ff */
[----:B------:R-:W-:-:S02]  /*9460*/  ISETP.GT.U32.AND P2, PT, R116, R205, PT ;  /* 0x000000cd7400720c */ /* 0x000fc40003f44070 */
[----:B------:R-:W-:Y:S02]  /*9470*/  @!P1 IADD3 R204, R204, -R116, RZ ;  /* 0x80000074cccc9210 */ /* 0x000fe40007ffe0ff */
[----:B------:R-:W-:Y:S02]  /*9480*/  ISETP.GT.U32.AND P1, PT, R116, R207, PT ;  /* 0x000000cf7400720c */ /* 0x000fe40003f24070 */
[----:B------:R-:W-:Y:S01]  /*9490*/  IABS R209, R4 ;  /* 0x0000000400d17213 */ /* 0x000fe20000000000 */
[----:B------:R-:W-:Y:S01]  /*94a0*/  @!P3 IMAD.IADD R203, R203, 0x1, -R116 ;  /* 0x00000001cbcbb824 */ /* 0x000fe200078e0a74 */
[----:B------:R-:W-:Y:S01]  /*94b0*/  IADD3 R5, -R5, RZ, RZ ;  /* 0x000000ff05057210 */ /* 0x000fe20007ffe1ff */
[----:B------:R-:W-:Y:S01]  /*94c0*/  @!P0 IMAD.MOV R204, RZ, RZ, -R204 ;  /* 0x000000ffffcc8224 */ /* 0x000fe200078e0acc */
[----:B------:R-:W-:Y:S01]  /*94d0*/  ISETP.GE.AND P3, PT, R6, RZ, PT ;  /* 0x000000ff0600720c */ /* 0x000fe20003f66270 */
[----:B------:R-:W-:Y:S01]  /*94e0*/  IMAD.HI.U32 R3, R2, R209, RZ ;  /* 0x000000d102037227 */ /* 0x000fe200078e00ff */
[----:B------:R-:W-:-:S02]  /*94f0*/  IADD3 R6, R152, 0xc3, RZ ;  /* 0x000000c398067810 */ /* 0x000fc40007ffe0ff */
[----:B------:R-:W-:Y:S01]  /*9500*/  @!P2 IADD3 R205, R205, -R116, RZ ;  /* 0x80000074cdcda210 */ /* 0x000fe20007ffe0ff */
[----:B------:R-:W-:Y:S01]  /*9510*/  IMAD R208, R116, R5, R9 ;  /* 0x0000000574d07224 */ /* 0x000fe200078e0209 */
[----:B------:R-:W-:Y:S01]  /*9520*/  IADD3 R3, -R3, RZ, RZ ;  /* 0x000000ff03037210 */ /* 0x000fe20007ffe1ff */
[--C-:B------:R-:W-:Y:S01]  /*9530*/  @!P6 IMAD.IADD R206, R206, 0x1, -R116.reuse ;  /* 0x00000001cecee824 */ /* 0x100fe200078e0a74 */
[----:B------:R-:W-:Y:S01]  /*9540*/  IABS R5, R6 ;  /* 0x0000000600057213 */ /* 0x000fe20000000000 */
[----:B------:R-:W-:Y:S01]  /*9550*/  @!P1 IMAD.IADD R207, R207, 0x1, -R116 ;  /* 0x00000001cfcf9824 */ /* 0x000fe200078e0a74 */
[C---:B------:R-:W-:Y:S01]  /*9560*/  ISETP.GT.U32.AND P0, PT, R116.reuse, R208, PT ;  /* 0x000000d07400720c */ /* 0x040fe20003f04070 */
[C---:B------:R-:W-:Y:S01]  /*9570*/  IMAD R209, R116.reuse, R3, R209 ;  /* 0x0000000374d17224 */ /* 0x040fe200078e02d1 */
[----:B------:R-:W-:Y:S01]  /*9580*/  ISETP.GT.U32.AND P1, PT, R116, R206, PT ;  /* 0x000000ce7400720c */ /* 0x000fe20003f24070 */
[----:B------:R-:W-:Y:S01]  /*9590*/  IMAD.HI.U32 R3, R2, R5, RZ ;  /* 0x0000000502037227 */ /* 0x000fe200078e00ff */
[----:B------:R-:W-:-:S02]  /*95a0*/  ISETP.GE.AND P2, PT, R10, RZ, PT ;  /* 0x000000ff0a00720c */ /* 0x000fc40003f46270 */
[----:B------:R-:W-:Y:S01]  /*95b0*/  ISETP.GE.AND P6, PT, R4, RZ, PT ;  /* 0x000000ff0400720c */ /* 0x000fe20003fc6270 */
[----:B------:R-:W-:Y:S01]  /*95c0*/  @!P4 IMAD.MOV R205, RZ, RZ, -R205 ;  /* 0x000000ffffcdc224 */ /* 0x000fe200078e0acd */
[----:B------:R-:W-:Y:S01]  /*95d0*/  ISETP.GT.U32.AND P4, PT, R116, R207, PT ;  /* 0x000000cf7400720c */ /* 0x000fe20003f84070 */
[----:B------:R-:W-:Y:S01]  /*95e0*/  VIADD R9, R152, 0xc5 ;  /* 0x000000c598097836 */ /* 0x000fe20000000000 */
[----:B------:R-:W-:Y:S01]  /*95f0*/  IADD3 R3, -R3, RZ, RZ ;  /* 0x000000ff03037210 */ /* 0x000fe20007ffe1ff */
[----:B------:R-:W-:Y:S01]  /*9600*/  @!P5 IMAD.MOV R203, RZ, RZ, -R203 ;  /* 0x000000ffffcbd224 */ /* 0x000fe200078e0acb */
[----:B------:R-:W-:Y:S01]  /*9610*/  ISETP.GE.AND P5, PT, R8, RZ, PT ;  /* 0x000000ff0800720c */ /* 0x000fe20003fa6270 */
[----:B------:R-:W-:Y:S01]  /*9620*/  VIADD R10, R152, 0xc6 ;  /* 0x000000c6980a7836 */ /* 0x000fe20000000000 */
[-C--:B------:R-:W-:Y:S01]  /*9630*/  @!P0 IADD3 R208, R208, -R116.reuse, RZ ;  /* 0x80000074d0d08210 */ /* 0x080fe20007ffe0ff */
[----:B------:R-:W-:Y:S01]  /*9640*/  IMAD R210, R116, R3, R5 ;  /* 0x0000000374d27224 */ /* 0x000fe200078e0205 */
[----:B------:R-:W-:-:S02]  /*9650*/  @!P1 IADD3 R206, R206, -R116, RZ ;  /* 0x80000074cece9210 */ /* 0x000fc40007ffe0ff */
[C---:B------:R-:W-:Y:S02]  /*9660*/  ISETP.GT.U32.AND P0, PT, R116.reuse, R208, PT ;  /* 0x000000d07400720c */ /* 0x040fe40003f04070 */
[C---:B------:R-:W-:Y:S01]  /*9670*/  ISETP.GT.U32.AND P1, PT, R116.reuse, R209, PT ;  /* 0x000000d17400720c */ /* 0x040fe20003f24070 */
[----:B------:R-:W-:Y:S01]  /*9680*/  @!P4 IMAD.IADD R207, R207, 0x1, -R116 ;  /* 0x00000001cfcfc824 */ /* 0x000fe200078e0a74 */
[----:B------:R-:W-:Y:S01]  /*9690*/  IABS R7, R9 ;  /* 0x0000000900077213 */ /* 0x000fe20000000000 */
[----:B------:R-:W-:Y:S01]  /*96a0*/  @!P3 IMAD.MOV R206, RZ, RZ, -R206 ;  /* 0x000000ffffceb224 */ /* 0x000fe200078e0ace */
[----:B------:R-:W-:Y:S01]  /*96b0*/  ISETP.GT.U32.AND P4, PT, R116, R210, PT ;  /* 0x000000d27400720c */ /* 0x000fe20003f84070 */
[----:B------:R-:W-:Y:S01]  /*96c0*/  @!P5 IMAD.MOV R207, RZ, RZ, -R207 ;  /* 0x000000ffffcfd224 */ /* 0x000fe200078e0acf */
[----:B------:R-:W-:Y:S01]  /*96d0*/  IADD3 R8, R152, 0xc4, RZ ;  /* 0x000000c498087810 */ /* 0x000fe20007ffe0ff */
[----:B------:R-:W-:Y:S01]  /*96e0*/  IMAD.HI.U32 R4, R2, R7, RZ ;  /* 0x0000000702047227 */ /* 0x000fe200078e00ff */
[----:B------:R-:W-:-:S02]  /*96f0*/  IABS R213, R10 ;  /* 0x0000000a00d57213 */ /* 0x000fc40000000000 */
[----:B------:R-:W-:Y:S01]  /*9700*/  IABS R211, R8 ;  /* 0x0000000800d37213 */ /* 0x000fe20000000000 */
[----:B------:R-:W-:Y:S01]  /*9710*/  IMAD.MOV R4, RZ, RZ, -R4 ;  /* 0x000000ffff047224 */ /* 0x000fe200078e0a04 */
[----:B------:R-:W-:Y:S01]  /*9720*/  @!P0 IADD3 R208, R208, -R116, RZ ;  /* 0x80000074d0d08210 */ /* 0x000fe20007ffe0ff */
[----:B------:R-:W-:Y:S01]  /*9730*/  @!P1 IMAD.IADD R209, R209, 0x1, -R116 ;  /* 0x00000001d1d19824 */ /* 0x000fe200078e0a74 */
[----:B------:R-:W-:Y:S01]  /*9740*/  ISETP.GE.AND P0, PT, R6, RZ, PT ;  /* 0x000000ff0600720c */ /* 0x000fe20003f06270 */
[----:B------:R-:W-:Y:S01]  /*9750*/  IMAD R212, R116, R4, R7 ;  /* 0x0000000474d47224 */ /* 0x000fe200078e0207 */
[----:B------:R-:W-:Y:S01]  /*9760*/  IADD3 R4, R152, 0xc7, RZ ;  /* 0x000000c798047810 */ /* 0x000fe20007ffe0ff */
[----:B------:R-:W-:Y:S01]  /*9770*/  IMAD.HI.U32 R5, R2, R213, RZ ;  /* 0x000000d502057227 */ /* 0x000fe200078e00ff */
[----:B------:R-:W-:Y:S02]  /*9780*/  @!P4 IADD3 R210, R210, -R116, RZ ;  /* 0x80000074d2d2c210 */ /* 0x000fe40007ffe0ff */
[----:B------:R-:W-:Y:S01]  /*9790*/  ISETP.GT.U32.AND P4, PT, R116, R209, PT ;  /* 0x000000d17400720c */ /* 0x000fe20003f84070 */
[----:B------:R-:W-:Y:S01]  /*97a0*/  IMAD.HI.U32 R3, R2, R211, RZ ;  /* 0x000000d302037227 */ /* 0x000fe200078e00ff */
[----:B------:R-:W-:-:S02]  /*97b0*/  ISETP.GT.U32.AND P3, PT, R116, R210, PT ;  /* 0x000000d27400720c */ /* 0x000fc40003f64070 */
[----:B------:R-:W-:Y:S01]  /*97c0*/  IADD3 R5, -R5, RZ, RZ ;  /* 0x000000ff05057210 */ /* 0x000fe20007ffe1ff */
[----:B------:R-:W-:Y:S01]  /*97d0*/  @!P2 IMAD.MOV R208, RZ, RZ, -R208 ;  /* 0x000000ffffd0a224 */ /* 0x000fe200078e0ad0 */
[----:B------:R-:W-:Y:S01]  /*97e0*/  ISETP.GT.U32.AND P2, PT, R116, R212, PT ;  /* 0x000000d47400720c */ /* 0x000fe20003f44070 */
[----:B------:R-:W-:Y:S01]  /*97f0*/  VIADD R6, R152, 0xc8 ;  /* 0x000000c898067836 */ /* 0x000fe20000000000 */
[----:B------:R-:W-:Y:S01]  /*9800*/  IADD3 R3, -R3, RZ, RZ ;  /* 0x000000ff03037210 */ /* 0x000fe20007ffe1ff */
[C---:B------:R-:W-:Y:S01]  /*9810*/  IMAD R213, R116.reuse, R5, R213 ;  /* 0x0000000574d57224 */ /* 0x040fe200078e02d5 */
[----:B------:R-:W-:Y:S02]  /*9820*/  IABS R5, R4 ;  /* 0x0000000400057213 */ /* 0x000fe40000000000 */
[----:B------:R-:W-:Y:S01]  /*9830*/  IABS R215, R6 ;  /* 0x0000000600d77213 */ /* 0x000fe20000000000 */
[----:B------:R-:W-:Y:S01]  /*9840*/  IMAD R211, R116, R3, R211 ;  /* 0x0000000374d37224 */ /* 0x000fe200078e02d3 */
[-C--:B------:R-:W-:Y:S01]  /*9850*/  @!P4 IADD3 R209, R209, -R116.reuse, RZ ;  /* 0x80000074d1d1c210 */ /* 0x080fe20007ffe0ff */
[----:B------:R-:W-:Y:S01]  /*9860*/  IMAD.HI.U32 R3, R2, R5, RZ ;  /* 0x0000000502037227 */ /* 0x000fe200078e00ff */
[----:B------:R-:W-:-:S02]  /*9870*/  @!P3 IADD3 R210, R210, -R116, RZ ;  /* 0x80000074d2d2b210 */ /* 0x000fc40007ffe0ff */
[----:B------:R-:W-:Y:S01]  /*9880*/  ISETP.GT.U32.AND P5, PT, R116, R211, PT ;  /* 0x000000d37400720c */ /* 0x000fe20003fa4070 */
[--C-:B------:R-:W-:Y:S01]  /*9890*/  @!P2 IMAD.IADD R212, R212, 0x1, -R116.reuse ;  /* 0x00000001d4d4a824 */ /* 0x100fe200078e0a74 */
[----:B------:R-:W-:Y:S02]  /*98a0*/  ISETP.GT.U32.AND P3, PT, R116, R213, PT ;  /* 0x000000d57400720c */ /* 0x000fe40003f64070 */
[----:B------:R-:W-:Y:S02]  /*98b0*/  @!P6 IADD3 R209, -R209, RZ, RZ ;  /* 0x000000ffd1d1e210 */ /* 0x000fe40007ffe1ff */
[----:B------:R-:W-:Y:S01]  /*98c0*/  IADD3 R214, -R3, RZ, RZ ;  /* 0x000000ff03d67210 */ /* 0x000fe20007ffe1ff */
[----:B------:R-:W-:Y:S01]  /*98d0*/  IMAD.HI.U32 R3, R2, R215, RZ ;  /* 0x000000d702037227 */ /* 0x000fe200078e00ff */
[----:B------:R-:W-:Y:S02]  /*98e0*/  ISETP.GT.U32.AND P6, PT, R116, R212, PT ;  /* 0x000000d47400720c */ /* 0x000fe40003fc4070 */
[----:B------:R-:W-:Y:S01]  /*98f0*/  IADD3 R7, R152, 0xc9, RZ ;  /* 0x000000c998077810 */ /* 0x000fe20007ffe0ff */
[----:B------:R-:W-:Y:S01]  /*9900*/  IMAD.MOV R3, RZ, RZ, -R3 ;  /* 0x000000ffff037224 */ /* 0x000fe200078e0a03 */
[----:B------:R-:W-:Y:S01]  /*9910*/  ISETP.GE.AND P1, PT, R8, RZ, PT ;  /* 0x000000ff0800720c */ /* 0x000fe20003f26270 */
[--C-:B------:R-:W-:Y:S01]  /*9920*/  @!P5 IMAD.IADD R211, R211, 0x1, -R116.reuse ;  /* 0x00000001d3d3d824 */ /* 0x100fe200078e0a74 */
[----:B------:R-:W-:Y:S01]  /*9930*/  IADD3 R8, R152, 0xca, RZ ;  /* 0x000000ca98087810 */ /* 0x000fe20007ffe0ff */
[C---:B------:R-:W-:Y:S01]  /*9940*/  IMAD R215, R116.reuse, R3, R215 ;  /* 0x0000000374d77224 */ /* 0x040fe200078e02d7 */
[----:B------:R-:W-:Y:S01]  /*9950*/  ISETP.GE.AND P4, PT, R9, RZ, PT ;  /* 0x000000ff0900720c */ /* 0x000fe20003f86270 */
[--C-:B------:R-:W-:Y:S01]  /*9960*/  @!P3 IMAD.IADD R213, R213, 0x1, -R116.reuse ;  /* 0x00000001d5d5b824 */ /* 0x100fe200078e0a74 */
[C---:B------:R-:W-:Y:S01]  /*9970*/  ISETP.GT.U32.AND P2, PT, R116.reuse, R211, PT ;  /* 0x000000d37400720c */ /* 0x040fe20003f44070 */
[----:B------:R-:W-:Y:S01]  /*9980*/  IMAD R214, R116, R214, R5 ;  /* 0x000000d674d67224 */ /* 0x000fe200078e0205 */
[----:B------:R-:W-:Y:S01]  /*9990*/  IABS R5, R7 ;  /* 0x0000000700057213 */ /* 0x000fe20000000000 */
[----:B------:R-:W-:Y:S01]  /*99a0*/  @!P6 IMAD.IADD R212, R212, 0x1, -R116 ;  /* 0x00000001d4d4e824 */ /* 0x000fe200078e0a74 */
[----:B------:R-:W-:-:S02]  /*99b0*/  ISETP.GT.U32.AND P6, PT, R116, R215, PT ;  /* 0x000000d77400720c */ /* 0x000fc40003fc4070 */
[----:B------:R-:W-:Y:S01]  /*99c0*/  ISETP.GT.U32.AND P3, PT, R116, R213, PT ;  /* 0x000000d57400720c */ /* 0x000fe20003f64070 */
[----:B------:R-:W-:Y:S01]  /*99d0*/  IMAD.HI.U32 R3, R2, R5, RZ ;  /* 0x0000000502037227 */ /* 0x000fe200078e00ff */
[----:B------:R-:W-:Y:S02]  /*99e0*/  IADD3 R9, R152, 0xcb, RZ ;  /* 0x000000cb98097810 */ /* 0x000fe40007ffe0ff */
[----:B------:R-:W-:Y:S01]  /*99f0*/  IABS R217, R8 ;  /* 0x0000000800d97213 */ /* 0x000fe20000000000 */
[----:B------:R-:W-:Y:S01]  /*9a00*/  IMAD.MOV R216, RZ, RZ, -R3 ;  /* 0x000000ffffd87224 */ /* 0x000fe200078e0a03 */
[----:B------:R-:W-:Y:S01]  /*9a10*/  @!P0 IADD3 R210, -R210, RZ, RZ ;  /* 0x000000ffd2d28210 */ /* 0x000fe20007ffe1ff */
[----:B------:R-:W-:Y:S01]  /*9a20*/  @!P2 IMAD.IADD R211, R211, 0x1, -R116 ;  /* 0x00000001d3d3a824 */ /* 0x000fe200078e0a74 */
[----:B------:R-:W-:Y:S01]  /*9a30*/  ISETP.GT.U32.AND P2, PT, R116, R214, PT ;  /* 0x000000d67400720c */ /* 0x000fe20003f44070 */
[----:B------:R-:W-:Y:S01]  /*9a40*/  IMAD.HI.U32 R3, R2, R217, RZ ;  /* 0x000000d902037227 */ /* 0x000fe200078e00ff */
[----:B------:R-:W-:-:S02]  /*9a50*/  ISETP.GE.AND P5, PT, R10, RZ, PT ;  /* 0x000000ff0a00720c */ /* 0x000fc40003fa6270 */
[----:B------:R-:W-:Y:S01]  /*9a60*/  @!P4 IADD3 R212, -R212, RZ, RZ ;  /* 0x000000ffd4d4c210 */ /* 0x000fe20007ffe1ff */
[----:B------:R-:W-:Y:S01]  /*9a70*/  @!P6 IMAD.IADD R215, R215, 0x1, -R116 ;  /* 0x00000001d7d7e824 */ /* 0x000fe200078e0a74 */
[----:B------:R-:W-:Y:S01]  /*9a80*/  @!P3 IADD3 R213, R213, -R116, RZ ;  /* 0x80000074d5d5b210 */ /* 0x000fe20007ffe0ff */
[----:B------:R-:W-:Y:S01]  /*9a90*/  IMAD R216, R116, R216, R5 ;  /* 0x000000d874d87224 */ /* 0x000fe200078e0205 */
[----:B------:R-:W-:Y:S01]  /*9aa0*/  ISETP.GE.AND P3, PT, R4, RZ, PT ;  /* 0x000000ff0400720c */ /* 0x000fe20003f66270 */
[----:B------:R-:W-:Y:S01]  /*9ab0*/  @!P1 IMAD.MOV R211, RZ, RZ, -R211 ;  /* 0x000000ffffd39224 */ /* 0x000fe200078e0ad3 */
[----:B------:R-:W-:Y:S02]  /*9ac0*/  IABS R4, R9 ;  /* 0x0000000900047213 */ /* 0x000fe40000000000 */
[----:B------:R-:W-:Y:S02]  /*9ad0*/  ISETP.GT.U32.AND P0, PT, R116, R215, PT ;  /* 0x000000d77400720c */ /* 0x000fe40003f04070 */
[----:B------:R-:W-:Y:S01]  /*9ae0*/  @!P2 IADD3 R214, R214, -R116, RZ ;  /* 0x80000074d6d6a210 */ /* 0x000fe20007ffe0ff */
[----:B------:R-:W-:Y:S01]  /*9af0*/  IMAD.MOV.U32 R5, RZ, RZ, R4 ;  /* 0x000000ffff057224 */ /* 0x000fe200078e0004 */
[----:B------:R-:W-:Y:S01]  /*9b00*/  IADD3 R4, -R3, RZ, RZ ;  /* 0x000000ff03047210 */ /* 0x000fe20007ffe1ff */
[----:B------:R-:W-:Y:S01]  /*9b10*/  @!P5 IMAD.MOV R213, RZ, RZ, -R213 ;  /* 0x000000ffffd5d224 */ /* 0x000fe200078e0ad5 */
[----:B------:R-:W-:Y:S01]  /*9b20*/  ISETP.GE.AND P2, PT, R6, RZ, PT ;  /* 0x000000ff0600720c */ /* 0x000fe20003f46270 */
[----:B------:R-:W-:Y:S01]  /*9b30*/  IMAD.HI.U32 R3, R2, R5, RZ ;  /* 0x0000000502037227 */ /* 0x000fe200078e00ff */
[----:B------:R-:W-:-:S02]  /*9b40*/  ISETP.GT.U32.AND P6, PT, R116, R214, PT ;  /* 0x000000d67400720c */ /* 0x000fc40003fc4070 */
[C---:B------:R-:W-:Y:S01]  /*9b50*/  ISETP.GT.U32.AND P1, PT, R116.reuse, R216, PT ;  /* 0x000000d87400720c */ /* 0x040fe20003f24070 */
[----:B------:R-:W-:Y:S01]  /*9b60*/  IMAD R217, R116, R4, R217 ;  /* 0x0000000474d97224 */ /* 0x000fe200078e02d9 */
[----:B------:R-:W-:Y:S01]  /*9b70*/  IADD3 R3, -R3, RZ, RZ ;  /* 0x000000ff03037210 */ /* 0x000fe20007ffe1ff */
[--C-:B------:R-:W-:Y:S01]  /*9b80*/  @!P0 IMAD.IADD R215, R215, 0x1, -R116.reuse ;  /* 0x00000001d7d78824 */ /* 0x100fe200078e0a74 */
[C---:B------:R-:W-:Y:S01]  /*9b90*/  IADD3 R4, R152.reuse, 0xcc, RZ ;  /* 0x000000cc98047810 */ /* 0x040fe20007ffe0ff */
[----:B------:R-:W-:Y:S01]  /*9ba0*/  VIADD R6, R152, 0xce ;  /* 0x000000ce98067836 */ /* 0x000fe20000000000 */
[C---:B------:R-:W-:Y:S01]  /*9bb0*/  ISETP.GT.U32.AND P0, PT, R116.reuse, R217, PT ;  /* 0x000000d97400720c */ /* 0x040fe20003f04070 */
[----:B------:R-:W-:Y:S01]  /*9bc0*/  IMAD R218, R116, R3, R5 ;  /* 0x0000000374da7224 */ /* 0x000fe200078e0205 */
[----:B------:R-:W-:Y:S01]  /*9bd0*/  IABS R219, R4 ;  /* 0x0000000400db7213 */ /* 0x000fe20000000000 */
[----:B------:R-:W-:Y:S01]  /*9be0*/  @!P2 IMAD.MOV R215, RZ, RZ, -R215 ;  /* 0x000000ffffd7a224 */ /* 0x000fe200078e0ad7 */
[----:B------:R-:W-:Y:S01]  /*9bf0*/  IABS R221, R6 ;  /* 0x0000000600dd7213 */ /* 0x000fe20000000000 */
[----:B------:R-:W-:Y:S01]  /*9c00*/  @!P6 IMAD.IADD R214, R214, 0x1, -R116 ;  /* 0x00000001d6d6e824 */ /* 0x000fe200078e0a74 */
[----:B------:R-:W-:Y:S01]  /*9c10*/  ISETP.GT.U32.AND P2, PT, R116, R218, PT ;  /* 0x000000da7400720c */ /* 0x000fe20003f44070 */
[----:B------:R-:W-:Y:S01]  /*9c20*/  IMAD.HI.U32 R3, R2, R219, RZ ;  /* 0x000000db02037227 */ /* 0x000fe200078e00ff */
[----:B------:R-:W-:-:S02]  /*9c30*/  @!P1 IADD3 R216, R216, -R116, RZ ;  /* 0x80000074d8d89210 */ /* 0x000fc40007ffe0ff */
[----:B------:R-:W-:Y:S01]  /*9c40*/  ISETP.GE.AND P6, PT, R9, RZ, PT ;  /* 0x000000ff0900720c */ /* 0x000fe20003fc6270 */
[----:B------:R-:W-:Y:S01]  /*9c50*/  @!P3 IMAD.MOV R214, RZ, RZ, -R214 ;  /* 0x000000ffffd6b224 */ /* 0x000fe200078e0ad6 */
[----:B------:R-:W-:Y:S02]  /*9c60*/  ISETP.GT.U32.AND P1, PT, R116, R216, PT ;  /* 0x000000d87400720c */ /* 0x000fe40003f24070 */
[----:B------:R-:W-:Y:S02]  /*9c70*/  @!P0 IADD3 R217, R217, -R116, RZ ;  /* 0x80000074d9d98210 */ /* 0x000fe40007ffe0ff */
[----:B------:R-:W-:Y:S02]  /*9c80*/  ISETP.GE.AND P3, PT, R4, RZ, PT ;  /* 0x000000ff0400720c */ /* 0x000fe40003f66270 */
[----:B------:R-:W-:Y:S01]  /*9c90*/  ISETP.GT.U32.AND P0, PT, R116, R217, PT ;  /* 0x000000d97400720c */ /* 0x000fe20003f04070 */
[----:B------:R-:W-:Y:S01]  /*9ca0*/  @!P2 IMAD.IADD R218, R218, 0x1, -R116 ;  /* 0x00000001dadaa824 */ /* 0x000fe200078e0a74 */
[----:B------:R-:W-:-:S02]  /*9cb0*/  IADD3 R4, R152, 0xcd, RZ ;  /* 0x000000cd98047810 */ /* 0x000fc40007ffe0ff */
[----:B------:R-:W-:Y:S02]  /*9cc0*/  IADD3 R3, -R3, RZ, RZ ;  /* 0x000000ff03037210 */ /* 0x000fe40007ffe1ff */
[----:B------:R-:W-:Y:S01]  /*9cd0*/  IABS R5, R4 ;  /* 0x0000000400057213 */ /* 0x000fe20000000000 */
[----:B------:R-:W-:Y:S01]  /*9ce0*/  @!P1 IMAD.IADD R216, R216, 0x1, -R116 ;  /* 0x00000001d8d89824 */ /* 0x000fe200078e0a74 */
[C---:B------:R-:W-:Y:S01]  /*9cf0*/  ISETP.GT.U32.AND P2, PT, R116.reuse, R218, PT ;  /* 0x000000da7400720c */ /* 0x040fe20003f44070 */
[----:B------:R-:W-:Y:S01]  /*9d00*/  IMAD R219, R116, R3, R219 ;  /* 0x0000000374db7224 */ /* 0x000fe200078e02db */
[----:B------:R-:W-:Y:S01]  /*9d10*/  ISETP.GE.AND P1, PT, R4, RZ, PT ;  /* 0x000000ff0400720c */ /* 0x000fe20003f26270 */
[----:B------:R-:W-:Y:S01]  /*9d20*/  IMAD.HI.U32 R3, R2, R5, RZ ;  /* 0x0000000502037227 */ /* 0x000fe200078e00ff */
[----:B------:R-:W-:Y:S02]  /*9d30*/  ISETP.GE.AND P5, PT, R8, RZ, PT ;  /* 0x000000ff0800720c */ /* 0x000fe40003fa6270 */
[----:B------:R-:W-:Y:S01]  /*9d40*/  @!P0 IADD3 R217, R217, -R116, RZ ;  /* 0x80000074d9d98210 */ /* 0x000fe20007ffe0ff */
[----:B------:R-:W-:Y:S01]  /*9d50*/  IMAD.HI.U32 R4, R2, R221, RZ ;  /* 0x000000dd02047227 */ /* 0x000fe200078e00ff */
[----:B------:R-:W-:-:S02]  /*9d60*/  ISETP.GT.U32.AND P0, PT, R116, R219, PT ;  /* 0x000000db7400720c */ /* 0x000fc40003f04070 */
[----:B------:R-:W-:Y:S01]  /*9d70*/  IADD3 R3, -R3, RZ, RZ ;  /* 0x000000ff03037210 */ /* 0x000fe20007ffe1ff */
[----:B------:R-:W-:Y:S01]  /*9d80*/  IMAD.MOV R4, RZ, RZ, -R4 ;  /* 0x000000ffff047224 */ /* 0x000fe200078e0a04 */
[----:B------:R-:W-:Y:S01]  /*9d90*/  IADD3 R8, R152, 0xcf, RZ ;  /* 0x000000cf98087810 */ /* 0x000fe20007ffe0ff */
[----:B------:R-:W-:Y:S01]  /*9da0*/  @!P2 IMAD.IADD R218, R218, 0x1, -R116 ;  /* 0x00000001dadaa824 */ /* 0x000fe200078e0a74 */
[----:B------:R-:W-:Y:S01]  /*9db0*/  ISETP.GE.AND P4, PT, R7, RZ, PT ;  /* 0x000000ff0700720c */ /* 0x000fe20003f86270 */
[C---:B------:R-:W-:Y:S01]  /*9dc0*/  IMAD R220, R116.reuse, R3, R5 ;  /* 0x0000000374dc7224 */ /* 0x040fe200078e0205 */
[----:B------:R-:W-:Y:S01]  /*9dd0*/  IABS R7, R8 ;  /* 0x0000000800077213 */ /* 0x000fe20000000000 */
[----:B------:R-:W-:Y:S01]  /*9de0*/  IMAD R221, R116, R4, R221 ;  /* 0x0000000474dd7224 */ /* 0x000fe200078e02dd */
[----:B------:R-:W-:Y:S01]  /*9df0*/  @!P6 IADD3 R218, -R218, RZ, RZ ;  /* 0x000000ffdadae210 */ /* 0x000fe20007ffe1ff */
[----:B------:R-:W-:Y:S01]  /*9e00*/  VIADD R5, R152, 0xd0 ;  /* 0x000000d098057836 */ /* 0x000fe20000000000 */
[----:B------:R-:W-:Y:S01]  /*9e10*/  ISETP.GT.U32.AND P2, PT, R116, R220, PT ;  /* 0x000000dc7400720c */ /* 0x000fe20003f44070 */
[----:B------:R-:W-:Y:S01]  /*9e20*/  IMAD.HI.U32 R3, R2, R7, RZ ;  /* 0x0000000702037227 */ /* 0x000fe200078e00ff */
[----:B------:R-:W-:-:S02]  /*9e30*/  @!P0 IADD3 R219, R219, -R116, RZ ;  /* 0x80000074dbdb8210 */ /* 0x000fc40007ffe0ff */
[C---:B------:R-:W-:Y:S02]  /*9e40*/  ISETP.GT.U32.AND P6, PT, R116.reuse, R221, PT ;  /* 0x000000dd7400720c */ /* 0x040fe40003fc4070 */
[----:B------:R-:W-:Y:S01]  /*9e50*/  ISETP.GT.U32.AND P0, PT, R116, R219, PT ;  /* 0x000000db7400720c */ /* 0x000fe20003f04070 */
[----:B------:R-:W-:Y:S01]  /*9e60*/  @!P4 IMAD.MOV R216, RZ, RZ, -R216 ;  /* 0x000000ffffd8c224 */ /* 0x000fe200078e0ad8 */
[----:B------:R-:W-:Y:S02]  /*9e70*/  IADD3 R3, -R3, RZ, RZ ;  /* 0x000000ff03037210 */ /* 0x000fe40007ffe1ff */
[----:B------:R-:W-:Y:S01]  /*9e80*/  ISETP.GE.AND P4, PT, R6, RZ, PT ;  /* 0x000000ff0600720c */ /* 0x000fe20003f86270 */
[----:B------:R-:W-:Y:S01]  /*9e90*/  VIADD R6, R152, 0xd1 ;  /* 0x000000d198067836 */ /* 0x000fe20000000000 */
[----:B------:R-:W-:Y:S01]  /*9ea0*/  IABS R223, R5 ;  /* 0x0000000500df7213 */ /* 0x000fe20000000000 */
[----:B------:R-:W-:Y:S01]  /*9eb0*/  IMAD R222, R116, R3, R7 ;  /* 0x0000000374de7224 */ /* 0x000fe200078e0207 */
[----:B------:R-:W-:-:S02]  /*9ec0*/  @!P2 IADD3 R220, R220, -R116, RZ ;  /* 0x80000074dcdca210 */ /* 0x000fc40007ffe0ff */
[----:B------:R-:W-:Y:S01]  /*9ed0*/  IABS R7, R6 ;  /* 0x0000000600077213 */ /* 0x000fe20000000000 */
[----:B------:R-:W-:Y:S01]  /*9ee0*/  IMAD.HI.U32 R3, R2, R223, RZ ;  /* 0x000000df02037227 */ /* 0x000fe200078e00ff */
[----:B------:R-:W-:Y:S02]  /*9ef0*/  @!P6 IADD3 R221, R221, -R116, RZ ;  /* 0x80000074dddde210 */ /* 0x000fe40007ffe0ff */
[C---:B------:R-:W-:Y:S01]  /*9f00*/  ISETP.GT.U32.AND P2, PT, R116.reuse, R220, PT ;  /* 0x000000dc7400720c */ /* 0x040fe20003f44070 */
[----:B------:R-:W-:Y:S01]  /*9f10*/  @!P0 IMAD.IADD R219, R219, 0x1, -R116 ;  /* 0x00000001dbdb8824 */ /* 0x000fe200078e0a74 */
[----:B------:R-:W-:Y:S01]  /*9f20*/  ISETP.GT.U32.AND P0, PT, R116, R222, PT ;  /* 0x000000de7400720c */ /* 0x000fe20003f04070 */
[----:B------:R-:W-:Y:S01]  /*9f30*/  IMAD.HI.U32 R4, R2, R7, RZ ;  /* 0x0000000702047227 */ /* 0x000fe200078e00ff */
[----:B------:R-:W-:Y:S02]  /*9f40*/  ISETP.GT.U32.AND P6, PT, R116, R221, PT ;  /* 0x000000dd7400720c */ /* 0x000fe40003fc4070 */
[----:B------:R-:W-:Y:S01]  /*9f50*/  @!P5 IADD3 R217, -R217, RZ, RZ ;  /* 0x000000ffd9d9d210 */ /* 0x000fe20007ffe1ff */
[----:B------:R-:W-:Y:S01]  /*9f60*/  IMAD.MOV R4, RZ, RZ, -R4 ;  /* 0x000000ffff047224 */ /* 0x000fe200078e0a04 */
[----:B------:R-:W-:Y:S01]  /*9f70*/  ISETP.GE.AND P5, PT, R8, RZ, PT ;  /* 0x000000ff0800720c */ /* 0x000fe20003fa6270 */
[----:B------:R-:W-:Y:S01]  /*9f80*/  VIADD R8, R152, 0xd2 ;  /* 0x000000d298087836 */ /* 0x000fe20000000000 */
[----:B------:R-:W-:Y:S01]  /*9f90*/  IADD3 R3, -R3, RZ, RZ ;  /* 0x000000ff03037210 */ /* 0x000fe20007ffe1ff */
[----:B------:R-:W-:Y:S01]  /*9fa0*/  IMAD R224, R116, R4, R7 ;  /* 0x0000000474e07224 */ /* 0x000fe200078e0207 */
[----:B------:R-:W-:Y:S01]  /*9fb0*/  IADD3 R9, R152, 0xd6, RZ ;  /* 0x000000d698097810 */ /* 0x000fe20007ffe0ff */
[----:B------:R-:W-:Y:S01]  /*9fc0*/  @!P3 IMAD.MOV R219, RZ, RZ, -R219 ;  /* 0x000000ffffdbb224 */ /* 0x000fe200078e0adb */
[----:B------:R-:W-:Y:S01]  /*9fd0*/  IABS R225, R8 ;  /* 0x0000000800e17213 */ /* 0x000fe20000000000 */
[----:B------:R-:W-:Y:S01]  /*9fe0*/  IMAD R223, R116, R3, R223 ;  /* 0x0000000374df7224 */ /* 0x000fe200078e02df */
[----:B------:R-:W-:Y:S01]  /*9ff0*/  @!P2 IADD3 R220, R220, -R116, RZ ;  /* 0x80000074dcdca210 */ /* 0x000fe20007ffe0ff */
[--C-:B------:R-:W-:Y:S01]  /*a000*/  @!P0 IMAD.IADD R222, R222, 0x1, -R116.reuse ;  /* 0x00000001dede8824 */ /* 0x100fe200078e0a74 */
[----:B------:R-:W-:Y:S01]  /*a010*/  ISETP.GE.AND P3, PT, R5, RZ, PT ;  /* 0x000000ff0500720c */ /* 0x000fe20003f66270 */
[----:B------:R-:W-:Y:S01]  /*a020*/  @!P6 IMAD.IADD R221, R221, 0x1, -R116 ;  /* 0x00000001dddde824 */ /* 0x000fe200078e0a74 */
[----:B------:R-:W-:Y:S01]  /*a030*/  ISETP.GT.U32.AND P6, PT, R116, R223, PT ;  /* 0x000000df7400720c */ /* 0x000fe20003fc4070 */
[----:B------:R-:W-:Y:S01]  /*a040*/  IMAD.HI.U32 R5, R2, R225, RZ ;  /* 0x000000e102057227 */ /* 0x000fe200078e00ff */
[----:B------:R-:W-:-:S02]  /*a050*/  ISETP.GT.U32.AND P0, PT, R116, R222, PT ;  /* 0x000000de7400720c */ /* 0x000fc40003f04070 */
[----:B------:R-:W-:Y:S01]  /*a060*/  IADD3 R3, R152, 0xd3, RZ ;  /* 0x000000d398037810 */ /* 0x000fe20007ffe0ff */
[----:B------:R-:W-:Y:S01]  /*a070*/  @!P1 IMAD.MOV R220, RZ, RZ, -R220 ;  /* 0x000000ffffdc9224 */ /* 0x000fe200078e0adc */
[----:B------:R-:W-:Y:S01]  /*a080*/  ISETP.GT.U32.AND P1, PT, R116, R224, PT ;  /* 0x000000e07400720c */ /* 0x000fe20003f24070 */
[----:B------:R-:W-:Y:S01]  /*a090*/  VIADD R7, R152, 0xd4 ;  /* 0x000000d498077836 */ /* 0x000fe20000000000 */
[----:B------:R-:W-:Y:S02]  /*a0a0*/  IADD3 R5, -R5, RZ, RZ ;  /* 0x000000ff05057210 */ /* 0x000fe40007ffe1ff */
[----:B------:R-:W-:Y:S02]  /*a0b0*/  @!P4 IADD3 R221, -R221, RZ, RZ ;  /* 0x000000ffddddc210 */ /* 0x000fe40007ffe1ff */
[----:B------:R-:W-:Y:S01]  /*a0c0*/  IABS R227, R7 ;  /* 0x0000000700e37213 */ /* 0x000fe20000000000 */
[----:B------:R-:W-:Y:S01]  /*a0d0*/  IMAD R225, R116, R5, R225 ;  /* 0x0000000574e17224 */ /* 0x000fe200078e02e1 */
[----:B------:R-:W-:Y:S01]  /*a0e0*/  IABS R5, R3 ;  /* 0x0000000300057213 */ /* 0x000fe20000000000 */
[----:B------:R-:W-:Y:S01]  /*a0f0*/  @!P6 IMAD.IADD R223, R223, 0x1, -R116 ;  /* 0x00000001dfdfe824 */ /* 0x000fe200078e0a74 */
[----:B------:R-:W-:Y:S01]  /*a100*/  @!P0 IADD3 R222, R222, -R116, RZ ;  /* 0x80000074dede8210 */ /* 0x000fe20007ffe0ff */
[----:B------:R-:W-:Y:S01]  /*a110*/  IMAD.HI.U32 R4, R2, R227, RZ ;  /* 0x000000e302047227 */ /* 0x000fe200078e00ff */
[----:B------:R-:W-:-:S02]  /*a120*/  ISETP.GE.AND P6, PT, R3, RZ, PT ;  /* 0x000000ff0300720c */ /* 0x000fc40003fc6270 */
[----:B------:R-:W-:Y:S01]  /*a130*/  @!P5 IADD3 R222, -R222, RZ, RZ ;  /* 0x000000ffdeded210 */ /* 0x000fe20007ffe1ff */
[----:B------:R-:W-:Y:S01]  /*a140*/  @!P1 IMAD.IADD R224, R224, 0x1, -R116 ;  /* 0x00000001e0e09824 */ /* 0x000fe200078e0a74 */
[----:B------:R-:W-:Y:S01]  /*a150*/  ISETP.GT.U32.AND P1, PT, R116, R223, PT ;  /* 0x000000df7400720c */ /* 0x000fe20003f24070 */
[----:B------:R-:W-:Y:S01]  /*a160*/  IMAD.HI.U32 R3, R2, R5, RZ ;  /* 0x0000000502037227 */ /* 0x000fe200078e00ff */
[----:B------:R-:W-:Y:S02]  /*a170*/  ISETP.GE.AND P4, PT, R8, RZ, PT ;  /* 0x000000ff0800720c */ /* 0x000fe40003f86270 */
[----:B------:R-:W-:Y:S01]  /*a180*/  ISETP.GT.U32.AND P5, PT, R116, R224, PT ;  /* 0x000000e07400720c */ /* 0x000fe20003fa4070 */
[----:B------:R-:W-:Y:S01]  /*a190*/  IMAD.MOV R4, RZ, RZ, -R4 ;  /* 0x000000ffff047224 */ /* 0x000fe200078e0a04 */
[----:B------:R-:W-:Y:S02]  /*a1a0*/  IADD3 R8, R152, 0xd5, RZ ;  /* 0x000000d598087810 */ /* 0x000fe40007ffe0ff */
[----:B------:R-:W-:Y:S01]  /*a1b0*/  IADD3 R3, -R3, RZ, RZ ;  /* 0x000000ff03037210 */ /* 0x000fe20007ffe1ff */
[----:B------:R-:W-:Y:S01]  /*a1c0*/  IMAD R227, R116, R4, R227 ;  /* 0x0000000474e37224 */ /* 0x000fe200078e02e3 */
[----:B------:R-:W-:-:S02]  /*a1d0*/  ISETP.GE.AND P2, PT, R6, RZ, PT ;  /* 0x000000ff0600720c */ /* 0x000fc40003f46270 */
[C---:B------:R-:W-:Y:S01]  /*a1e0*/  ISETP.GT.U32.AND P0, PT, R116.reuse, R225, PT ;  /* 0x000000e17400720c */ /* 0x040fe20003f04070 */
[C---:B------:R-:W-:Y:S01]  /*a1f0*/  IMAD R226, R116.reuse, R3, R5 ;  /* 0x0000000374e27224 */ /* 0x040fe200078e0205 */
[----:B------:R-:W-:Y:S02]  /*a200*/  IABS R6, R8 ;  /* 0x0000000800067213 */ /* 0x000fe40000000000 */
[----:B------:R-:W-:Y:S02]  /*a210*/  @!P1 IADD3 R223, R223, -R116, RZ ;  /* 0x80000074dfdf9210 */ /* 0x000fe40007ffe0ff */
[----:B------:R-:W-:Y:S01]  /*a220*/  ISETP.GT.U32.AND P1, PT, R116, R226, PT ;  /* 0x000000e27400720c */ /* 0x000fe20003f24070 */
[----:B------:R-:W-:Y:S01]  /*a230*/  IMAD.MOV.U32 R5, RZ, RZ, R6 ;  /* 0x000000ffff057224 */ /* 0x000fe200078e0006 */
[----:B------:R-:W-:Y:S01]  /*a240*/  @!P5 IADD3 R224, R224, -R116, RZ ;  /* 0x80000074e0e0d210 */ /* 0x000fe20007ffe0ff */
[----:B------:R-:W-:Y:S01]  /*a250*/  VIADD R6, R152, 0xd7 ;  /* 0x000000d798067836 */ /* 0x000fe20000000000 */
[----:B------:R-:W-:Y:S01]  /*a260*/  ISETP.GT.U32.AND P5, PT, R116, R227, PT ;  /* 0x000000e37400720c */ /* 0x000fe20003fa4070 */
[----:B------:R-:W-:Y:S01]  /*a270*/  IMAD.HI.U32 R3, R2, R5, RZ ;  /* 0x0000000502037227 */ /* 0x000fe200078e00ff */
[----:B------:R-:W-:-:S02]  /*a280*/  IABS R229, R9 ;  /* 0x0000000900e57213 */ /* 0x000fc40000000000 */
[----:B------:R-:W-:Y:S01]  /*a290*/  @!P3 IADD3 R223, -R223, RZ, RZ ;  /* 0x000000ffdfdfb210 */ /* 0x000fe20007ffe1ff */
[--C-:B------:R-:W-:Y:S01]  /*a2a0*/  @!P0 IMAD.IADD R225, R225, 0x1, -R116.reuse ;  /* 0x00000001e1e18824 */ /* 0x100fe200078e0a74 */
[----:B------:R-:W-:Y:S01]  /*a2b0*/  IADD3 R228, -R3, RZ, RZ ;  /* 0x000000ff03e47210 */ /* 0x000fe20007ffe1ff */
[----:B------:R-:W-:Y:S01]  /*a2c0*/  IMAD.HI.U32 R3, R2, R229, RZ ;  /* 0x000000e502037227 */ /* 0x000fe200078e00ff */
[----:B------:R-:W-:Y:S02]  /*a2d0*/  ISETP.GE.AND P3, PT, R8, RZ, PT ;  /* 0x000000ff0800720c */ /* 0x000fe40003f66270 */
[----:B------:R-:W-:Y:S01]  /*a2e0*/  ISETP.GT.U32.AND P0, PT, R116, R225, PT ;  /* 0x000000e17400720c */ /* 0x000fe20003f04070 */
[--C-:B------:R-:W-:Y:S01]  /*a2f0*/  @!P1 IMAD.IADD R226, R226, 0x1, -R116.reuse ;  /* 0x00000001e2e29824 */ /* 0x100fe200078e0a74 */
[----:B------:R-:W-:Y:S01]  /*a300*/  IADD3 R3, -R3, RZ, RZ ;  /* 0x000000ff03037210 */ /* 0x000fe20007ffe1ff */
[----:B------:R-:W-:Y:S01]  /*a310*/  IMAD R228, R116, R228, R5 ;  /* 0x000000e474e47224 */ /* 0x000fe200078e0205 */
[----:B------:R-:W-:Y:S01]  /*a320*/  IADD3 R8, R152, 0xd9, RZ ;  /* 0x000000d998087810 */ /* 0x000fe20007ffe0ff */
[----:B------:R-:W-:Y:S01]  /*a330*/  @!P5 IMAD.IADD R227, R227, 0x1, -R116 ;  /* 0x00000001e3e3d824 */ /* 0x000fe200078e0a74 */
[C---:B------:R-:W-:Y:S01]  /*a340*/  ISETP.GT.U32.AND P1, PT, R116.reuse, R226, PT ;  /* 0x000000e27400720c */ /* 0x040fe20003f24070 */
[----:B------:R-:W-:Y:S01]  /*a350*/  @!P2 IMAD.MOV R224, RZ, RZ, -R224 ;  /* 0x000000ffffe0a224 */ /* 0x000fe200078e0ae0 */
[C---:B------:R-:W-:Y:S01]  /*a360*/  ISETP.GT.U32.AND P2, PT, R116.reuse, R228, PT ;  /* 0x000000e47400720c */ /* 0x040fe20003f44070 */
[C---:B------:R-:W-:Y:S01]  /*a370*/  IMAD R229, R116.reuse, R3, R229 ;  /* 0x0000000374e57224 */ /* 0x040fe200078e02e5 */
[----:B------:R-:W-:Y:S01]  /*a380*/  ISETP.GT.U32.AND P5, PT, R116, R227, PT ;  /* 0x000000e37400720c */ /* 0x000fe20003fa4070 */
[----:B------:R-:W-:Y:S01]  /*a390*/  VIADD R3, R152, 0xd8 ;  /* 0x000000d898037836 */ /* 0x000fe20000000000 */
[----:B------:R-:W-:Y:S01]  /*a3a0*/  IABS R5, R8 ;  /* 0x0000000800057213 */ /* 0x000fe20000000000 */
[----:B------:R-:W-:Y:S01]  /*a3b0*/  @!P0 IMAD.IADD R225, R225, 0x1, -R116 ;  /* 0x00000001e1e18824 */ /* 0x000fe200078e0a74 */
[----:B------:R-:W-:-:S02]  /*a3c0*/  ISETP.GE.AND P0, PT, R7, RZ, PT ;  /* 0x000000ff0700720c */ /* 0x000fc40003f06270 */
[----:B------:R-:W-:Y:S01]  /*a3d0*/  IABS R7, R6 ;  /* 0x0000000600077213 */ /* 0x000fe20000000000 */
[----:B------:R-:W-:Y:S01]  /*a3e0*/  @!P4 IMAD.MOV R225, RZ, RZ, -R225 ;  /* 0x000000ffffe1c224 */ /* 0x000fe200078e0ae1 */
[----:B------:R-:W-:Y:S02]  /*a3f0*/  IABS R231, R3 ;  /* 0x0000000300e77213 */ /* 0x000fe40000000000 */
[-C--:B------:R-:W-:Y:S01]  /*a400*/  @!P1 IADD3 R226, R226, -R116.reuse, RZ ;  /* 0x80000074e2e29210 */ /* 0x080fe20007ffe0ff */
[----:B------:R-:W-:Y:S01]  /*a410*/  IMAD.HI.U32 R4, R2, R7, RZ ;  /* 0x0000000702047227 */ /* 0x000fe200078e00ff */
[----:B------:R-:W-:Y:S02]  /*a420*/  ISETP.GE.AND P1, PT, R6, RZ, PT ;  /* 0x000000ff0600720c */ /* 0x000fe40003f26270 */
[----:B------:R-:W-:Y:S01]  /*a430*/  @!P5 IADD3 R227, R227, -R116, RZ ;  /* 0x80000074e3e3d210 */ /* 0x000fe20007ffe0ff */
[----:B------:R-:W-:Y:S01]  /*a440*/  @!P2 IMAD.IADD R228, R228, 0x1, -R116 ;  /* 0x00000001e4e4a824 */ /* 0x000fe200078e0a74 */
[----:B------:R-:W-:-:S02]  /*a450*/  ISETP.GT.U32.AND P5, PT, R116, R229, PT ;  /* 0x000000e57400720c */ /* 0x000fc40003fa4070 */
[----:B------:R-:W-:Y:S01]  /*a460*/  @!P6 IADD3 R226, -R226, RZ, RZ ;  /* 0x000000ffe2e2e210 */ /* 0x000fe20007ffe1ff */
[----:B------:R-:W-:Y:S01]  /*a470*/  @!P0 IMAD.MOV R227, RZ, RZ, -R227 ;  /* 0x000000ffffe38224 */ /* 0x000fe200078e0ae3 */
[----:B------:R-:W-:Y:S02]  /*a480*/  IADD3 R4, -R4, RZ, RZ ;  /* 0x000000ff04047210 */ /* 0x000fe40007ffe1ff */
[----:B------:R-:W-:Y:S01]  /*a490*/  ISETP.GE.AND P2, PT, R3, RZ, PT ;  /* 0x000000ff0300720c */ /* 0x000fe20003f46270 */
[----:B------:R-:W-:Y:S01]  /*a4a0*/  IMAD.HI.U32 R3, R2, R231, RZ ;  /* 0x000000e702037227 */ /* 0x000fe200078e00ff */
[----:B------:R-:W-:Y:S02]  /*a4b0*/  ISETP.GT.U32.AND P6, PT, R116, R228, PT ;  /* 0x000000e47400720c */ /* 0x000fe40003fc4070 */
[----:B------:R-:W-:Y:S01]  /*a4c0*/  IADD3 R6, R152, 0xdb, RZ ;  /* 0x000000db98067810 */ /* 0x000fe20007ffe0ff */
[C---:B------:R-:W-:Y:S01]  /*a4d0*/  IMAD R230, R116.reuse, R4, R7 ;  /* 0x0000000474e67224 */ /* 0x040fe200078e0207 */
[----:B------:R-:W-:Y:S01]  /*a4e0*/  ISETP.GE.AND P4, PT, R9, RZ, PT ;  /* 0x000000ff0900720c */ /* 0x000fe20003f86270 */
[----:B------:R-:W-:Y:S01]  /*a4f0*/  IMAD.MOV R3, RZ, RZ, -R3 ;  /* 0x000000ffff037224 */ /* 0x000fe200078e0a03 */
[----:B------:R-:W-:Y:S01]  /*a500*/  IABS R9, R6 ;  /* 0x0000000600097213 */ /* 0x000fe20000000000 */
[----:B------:R-:W-:Y:S01]  /*a510*/  @!P5 IMAD.IADD R229, R229, 0x1, -R116 ;  /* 0x00000001e5e5d824 */ /* 0x000fe200078e0a74 */
[C---:B------:R-:W-:Y:S01]  /*a520*/  ISETP.GT.U32.AND P0, PT, R116.reuse, R230, PT ;  /* 0x000000e67400720c */ /* 0x040fe20003f04070 */
[----:B------:R-:W-:Y:S01]  /*a530*/  IMAD R231, R116, R3, R231 ;  /* 0x0000000374e77224 */ /* 0x000fe200078e02e7 */
[----:B------:R-:W-:Y:S01]  /*a540*/  IABS R10, R22 ;  /* 0x00000016000a7213 */ /* 0x000fe20000000000 */
[----:B------:R-:W-:Y:S01]  /*a550*/  IMAD.HI.U32 R4, R2, R5, RZ ;  /* 0x0000000502047227 */ /* 0x000fe200078e00ff */
[----:B------:R-:W-:-:S03]  /*a560*/  ISETP.GT.U32.AND P5, PT, R116, R229, PT ;  /* 0x000000e57400720c */ /* 0x000fc60003fa4070 */
[----:B------:R-:W-:Y:S01]  /*a570*/  @!P6 IMAD.IADD R228, R228, 0x1, -R116 ;  /* 0x00000001e4e4e824 */ /* 0x000fe200078e0a74 */
[----:B------:R-:W-:Y:S01]  /*a580*/  ISETP.GT.U32.AND P6, PT, R116, R231, PT ;  /* 0x000000e77400720c */ /* 0x000fe20003fc4070 */
[----:B------:R-:W-:Y:S01]  /*a590*/  VIADD R7, R152, 0xda ;  /* 0x000000da98077836 */ /* 0x000fe20000000000 */
[----:B------:R-:W-:Y:S01]  /*a5a0*/  IADD3 R4, -R4, RZ, RZ ;  /* 0x000000ff04047210 */ /* 0x000fe20007ffe1ff */
[----:B------:R-:W-:Y:S02]  /*a5b0*/  @!P3 IMAD.MOV R228, RZ, RZ, -R228 ;  /* 0x000000ffffe4b224 */ /* 0x000fe400078e0ae4 */
[----:B------:R-:W-:Y:S01]  /*a5c0*/  @!P0 IMAD.IADD R230, R230, 0x1, -R116 ;  /* 0x00000001e6e68824 */ /* 0x000fe200078e0a74 */
[----:B------:R-:W-:Y:S01]  /*a5d0*/  IABS R233, R7 ;  /* 0x0000000700e97213 */ /* 0x000fe20000000000 */
[----:B------:R-:W-:Y:S01]  /*a5e0*/  IMAD R232, R116, R4, R5 ;  /* 0x0000000474e87224 */ /* 0x000fe200078e0205 */
[----:B------:R-:W-:Y:S01]  /*a5f0*/  IADD3 R5, R152, 0xdc, RZ ;  /* 0x000000dc98057810 */ /* 0x000fe20007ffe0ff */
[----:B------:R-:W-:Y:S01]  /*a600*/  IMAD.HI.U32 R4, R2, R9, RZ ;  /* 0x0000000902047227 */ /* 0x000fe200078e00ff */
[----:B------:R-:W-:-:S02]  /*a610*/  @!P5 IADD3 R229, R229, -R116, RZ ;  /* 0x80000074e5e5d210 */ /* 0x000fc40007ffe0ff */
[C---:B------:R-:W-:Y:S01]  /*a620*/  ISETP.GT.U32.AND P5, PT, R116.reuse, R232, PT ;  /* 0x000000e87400720c */ /* 0x040fe20003fa4070 */
[----:B------:R-:W-:Y:S01]  /*a630*/  @!P6 IMAD.IADD R231, R231, 0x1, -R116 ;  /* 0x00000001e7e7e824 */ /* 0x000fe200078e0a74 */
[----:B------:R-:W-:Y:S01]  /*a640*/  ISETP.GT.U32.AND P6, PT, R116, R230, PT ;  /* 0x000000e67400720c */ /* 0x000fe20003fc4070 */
[----:B------:R-:W-:Y:S01]  /*a650*/  IMAD.HI.U32 R3, R2, R233, RZ ;  /* 0x000000e902037227 */ /* 0x000fe200078e00ff */
[----:B------:R-:W-:Y:S02]  /*a660*/  IADD3 R4, -R4, RZ, RZ ;  /* 0x000000ff04047210 */ /* 0x000fe40007ffe1ff */
[----:B------:R-:W-:Y:S01]  /*a670*/  IABS R235, R5 ;  /* 0x0000000500eb7213 */ /* 0x000fe20000000000 */
[----:B------:R-:W-:Y:S01]  /*a680*/  IMAD.MOV R3, RZ, RZ, -R3 ;  /* 0x000000ffff037224 */ /* 0x000fe200078e0a03 */
[----:B------:R-:W-:Y:S01]  /*a690*/  @!P4 IADD3 R229, -R229, RZ, RZ ;  /* 0x000000ffe5e5c210 */ /* 0x000fe20007ffe1ff */
[----:B------:R-:W-:Y:S01]  /*a6a0*/  IMAD R234, R116, R4, R9 ;  /* 0x0000000474ea7224 */ /* 0x000fe200078e0209 */
[----:B------:R-:W-:Y:S01]  /*a6b0*/  IADD3 R4, R152, 0xdd, RZ ;  /* 0x000000dd98047810 */ /* 0x000fe20007ffe0ff */
[----:B------:R-:W-:Y:S01]  /*a6c0*/  IMAD R233, R116, R3, R233 ;  /* 0x0000000374e97224 */ /* 0x000fe200078e02e9 */
[----:B------:R-:W-:Y:S01]  /*a6d0*/  ISETP.GE.AND P0, PT, R8, RZ, PT ;  /* 0x000000ff0800720c */ /* 0x000fe20003f06270 */
[----:B------:R-:W-:Y:S01]  /*a6e0*/  IMAD.HI.U32 R3, R2, R235, RZ ;  /* 0x000000eb02037227 */ /* 0x000fe200078e00ff */
[----:B------:R-:W-:-:S02]  /*a6f0*/  @!P5 IADD3 R232, R232, -R116, RZ ;  /* 0x80000074e8e8d210 */ /* 0x000fc40007ffe0ff */
[----:B------:R-:W-:Y:S01]  /*a700*/  IABS R9, R4 ;  /* 0x0000000400097213 */ /* 0x000fe20000000000 */
[----:B------:R-:W-:Y:S01]  /*a710*/  @!P6 IMAD.IADD R230, R230, 0x1, -R116 ;  /* 0x00000001e6e6e824 */ /* 0x000fe200078e0a74 */
[C---:B------:R-:W-:Y:S01]  /*a720*/  ISETP.GT.U32.AND P6, PT, R116.reuse, R234, PT ;  /* 0x000000ea7400720c */ /* 0x040fe20003fc4070 */
[----:B------:R-:W-:Y:S01]  /*a730*/  IMAD.MOV R3, RZ, RZ, -R3 ;  /* 0x000000ffff037224 */ /* 0x000fe200078e0a03 */
[C---:B------:R-:W-:Y:S01]  /*a740*/  ISETP.GT.U32.AND P3, PT, R116.reuse, R232, PT ;  /* 0x000000e87400720c */ /* 0x040fe20003f64070 */
[----:B------:R-:W-:Y:S01]  /*a750*/  @!P1 IMAD.MOV R230, RZ, RZ, -R230 ;  /* 0x000000ffffe69224 */ /* 0x000fe200078e0ae6 */
[C---:B------:R-:W-:Y:S01]  /*a760*/  ISETP.GT.U32.AND P4, PT, R116.reuse, R233, PT ;  /* 0x000000e97400720c */ /* 0x040fe20003f84070 */
[----:B------:R-:W-:Y:S01]  /*a770*/  IMAD R235, R116, R3, R235 ;  /* 0x0000000374eb7224 */ /* 0x000fe200078e02eb */
[----:B------:R-:W-:Y:S01]  /*a780*/  IADD3 R8, R152, 0xde, RZ ;  /* 0x000000de98087810 */ /* 0x000fe20007ffe0ff */
[----:B------:R-:W-:Y:S01]  /*a790*/  IMAD.HI.U32 R3, R2, R9, RZ ;  /* 0x0000000902037227 */ /* 0x000fe200078e00ff */
[----:B------:R-:W-:-:S02]  /*a7a0*/  ISETP.GT.U32.AND P5, PT, R116, R231, PT ;  /* 0x000000e77400720c */ /* 0x000fc40003fa4070 */
[----:B------:R-:W-:Y:S01]  /*a7b0*/  IABS R237, R8 ;  /* 0x0000000800ed7213 */ /* 0x000fe20000000000 */
[----:B------:R-:W-:Y:S02]  /*a7c0*/  IMAD.MOV R3, RZ, RZ, -R3 ;  /* 0x000000ffff037224 */ /* 0x000fe400078e0a03 */
[----:B------:R-:W-:Y:S02]  /*a7d0*/  @!P6 IADD3 R234, R234, -R116, RZ ;  /* 0x80000074eaeae210 */ /* 0x000fe40007ffe0ff */
[----:B------:R-:W-:Y:S01]  /*a7e0*/  @!P3 IMAD.IADD R232, R232, 0x1, -R116 ;  /* 0x00000001e8e8b824 */ /* 0x000fe200078e0a74 */
[C---:B------:R-:W-:Y:S01]  /*a7f0*/  ISETP.GT.U32.AND P3, PT, R116.reuse, R235, PT ;  /* 0x000000eb7400720c */ /* 0x040fe20003f64070 */
[C---:B------:R-:W-:Y:S01]  /*a800*/  IMAD R236, R116.reuse, R3, R9 ;  /* 0x0000000374ec7224 */ /* 0x040fe200078e0209 */
[----:B------:R-:W-:Y:S01]  /*a810*/  ISETP.GT.U32.AND P6, PT, R116, R234, PT ;  /* 0x000000ea7400720c */ /* 0x000fe20003fc4070 */
[----:B------:R-:W-:Y:S01]  /*a820*/  IMAD.HI.U32 R3, R2, R237, RZ ;  /* 0x000000ed02037227 */ /* 0x000fe200078e00ff */
[----:B------:R-:W-:-:S02]  /*a830*/  @!P4 IADD3 R233, R233, -R116, RZ ;  /* 0x80000074e9e9c210 */ /* 0x000fc40007ffe0ff */
[----:B------:R-:W-:Y:S01]  /*a840*/  ISETP.GE.AND P4, PT, R6, RZ, PT ;  /* 0x000000ff0600720c */ /* 0x000fe20003f86270 */
[----:B------:R-:W-:Y:S01]  /*a850*/  @!P0 IMAD.MOV R232, RZ, RZ, -R232 ;  /* 0x000000ffffe88224 */ /* 0x000fe200078e0ae8 */
[----:B------:R-:W-:Y:S01]  /*a860*/  ISETP.GT.U32.AND P0, PT, R116, R236, PT ;  /* 0x000000ec7400720c */ /* 0x000fe20003f04070 */
[----:B------:R-:W-:Y:S01]  /*a870*/  VIADD R6, R152, 0xe2 ;  /* 0x000000e298067836 */ /* 0x000fe20000000000 */
[----:B------:R-:W-:Y:S02]  /*a880*/  IADD3 R3, -R3, RZ, RZ ;  /* 0x000000ff03037210 */ /* 0x000fe40007ffe1ff */
[----:B------:R-:W-:Y:S02]  /*a890*/  ISETP.GT.U32.AND P1, PT, R116, R233, PT ;  /* 0x000000e97400720c */ /* 0x000fe40003f24070 */
[----:B------:R-:W-:Y:S01]  /*a8a0*/  @!P3 IADD3 R235, R235, -R116, RZ ;  /* 0x80000074ebebb210 */ /* 0x000fe20007ffe0ff */
[----:B------:R-:W-:Y:S01]  /*a8b0*/  @!P6 IMAD.IADD R234, R234, 0x1, -R116 ;  /* 0x00000001eaeae824 */ /* 0x000fe200078e0a74 */
[----:B------:R-:W-:Y:S01]  /*a8c0*/  IABS R241, R6 ;  /* 0x0000000600f17213 */ /* 0x000fe20000000000 */
[C---:B------:R-:W-:Y:S01]  /*a8d0*/  IMAD R237, R116.reuse, R3, R237 ;  /* 0x0000000374ed7224 */ /* 0x040fe200078e02ed */
[----:B------:R-:W-:Y:S01]  /*a8e0*/  ISETP.GT.U32.AND P3, PT, R116, R235, PT ;  /* 0x000000eb7400720c */ /* 0x000fe20003f64070 */
[----:B------:R-:W-:Y:S01]  /*a8f0*/  @!P4 IMAD.MOV R234, RZ, RZ, -R234 ;  /* 0x000000ffffeac224 */ /* 0x000fe200078e0aea */
[----:B------:R-:W-:Y:S01]  /*a900*/  ISETP.GE.AND P6, PT, R8, RZ, PT ;  /* 0x000000ff0800720c */ /* 0x000fe20003fc6270 */
[----:B------:R-:W-:Y:S01]  /*a910*/  @!P0 IMAD.IADD R236, R236, 0x1, -R116 ;  /* 0x00000001ecec8824 */ /* 0x000fe200078e0a74 */
[----:B------:R-:W-:Y:S01]  /*a920*/  ISETP.GT.U32.AND P4, PT, R116, R237, PT ;  /* 0x000000ed7400720c */ /* 0x000fe20003f84070 */
[----:B------:R-:W-:Y:S01]  /*a930*/  IMAD.HI.U32 R8, R2, R241, RZ ;  /* 0x000000f102087227 */ /* 0x000fe200078e00ff */
[----:B------:R-:W-:-:S02]  /*a940*/  @!P5 IADD3 R231, R231, -R116, RZ ;  /* 0x80000074e7e7d210 */ /* 0x000fc40007ffe0ff */
[----:B------:R-:W-:Y:S02]  /*a950*/  ISETP.GT.U32.AND P0, PT, R116, R236, PT ;  /* 0x000000ec7400720c */ /* 0x000fe40003f04070 */
[----:B------:R-:W-:Y:S01]  /*a960*/  @!P1 IADD3 R233, R233, -R116, RZ ;  /* 0x80000074e9e99210 */ /* 0x000fe20007ffe0ff */
[----:B------:R-:W-:Y:S01]  /*a970*/  @!P2 IMAD.MOV R231, RZ, RZ, -R231 ;  /* 0x000000ffffe7a224 */ /* 0x000fe200078e0ae7 */
[----:B------:R-:W-:Y:S01]  /*a980*/  ISETP.GE.AND P1, PT, R4, RZ, PT ;  /* 0x000000ff0400720c */ /* 0x000fe20003f26270 */
[C---:B------:R-:W-:Y:S01]  /*a990*/  VIADD R4, R152.reuse, 0xe0 ;  /* 0x000000e098047836 */ /* 0x040fe20000000000 */
[----:B------:R-:W-:Y:S02]  /*a9a0*/  ISETP.GE.AND P5, PT, R7, RZ, PT ;  /* 0x000000ff0700720c */ /* 0x000fe40003fa6270 */
[----:B------:R-:W-:Y:S01]  /*a9b0*/  IADD3 R3, R152, 0xdf, RZ ;  /* 0x000000df98037810 */ /* 0x000fe20007ffe0ff */
[----:B------:R-:W-:Y:S01]  /*a9c0*/  @!P4 IMAD.IADD R237, R237, 0x1, -R116 ;  /* 0x00000001ededc824 */ /* 0x000fe200078e0a74 */
[----:B------:R-:W-:-:S02]  /*a9d0*/  IABS R239, R4 ;  /* 0x0000000400ef7213 */ /* 0x000fc40000000000 */
[----:B------:R-:W-:Y:S01]  /*a9e0*/  @!P3 IADD3 R235, R235, -R116, RZ ;  /* 0x80000074ebebb210 */ /* 0x000fe20007ffe0ff */
[----:B------:R-:W-:Y:S01]  /*a9f0*/  @!P0 IMAD.IADD R236, R236, 0x1, -R116 ;  /* 0x00000001ecec8824 */ /* 0x000fe200078e0a74 */
[----:B------:R-:W-:Y:S02]  /*aa00*/  ISETP.GT.U32.AND P4, PT, R116, R237, PT ;  /* 0x000000ed7400720c */ /* 0x000fe40003f84070 */
[----:B------:R-:W-:Y:S01]  /*aa10*/  ISETP.GE.AND P0, PT, R6, RZ, PT ;  /* 0x000000ff0600720c */ /* 0x000fe20003f06270 */
[----:B------:R-:W-:Y:S01]  /*aa20*/  IMAD.HI.U32 R6, R2, R239, RZ ;  /* 0x000000ef02067227 */ /* 0x000fe200078e00ff */
[----:B------:R-:W-:Y:S02]  /*aa30*/  ISETP.GE.AND P3, PT, R3, RZ, PT ;  /* 0x000000ff0300720c */ /* 0x000fe40003f66270 */
[----:B------:R-:W-:Y:S01]  /*aa40*/  IABS R3, R3 ;  /* 0x0000000300037213 */ /* 0x000fe20000000000 */
[----:B------:R-:W-:Y:S01]  /*aa50*/  @!P1 IMAD.MOV R236, RZ, RZ, -R236 ;  /* 0x000000ffffec9224 */ /* 0x000fe200078e0aec */
[----:B------:R-:W-:-:S02]  /*aa60*/  IADD3 R6, -R6, RZ, RZ ;  /* 0x000000ff06067210 */ /* 0x000fc40007ffe1ff */
[----:B------:R-:W-:Y:S02]  /*aa70*/  @!P5 IADD3 R233, -R233, RZ, RZ ;  /* 0x000000ffe9e9d210 */ /* 0x000fe40007ffe1ff */
[----:B------:R-:W-:Y:S01]  /*aa80*/  ISETP.GE.AND P5, PT, R4, RZ, PT ;  /* 0x000000ff0400720c */ /* 0x000fe20003fa6270 */
[----:B------:R-:W-:Y:S01]  /*aa90*/  @!P4 IMAD.IADD R237, R237, 0x1, -R116 ;  /* 0x00000001ededc824 */ /* 0x000fe200078e0a74 */
[----:B------:R-:W-:Y:S01]  /*aaa0*/  ISETP.GE.AND P2, PT, R5, RZ, PT ;  /* 0x000000ff0500720c */ /* 0x000fe20003f46270 */
[----:B------:R-:W-:Y:S01]  /*aab0*/  IMAD R239, R116, R6, R239 ;  /* 0x0000000674ef7224 */ /* 0x000fe200078e02ef */
[----:B------:R-:W-:Y:S01]  /*aac0*/  IADD3 R8, -R8, RZ, RZ ;  /* 0x000000ff08087210 */ /* 0x000fe20007ffe1ff */
[----:B------:R-:W-:Y:S01]  /*aad0*/  IMAD.HI.U32 R4, R2, R3, RZ ;  /* 0x0000000302047227 */ /* 0x000fe200078e00ff */
[----:B------:R-:W-:Y:S02]  /*aae0*/  @!P6 IADD3 R237, -R237, RZ, RZ ;  /* 0x000000ffedede210 */ /* 0x000fe40007ffe1ff */
[C---:B------:R-:W-:Y:S01]  /*aaf0*/  ISETP.GT.U32.AND P6, PT, R116.reuse, R239, PT ;  /* 0x000000ef7400720c */ /* 0x040fe20003fc4070 */
[----:B------:R-:W-:Y:S01]  /*ab00*/  IMAD R241, R116, R8, R241 ;  /* 0x0000000874f17224 */ /* 0x000fe200078e02f1 */
[----:B------:R-:W-:Y:S01]  /*ab10*/  IADD3 R4, -R4, RZ, RZ ;  /* 0x000000ff04047210 */ /* 0x000fe20007ffe1ff */
[----:B------:R-:W-:Y:S01]  /*ab20*/  IMAD.HI.U32 R6, R2, R245, RZ ;  /* 0x000000f502067227 */ /* 0x000fe200078e00ff */
[----:B------:R-:W-:-:S03]  /*ab30*/  IADD3 R7, R152, 0xe1, RZ ;  /* 0x000000e198077810 */ /* 0x000fc60007ffe0ff */
[----:B------:R-:W-:Y:S01]  /*ab40*/  IMAD R238, R116, R4, R3 ;  /* 0x0000000474ee7224 */ /* 0x000fe200078e0203 */
[C---:B------:R-:W-:Y:S01]  /*ab50*/  IADD3 R3, R152.reuse, 0xe4, RZ ;  /* 0x000000e498037810 */ /* 0x040fe20007ffe0ff */
[----:B------:R-:W-:Y:S01]  /*ab60*/  VIADD R4, R152, 0xe5 ;  /* 0x000000e598047836 */ /* 0x000fe20000000000 */
[----:B------:R-:W-:Y:S02]  /*ab70*/  IABS R5, R7 ;  /* 0x0000000700057213 */ /* 0x000fe40000000000 */
[----:B------:R-:W-:Y:S02]  /*ab80*/  IABS R243, R3 ;  /* 0x0000000300f37213 */ /* 0x000fe40000000000 */
[----:B------:R-:W-:Y:S02]  /*ab90*/  @!P6 IADD3 R239, R239, -R116, RZ ;  /* 0x80000074efefe210 */ /* 0x000fe40007ffe0ff */
[----:B------:R-:W-:Y:S01]  /*aba0*/  ISETP.GT.U32.AND P1, PT, R116, R238, PT ;  /* 0x000000ee7400720c */ /* 0x000fe20003f24070 */
[----:B------:R-:W-:Y:S01]  /*abb0*/  IMAD.HI.U32 R8, R2, R243, RZ ;  /* 0x000000f302087227 */ /* 0x000fe200078e00ff */
[----:B------:R-:W-:-:S02]  /*abc0*/  ISETP.GT.U32.AND P6, PT, R116, R239, PT ;  /* 0x000000ef7400720c */ /* 0x000fc40003fc4070 */
[----:B------:R-:W-:Y:S02]  /*abd0*/  @!P2 IADD3 R235, -R235, RZ, RZ ;  /* 0x000000ffebeba210 */ /* 0x000fe40007ffe1ff */
[----:B------:R-:W-:Y:S02]  /*abe0*/  IADD3 R8, -R8, RZ, RZ ;  /* 0x000000ff08087210 */ /* 0x000fe40007ffe1ff */
[----:B------:R-:W-:Y:S01]  /*abf0*/  ISETP.GE.AND P2, PT, R7, RZ, PT ;  /* 0x000000ff0700720c */ /* 0x000fe20003f46270 */
[----:B------:R-:W-:Y:S01]  /*ac00*/  IMAD.HI.U32 R7, R2, R5, RZ ;  /* 0x0000000502077227 */ /* 0x000fe200078e00ff */
[----:B------:R-:W-:Y:S02]  /*ac10*/  IADD3 R6, -R6, RZ, RZ ;  /* 0x000000ff06067210 */ /* 0x000fe40007ffe1ff */
[----:B------:R-:W-:Y:S01]  /*ac20*/  IABS R244, R4 ;  /* 0x0000000400f47213 */ /* 0x000fe20000000000 */
[----:B------:R-:W-:Y:S01]  /*ac30*/  IMAD R243, R116, R8, R243 ;  /* 0x0000000874f37224 */ /* 0x000fe200078e02f3 */
[----:B------:R-:W-:Y:S01]  /*ac40*/  IADD3 R8, R152, 0xee, RZ ;  /* 0x000000ee98087810 */ /* 0x000fe20007ffe0ff */
[----:B------:R-:W-:Y:S01]  /*ac50*/  IMAD.MOV R7, RZ, RZ, -R7 ;  /* 0x000000ffff077224 */ /* 0x000fe200078e0a07 */
[----:B------:R-:W-:Y:S01]  /*ac60*/  @!P6 IADD3 R239, R239, -R116, RZ ;  /* 0x80000074efefe210 */ /* 0x000fe20007ffe0ff */
[----:B------:R-:W-:Y:S01]  /*ac70*/  @!P1 IMAD.IADD R238, R238, 0x1, -R116 ;  /* 0x00000001eeee9824 */ /* 0x000fe200078e0a74 */
[C---:B------:R-:W-:Y:S01]  /*ac80*/  ISETP.GT.U32.AND P6, PT, R116.reuse, R241, PT ;  /* 0x000000f17400720c */ /* 0x040fe20003fc4070 */
[C---:B------:R-:W-:Y:S01]  /*ac90*/  IMAD R240, R116.reuse, R7, R5 ;  /* 0x0000000774f07224 */ /* 0x040fe200078e0205 */
[----:B------:R-:W-:Y:S01]  /*aca0*/  IABS R19, R8 ;  /* 0x0000000800137213 */ /* 0x000fe20000000000 */
[----:B------:R-:W-:Y:S01]  /*acb0*/  @!P5 IMAD.MOV R239, RZ, RZ, -R239 ;  /* 0x000000ffffefd224 */ /* 0x000fe200078e0aef */
[----:B------:R-:W-:Y:S01]  /*acc0*/  ISETP.GT.U32.AND P5, PT, R116, R243, PT ;  /* 0x000000f37400720c */ /* 0x000fe20003fa4070 */
[----:B------:R-:W-:Y:S01]  /*acd0*/  VIADD R5, R152, 0xe3 ;  /* 0x000000e398057836 */ /* 0x000fe20000000000 */
[C---:B------:R-:W-:Y:S01]  /*ace0*/  ISETP.GT.U32.AND P1, PT, R116.reuse, R238, PT ;  /* 0x000000ee7400720c */ /* 0x040fe20003f24070 */
[----:B------:R-:W-:Y:S01]  /*acf0*/  IMAD R245, R116, R6, R245 ;  /* 0x0000000674f57224 */ /* 0x000fe200078e02f5 */
[----:B------:R-:W-:Y:S01]  /*ad00*/  IABS R6, R121 ;  /* 0x0000007900067213 */ /* 0x000fe20000000000 */
[----:B------:R-:W-:Y:S01]  /*ad10*/  IMAD.HI.U32 R7, R2, R244, RZ ;  /* 0x000000f402077227 */ /* 0x000fe200078e00ff */
[----:B------:R-:W-:-:S02]  /*ad20*/  IABS R242, R5 ;  /* 0x0000000500f27213 */ /* 0x000fc40000000000 */
[----:B------:R-:W-:Y:S01]  /*ad30*/  ISETP.GE.AND P4, PT, R5, RZ, PT ;  /* 0x000000ff0500720c */ /* 0x000fe20003f86270 */
[----:B------:R-:W-:Y:S01]  /*ad40*/  IMAD.HI.U32 R247, R2, R6, RZ ;  /* 0x0000000602f77227 */ /* 0x000fe200078e00ff */
[----:B------:R-:W-:-:S03]  /*ad50*/  @!P6 IADD3 R241, R241, -R116, RZ ;  /* 0x80000074f1f1e210 */ /* 0x000fc60007ffe0ff */
[----:B------:R-:W-:Y:S01]  /*ad60*/  IMAD.HI.U32 R9, R2, R242, RZ ;  /* 0x000000f202097227 */ /* 0x000fe200078e00ff */
[----:B------:R-:W-:-:S03]  /*ad70*/  ISETP.GT.U32.AND P6, PT, R116, R241, PT ;  /* 0x000000f17400720c */ /* 0x000fc60003fc4070 */
[--C-:B------:R-:W-:Y:S02]  /*ad80*/  @!P5 IMAD.IADD R243, R243, 0x1, -R116.reuse ;  /* 0x00000001f3f3d824 */ /* 0x100fe400078e0a74 */
[----:B------:R-:W-:Y:S02]  /*ad90*/  IMAD.MOV R9, RZ, RZ, -R9 ;  /* 0x000000ffff097224 */ /* 0x000fe400078e0a09 */
[----:B------:R-:W-:Y:S01]  /*ada0*/  @!P1 IMAD.IADD R238, R238, 0x1, -R116 ;  /* 0x00000001eeee9824 */ /* 0x000fe200078e0a74 */
[C---:B------:R-:W-:Y:S01]  /*adb0*/  ISETP.GT.U32.AND P5, PT, R116.reuse, R243, PT ;  /* 0x000000f37400720c */ /* 0x040fe20003fa4070 */
[C---:B------:R-:W-:Y:S01]  /*adc0*/  IMAD R242, R116.reuse, R9, R242 ;  /* 0x0000000974f27224 */ /* 0x040fe200078e02f2 */
[----:B------:R-:W-:Y:S01]  /*add0*/  ISETP.GT.U32.AND P1, PT, R116, R240, PT ;  /* 0x000000f07400720c */ /* 0x000fe20003f24070 */
[----:B------:R-:W-:Y:S01]  /*ade0*/  IMAD.MOV R247, RZ, RZ, -R247 ;  /* 0x000000fffff77224 */ /* 0x000fe200078e0af7 */
[----:B------:R-:W-:Y:S01]  /*adf0*/  @!P3 IADD3 R238, -R238, RZ, RZ ;  /* 0x000000ffeeeeb210 */ /* 0x000fe20007ffe1ff */
[----:B------:R-:W-:Y:S01]  /*ae00*/  @!P6 IMAD.IADD R241, R241, 0x1, -R116 ;  /* 0x00000001f1f1e824 */ /* 0x000fe200078e0a74 */
[C---:B------:R-:W-:Y:S01]  /*ae10*/  ISETP.GT.U32.AND P6, PT, R116.reuse, R245, PT ;  /* 0x000000f57400720c */ /* 0x040fe20003fc4070 */
[C---:B------:R-:W-:Y:S01]  /*ae20*/  IMAD R247, R116.reuse, R247, R6 ;  /* 0x000000f774f77224 */ /* 0x040fe200078e0206 */
[----:B------:R-:W-:Y:S01]  /*ae30*/  ISETP.GT.U32.AND P3, PT, R116, R242, PT ;  /* 0x000000f27400720c */ /* 0x000fe20003f64070 */
[----:B------:R-:W-:Y:S01]  /*ae40*/  IMAD.MOV R7, RZ, RZ, -R7 ;  /* 0x000000ffff077224 */ /* 0x000fe200078e0a07 */
[----:B------:R-:W-:Y:S01]  /*ae50*/  @!P0 IADD3 R241, -R241, RZ, RZ ;  /* 0x000000fff1f18210 */ /* 0x000fe20007ffe1ff */
[----:B------:R-:W-:-:S04]  /*ae60*/  IMAD.HI.U32 R5, R2, R246, RZ ;  /* 0x000000f602057227 */ /* 0x000fc800078e00ff */
[----:B------:R-:W-:Y:S01]  /*ae70*/  @!P5 IMAD.IADD R243, R243, 0x1, -R116 ;  /* 0x00000001f3f3d824 */ /* 0x000fe200078e0a74 */
[C---:B------:R-:W-:Y:S01]  /*ae80*/  ISETP.GT.U32.AND P5, PT, R116.reuse, R247, PT ;  /* 0x000000f77400720c */ /* 0x040fe20003fa4070 */
[----:B------:R-:W-:Y:S01]  /*ae90*/  IMAD R244, R116, R7, R244 ;  /* 0x0000000774f47224 */ /* 0x000fe200078e02f4 */
[----:B------:R-:W-:Y:S01]  /*aea0*/  IADD3 R5, -R5, RZ, RZ ;  /* 0x000000ff05057210 */ /* 0x000fe20007ffe1ff */
[----:B------:R-:W-:Y:S01]  /*aeb0*/  IMAD.HI.U32 R7, R2, R249, RZ ;  /* 0x000000f902077227 */ /* 0x000fe200078e00ff */
[-C--:B------:R-:W-:Y:S02]  /*aec0*/  @!P6 IADD3 R245, R245, -R116.reuse, RZ ;  /* 0x80000074f5f5e210 */ /* 0x080fe40007ffe0ff */
[----:B------:R-:W-:Y:S01]  /*aed0*/  @!P3 IADD3 R242, R242, -R116, RZ ;  /* 0x80000074f2f2b210 */ /* 0x000fe20007ffe0ff */
[C---:B------:R-:W-:Y:S01]  /*aee0*/  IMAD R246, R116.reuse, R5, R246 ;  /* 0x0000000574f67224 */ /* 0x040fe200078e02f6 */
[----:B------:R-:W-:Y:S01]  /*aef0*/  ISETP.GT.U32.AND P6, PT, R116, R245, PT ;  /* 0x000000f57400720c */ /* 0x000fe20003fc4070 */
[----:B------:R-:W-:Y:S01]  /*af00*/  IMAD.HI.U32 R6, R2, R251, RZ ;  /* 0x000000fb02067227 */ /* 0x000fe200078e00ff */
[----:B------:R-:W-:-:S02]  /*af10*/  ISETP.GT.U32.AND P3, PT, R116, R242, PT ;  /* 0x000000f27400720c */ /* 0x000fc40003f64070 */
[----:B------:R-:W-:Y:S01]  /*af20*/  IADD3 R7, -R7, RZ, RZ ;  /* 0x000000ff07077210 */ /* 0x000fe20007ffe1ff */
[----:B------:R-:W-:Y:S02]  /*af30*/  @!P5 IMAD.IADD R247, R247, 0x1, -R116 ;  /* 0x00000001f7f7d824 */ /* 0x000fe400078e0a74 */
[----:B------:R-:W-:-:S03]  /*af40*/  IMAD.HI.U32 R5, R2, R248, RZ ;  /* 0x000000f802057227 */ /* 0x000fc600078e00ff */
[C---:B------:R-:W-:Y:S01]  /*af50*/  ISETP.GT.U32.AND P5, PT, R116.reuse, R247, PT ;  /* 0x000000f77400720c */ /* 0x040fe20003fa4070 */
[----:B------:R-:W-:Y:S01]  /*af60*/  IMAD R249, R116, R7, R249 ;  /* 0x0000000774f97224 */ /* 0x000fe200078e02f9 */
[----:B------:R-:W-:Y:S01]  /*af70*/  IADD3 R5, -R5, RZ, RZ ;  /* 0x000000ff05057210 */ /* 0x000fe20007ffe1ff */
[----:B------:R-:W-:Y:S01]  /*af80*/  IMAD.MOV R6, RZ, RZ, -R6 ;  /* 0x000000ffff067224 */ /* 0x000fe200078e0a06 */
[----:B------:R-:W-:Y:S01]  /*af90*/  @!P6 IADD3 R245, R245, -R116, RZ ;  /* 0x80000074f5f5e210 */ /* 0x000fe20007ffe0ff */
[----:B------:R-:W-:Y:S01]  /*afa0*/  @!P3 IMAD.IADD R242, R242, 0x1, -R116 ;  /* 0x00000001f2f2b824 */ /* 0x000fe200078e0a74 */
[C---:B------:R-:W-:Y:S01]  /*afb0*/  ISETP.GT.U32.AND P6, PT, R116.reuse, R249, PT ;  /* 0x000000f97400720c */ /* 0x040fe20003fc4070 */
[C---:B------:R-:W-:Y:S01]  /*afc0*/  IMAD R251, R116.reuse, R6, R251 ;  /* 0x0000000674fb7224 */ /* 0x040fe200078e02fb */
[C---:B------:R-:W-:Y:S01]  /*afd0*/  ISETP.GT.U32.AND P3, PT, R116.reuse, R246, PT ;  /* 0x000000f67400720c */ /* 0x040fe20003f64070 */
[----:B------:R-:W-:Y:S02]  /*afe0*/  IMAD R248, R116, R5, R248 ;  /* 0x0000000574f87224 */ /* 0x000fe400078e02f8 */
[----:B------:R-:W-:-:S02]  /*aff0*/  IMAD.HI.U32 R5, R2, R250, RZ ;  /* 0x000000fa02057227 */ /* 0x000fc400078e00ff */
[----:B------:R-:W-:Y:S02]  /*b000*/  @!P5 IADD3 R247, R247, -R116, RZ ;  /* 0x80000074f7f7d210 */ /* 0x000fe40007ffe0ff */
[----:B------:R-:W-:Y:S01]  /*b010*/  ISETP.GT.U32.AND P5, PT, R116, R251, PT ;  /* 0x000000fb7400720c */ /* 0x000fe20003fa4070 */
[----:B------:R-:W-:Y:S01]  /*b020*/  IMAD.HI.U32 R7, R2, R252, RZ ;  /* 0x000000fc02077227 */ /* 0x000fe200078e00ff */
[----:B------:R-:W-:-:S03]  /*b030*/  IADD3 R5, -R5, RZ, RZ ;  /* 0x000000ff05057210 */ /* 0x000fc60007ffe1ff */
[----:B------:R-:W-:Y:S01]  /*b040*/  @!P6 IMAD.IADD R249, R249, 0x1, -R116 ;  /* 0x00000001f9f9e824 */ /* 0x000fe200078e0a74 */
[----:B------:R-:W-:Y:S01]  /*b050*/  @!P3 IADD3 R246, R246, -R116, RZ ;  /* 0x80000074f6f6b210 */ /* 0x000fe20007ffe0ff */
[----:B------:R-:W-:Y:S01]  /*b060*/  IMAD R250, R116, R5, R250 ;  /* 0x0000000574fa7224 */ /* 0x000fe200078e02fa */
[----:B------:R-:W-:Y:S01]  /*b070*/  IADD3 R5, -R7, RZ, RZ ;  /* 0x000000ff07057210 */ /* 0x000fe20007ffe1ff */
[----:B------:R-:W-:Y:S01]  /*b080*/  VIADD R9, R152, 0xf0 ;  /* 0x000000f098097836 */ /* 0x000fe20000000000 */
[----:B------:R-:W-:Y:S01]  /*b090*/  ISETP.GT.U32.AND P6, PT, R116, R249, PT ;  /* 0x000000f97400720c */ /* 0x000fe20003fc4070 */
[----:B------:R-:W-:Y:S01]  /*b0a0*/  IMAD.HI.U32 R8, R2, R18, RZ ;  /* 0x0000001202087227 */ /* 0x000fe200078e00ff */
[C---:B------:R-:W-:Y:S02]  /*b0b0*/  ISETP.GT.U32.AND P3, PT, R116.reuse, R246, PT ;  /* 0x000000f67400720c */ /* 0x040fe40003f64070 */
[----:B------:R-:W-:Y:S01]  /*b0c0*/  @!P5 IADD3 R251, R251, -R116, RZ ;  /* 0x80000074fbfbd210 */ /* 0x000fe20007ffe0ff */
[----:B------:R-:W-:Y:S01]  /*b0d0*/  IMAD R252, R116, R5, R252 ;  /* 0x0000000574fc7224 */ /* 0x000fe200078e02fc */
[----:B------:R-:W-:Y:S01]  /*b0e0*/  IABS R17, R9 ;  /* 0x0000000900117213 */ /* 0x000fe20000000000 */
[----:B------:R-:W-:Y:S01]  /*b0f0*/  IMAD.HI.U32 R5, R2, R19, RZ ;  /* 0x0000001302057227 */ /* 0x000fe200078e00ff */
[----:B------:R-:W-:-:S02]  /*b100*/  ISETP.GT.U32.AND P5, PT, R116, R251, PT ;  /* 0x000000fb7400720c */ /* 0x000fc40003fa4070 */
[----:B------:R-:W-:Y:S01]  /*b110*/  IABS R7, R152 ;  /* 0x0000009800077213 */ /* 0x000fe20000000000 */
[--C-:B------:R-:W-:Y:S01]  /*b120*/  @!P1 IMAD.IADD R240, R240, 0x1, -R116.reuse ;  /* 0x00000001f0f09824 */ /* 0x100fe200078e0a74 */
[----:B------:R-:W-:Y:S01]  /*b130*/  IABS R9, R21 ;  /* 0x0000001500097213 */ /* 0x000fe20000000000 */
[--C-:B------:R-:W-:Y:S01]  /*b140*/  @!P6 IMAD.IADD R249, R249, 0x1, -R116.reuse ;  /* 0x00000001f9f9e824 */ /* 0x100fe200078e0a74 */
[----:B------:R-:W-:Y:S01]  /*b150*/  ISETP.GE.AND P6, PT, R3, RZ, PT ;  /* 0x000000ff0300720c */ /* 0x000fe20003fc6270 */
[----:B------:R-:W-:Y:S01]  /*b160*/  @!P3 IMAD.IADD R246, R246, 0x1, -R116 ;  /* 0x00000001f6f6b824 */ /* 0x000fe200078e0a74 */
[----:B------:R-:W-:Y:S01]  /*b170*/  IADD3 R3, -R5, RZ, RZ ;  /* 0x000000ff05037210 */ /* 0x000fe20007ffe1ff */
[----:B------:R-:W-:Y:S01]  /*b180*/  IMAD.MOV R5, RZ, RZ, -R8 ;  /* 0x000000ffff057224 */ /* 0x000fe200078e0a08 */
[----:B------:R-:W-:Y:S01]  /*b190*/  ISETP.GT.U32.AND P3, PT, R116, R250, PT ;  /* 0x000000fa7400720c */ /* 0x000fe20003f64070 */
[----:B------:R-:W-:Y:S01]  /*b1a0*/  IMAD.HI.U32 R6, R2, R7, RZ ;  /* 0x0000000702067227 */ /* 0x000fe200078e00ff */
[----:B------:R-:W-:-:S02]  /*b1b0*/  IABS R8, R20 ;  /* 0x0000001400087213 */ /* 0x000fc40000000000 */
[----:B------:R-:W-:Y:S01]  /*b1c0*/  @!P5 IADD3 R251, R251, -R116, RZ ;  /* 0x80000074fbfbd210 */ /* 0x000fe20007ffe0ff */
[C---:B------:R-:W-:Y:S01]  /*b1d0*/  IMAD R19, R116.reuse, R3, R19 ;  /* 0x0000000374137224 */ /* 0x040fe200078e0213 */
[----:B------:R-:W-:Y:S01]  /*b1e0*/  ISETP.GT.U32.AND P1, PT, R116, R240, PT ;  /* 0x000000f07400720c */ /* 0x000fe20003f24070 */
[----:B------:R-:W-:Y:S02]  /*b1f0*/  IMAD.HI.U32 R3, R2, R17, RZ ;  /* 0x0000001102037227 */ /* 0x000fe400078e00ff */
[----:B------:R-:W-:Y:S02]  /*b200*/  @!P6 IADD3 R243, -R243, RZ, RZ ;  /* 0x000000fff3f3e210 */ /* 0x000fe40007ffe1ff */
[C---:B------:R-:W-:Y:S01]  /*b210*/  ISETP.GT.U32.AND P5, PT, R116.reuse, R19, PT ;  /* 0x000000137400720c */ /* 0x040fe20003fa4070 */
[----:B------:R-:W-:Y:S01]  /*b220*/  IMAD R18, R116, R5, R18 ;  /* 0x0000000574127224 */ /* 0x000fe200078e0212 */
[----:B------:R-:W-:Y:S01]  /*b230*/  IADD3 R3, -R3, RZ, RZ ;  /* 0x000000ff03037210 */ /* 0x000fe20007ffe1ff */
[----:B------:R-:W-:-:S02]  /*b240*/  @!P3 IMAD.IADD R250, R250, 0x1, -R116 ;  /* 0x00000001fafab824 */ /* 0x000fc400078e0a74 */
[----:B------:R-:W-:-:S03]  /*b250*/  IMAD.HI.U32 R5, R2, R14, RZ ;  /* 0x0000000e02057227 */ /* 0x000fc600078e00ff */
[C---:B------:R-:W-:Y:S01]  /*b260*/  ISETP.GT.U32.AND P3, PT, R116.reuse, R250, PT ;  /* 0x000000fa7400720c */ /* 0x040fe20003f64070 */
[----:B------:R-:W-:Y:S02]  /*b270*/  IMAD R17, R116, R3, R17 ;  /* 0x0000000374117224 */ /* 0x000fe400078e0211 */
[----:B------:R-:W-:Y:S02]  /*b280*/  IMAD.MOV R6, RZ, RZ, -R6 ;  /* 0x000000ffff067224 */ /* 0x000fe400078e0a06 */
[----:B------:R-:W-:Y:S01]  /*b290*/  @!P5 IADD3 R19, R19, -R116, RZ ;  /* 0x800000741313d210 */ /* 0x000fe20007ffe0ff */
[----:B------:R-:W-:-:S03]  /*b2a0*/  IMAD.HI.U32 R117, R2, R8, RZ ;  /* 0x0000000802757227 */ /* 0x000fc600078e00ff */
[C---:B------:R-:W-:Y:S01]  /*b2b0*/  ISETP.GT.U32.AND P5, PT, R116.reuse, R19, PT ;  /* 0x000000137400720c */ /* 0x040fe20003fa4070 */
[----:B------:R-:W-:Y:S02]  /*b2c0*/  IMAD R7, R116, R6, R7 ;  /* 0x0000000674077224 */ /* 0x000fe400078e0207 */
[----:B------:R-:W-:Y:S01]  /*b2d0*/  IMAD.HI.U32 R6, R2, R15, RZ ;  /* 0x0000000f02067227 */ /* 0x000fe200078e00ff */
[----:B------:R-:W-:Y:S02]  /*b2e0*/  @!P3 IADD3 R250, R250, -R116, RZ ;  /* 0x80000074fafab210 */ /* 0x000fe40007ffe0ff */
[----:B------:R-:W-:Y:S01]  /*b2f0*/  ISETP.GE.AND P3, PT, R4, RZ, PT ;  /* 0x000000ff0400720c */ /* 0x000fe20003f66270 */
[----:B------:R-:W-:Y:S01]  /*b300*/  IMAD.HI.U32 R4, R2, R16, RZ ;  /* 0x0000001002047227 */ /* 0x000fe200078e00ff */
[----:B------:R-:W-:-:S03]  /*b310*/  IADD3 R6, -R6, RZ, RZ ;  /* 0x000000ff06067210 */ /* 0x000fc60007ffe1ff */
[----:B------:R-:W-:Y:S02]  /*b320*/  IMAD.MOV R3, RZ, RZ, -R4 ;  /* 0x000000ffff037224 */ /* 0x000fe400078e0a04 */
[----:B------:R-:W-:Y:S01]  /*b330*/  @!P5 IMAD.IADD R19, R19, 0x1, -R116 ;  /* 0x000000011313d824 */ /* 0x000fe200078e0a74 */
[C---:B------:R-:W-:Y:S01]  /*b340*/  ISETP.GT.U32.AND P5, PT, R116.reuse, R17, PT ;  /* 0x000000117400720c */ /* 0x040fe20003fa4070 */
[----:B------:R-:W-:Y:S01]  /*b350*/  IMAD R16, R116, R3, R16 ;  /* 0x0000000374107224 */ /* 0x000fe200078e0210 */
[----:B------:R-:W-:Y:S01]  /*b360*/  IADD3 R3, -R5, RZ, RZ ;  /* 0x000000ff05037210 */ /* 0x000fe20007ffe1ff */
[----:B------:R-:W-:-:S04]  /*b370*/  IMAD.HI.U32 R4, R2, R13, RZ ;  /* 0x0000000d02047227 */ /* 0x000fc800078e00ff */
[----:B------:R-:W-:Y:S02]  /*b380*/  IMAD.MOV R4, RZ, RZ, -R4 ;  /* 0x000000ffff047224 */ /* 0x000fe400078e0a04 */
[----:B------:R-:W-:Y:S02]  /*b390*/  IMAD R14, R116, R3, R14 ;  /* 0x00000003740e7224 */ /* 0x000fe400078e020e */
[----:B------:R-:W-:-:S04]  /*b3a0*/  IMAD.HI.U32 R3, R2, R12, RZ ;  /* 0x0000000c02037227 */ /* 0x000fc800078e00ff */
[----:B------:R-:W-:Y:S02]  /*b3b0*/  IMAD R13, R116, R4, R13 ;  /* 0x00000004740d7224 */ /* 0x000fe400078e020d */
[----:B------:R-:W-:-:S04]  /*b3c0*/  IMAD.HI.U32 R4, R2, R11, RZ ;  /* 0x0000000b02047227 */ /* 0x000fc800078e00ff */
[----:B------:R-:W-:-:S04]  /*b3d0*/  IMAD.HI.U32 R5, R2, R10, RZ ;  /* 0x0000000a02057227 */ /* 0x000fc800078e00ff */
[----:B------:R-:W-:Y:S02]  /*b3e0*/  IMAD.MOV R3, RZ, RZ, -R3 ;  /* 0x000000ffff037224 */ /* 0x000fe400078e0a03 */
[----:B------:R-:W-:Y:S02]  /*b3f0*/  @!P5 IMAD.IADD R17, R17, 0x1, -R116 ;  /* 0x000000011111d824 */ /* 0x000fe400078e0a74 */
[----:B------:R-:W-:Y:S02]  /*b400*/  IMAD R15, R116, R6, R15 ;  /* 0x00000006740f7224 */ /* 0x000fe400078e020f */
[----:B------:R-:W-:Y:S01]  /*b410*/  IMAD.HI.U32 R124, R2, R9, RZ ;  /* 0x00000009027c7227 */ /* 0x000fe200078e00ff */
[----:B------:R-:W-:-:S03]  /*b420*/  ISETP.GT.U32.AND P5, PT, R116, R17, PT ;  /* 0x000000117400720c */ /* 0x000fc60003fa4070 */
[----:B------:R-:W-:Y:S02]  /*b430*/  IMAD.MOV R6, RZ, RZ, -R4 ;  /* 0x000000ffff067224 */ /* 0x000fe400078e0a04 */
[C---:B------:R-:W-:Y:S01]  /*b440*/  IMAD R12, R116.reuse, R3, R12 ;  /* 0x00000003740c7224 */ /* 0x040fe200078e020c */
[----:B------:R-:W-:Y:S01]  /*b450*/  IADD3 R3, -R5, RZ, RZ ;  /* 0x000000ff05037210 */ /* 0x000fe20007ffe1ff */
[----:B------:R-:W-:Y:S01]  /*b460*/  IMAD.MOV R4, RZ, RZ, -R124 ;  /* 0x000000ffff047224 */ /* 0x000fe200078e0a7c */
[----:B------:R-:W-:Y:S01]  /*b470*/  IADD3 R5, -R117, RZ, RZ ;  /* 0x000000ff75057210 */ /* 0x000fe20007ffe1ff */
[C---:B------:R-:W-:Y:S01]  /*b480*/  IMAD R11, R116.reuse, R6, R11 ;  /* 0x00000006740b7224 */ /* 0x040fe200078e020b */
[----:B------:R-:W-:Y:S01]  /*b490*/  IABS R117, R0 ;  /* 0x0000000000757213 */ /* 0x000fe20000000000 */
[C---:B------:R-:W-:Y:S01]  /*b4a0*/  IMAD R10, R116.reuse, R3, R10 ;  /* 0x00000003740a7224 */ /* 0x040fe200078e020a */
[----:B------:R-:W-:Y:S01]  /*b4b0*/  IABS R6, R153 ;  /* 0x0000009900067213 */ /* 0x000fe20000000000 */
[C---:B------:R-:W-:Y:S01]  /*b4c0*/  IMAD R9, R116.reuse, R4, R9 ;  /* 0x0000000474097224 */ /* 0x040fe200078e0209 */
[----:B------:R-:W-:Y:S01]  /*b4d0*/  IABS R4, R157 ;  /* 0x0000009d00047213 */ /* 0x000fe20000000000 */
[----:B------:R-:W-:Y:S01]  /*b4e0*/  IMAD R8, R116, R5, R8 ;  /* 0x0000000574087224 */ /* 0x000fe200078e0208 */
[----:B------:R-:W-:Y:S01]  /*b4f0*/  IABS R5, R155 ;  /* 0x0000009b00057213 */ /* 0x000fe20000000000 */
[----:B---3--:R-:W-:Y:S01]  /*b500*/  IMAD.HI.U32 R28, R2, R117, RZ ;  /* 0x00000075021c7227 */ /* 0x008fe200078e00ff */
[----:B------:R-:W-:-:S02]  /*b510*/  IABS R3, R158 ;  /* 0x0000009e00037213 */ /* 0x000fc40000000000 */
[----:B------:R-:W-:Y:S01]  /*b520*/  @!P5 IADD3 R17, R17, -R116, RZ ;  /* 0x800000741111d210 */ /* 0x000fe20007ffe0ff */
[----:B------:R-:W-:Y:S01]  /*b530*/  IMAD.HI.U32 R124, R2, R6, RZ ;  /* 0x00000006027c7227 */ /* 0x000fe200078e00ff */
[----:B------:R-:W-:Y:S02]  /*b540*/  IADD3 R28, -R28, RZ, RZ ;  /* 0x000000ff1c1c7210 */ /* 0x000fe40007ffe1ff */
[----:B------:R-:W-:Y:S01]  /*b550*/  ISETP.GT.U32.AND P5, PT, R116, R7, PT ;  /* 0x000000077400720c */ /* 0x000fe20003fa4070 */
[----:B------:R-:W-:-:S04]  /*b560*/  IMAD.HI.U32 R125, R2, R5, RZ ;  /* 0x00000005027d7227 */ /* 0x000fc800078e00ff */
[----:B--2---:R-:W-:-:S04]  /*b570*/  IMAD.HI.U32 R30, R2, R4, RZ ;  /* 0x00000004021e7227 */ /* 0x004fc800078e00ff */
[----:B------:R-:W-:-:S04]  /*b580*/  IMAD.HI.U32 R29, R2, R3, RZ ;  /* 0x00000003021d7227 */ /* 0x000fc800078e00ff */
[----:B------:R-:W-:Y:S02]  /*b590*/  IMAD.MOV R2, RZ, RZ, -R124 ;  /* 0x000000ffff027224 */ /* 0x000fe400078e0a7c */
[----:B------:R-:W-:Y:S02]  /*b5a0*/  @!P5 IMAD.IADD R7, R7, 0x1, -R116 ;  /* 0x000000010707d824 */ /* 0x000fe400078e0a74 */
[C---:B------:R-:W-:Y:S02]  /*b5b0*/  IMAD R6, R116.reuse, R2, R6 ;  /* 0x0000000274067224 */ /* 0x040fe400078e0206 */
[C---:B------:R-:W-:Y:S01]  /*b5c0*/  IMAD R2, R116.reuse, R28, R117 ;  /* 0x0000001c74027224 */ /* 0x040fe200078e0275 */
[----:B------:R-:W-:Y:S01]  /*b5d0*/  ISETP.GT.U32.AND P5, PT, R116, R7, PT ;  /* 0x000000077400720c */ /* 0x000fe20003fa4070 */
[----:B------:R-:W2:Y:S01]  /*b5e0*/  S2R R28, SR_TID.X ;  /* 0x00000000001c7919 */ /* 0x000ea20000002100 */
[----:B------:R-:W-:Y:S02]  /*b5f0*/  IMAD.MOV R29, RZ, RZ, -R29 ;  /* 0x000000ffff1d7224 */ /* 0x000fe400078e0a1d */
[----:B------:R-:W-:Y:S01]  /*b600*/  IMAD.MOV R124, RZ, RZ, -R125 ;  /* 0x000000ffff7c7224 */ /* 0x000fe200078e0a7d */
[----:B------:R-:W-:Y:S01]  /*b610*/  IADD3 R125, -R30, RZ, RZ ;  /* 0x000000ff1e7d7210 */ /* 0x000fe20007ffe1ff */
[----:B------:R-:W-:Y:S01]  /*b620*/  IMAD R3, R116, R29, R3 ;  /* 0x0000001d74037224 */ /* 0x000fe200078e0203 */
[----:B------:R-:W3:Y:S01]  /*b630*/  LDL.LU R30, [R1+0x7c] ;  /* 0x00007c00011e7983 */ /* 0x000ee20000300800 */
[----:B------:R-:W-:Y:S01]  /*b640*/  @!P1 IMAD.IADD R240, R240, 0x1, -R116 ;  /* 0x00000001f0f09824 */ /* 0x000fe200078e0a74 */
[C---:B------:R-:W-:Y:S01]  /*b650*/  ISETP.GT.U32.AND P1, PT, R116.reuse, R244, PT ;  /* 0x000000f47400720c */ /* 0x040fe20003f24070 */
[----:B------:R-:W-:Y:S01]  /*b660*/  @!P4 IMAD.MOV R242, RZ, RZ, -R242 ;  /* 0x000000fffff2c224 */ /* 0x000fe200078e0af2 */
[----:B------:R-:W3:Y:S01]  /*b670*/  LDL.LU R29, [R1+0x80] ;  /* 0x00008000011d7983 */ /* 0x000ee20000300800 */
[----:B------:R-:W-:Y:S01]  /*b680*/  @!P2 IMAD.MOV R240, RZ, RZ, -R240 ;  /* 0x000000fffff0a224 */ /* 0x000fe200078e0af0 */
[----:B------:R-:W-:Y:S01]  /*b690*/  @!P5 IADD3 R7, R7, -R116, RZ ;  /* 0x800000740707d210 */ /* 0x000fe20007ffe0ff */
[C---:B------:R-:W-:Y:S01]  /*b6a0*/  IMAD R5, R116.reuse, R124, R5 ;  /* 0x0000007c74057224 */ /* 0x040fe200078e0205 */
[C---:B------:R-:W-:Y:S01]  /*b6b0*/  ISETP.GT.U32.AND P5, PT, R116.reuse, R13, PT ;  /* 0x0000000d7400720c */ /* 0x040fe20003fa4070 */
[----:B------:R-:W-:Y:S01]  /*b6c0*/  IMAD R4, R116, R125, R4 ;  /* 0x0000007d74047224 */ /* 0x000fe200078e0204 */
[----:B----4-:R-:W-:Y:S01]  /*b6d0*/  MOV R31, R7 ;  /* 0x00000007001f7202 */ /* 0x010fe20000000f00 */
[----:B------:R-:W4:Y:S04]  /*b6e0*/  LDC.64 R124, c[0x0][0x230] ;  /* 0x00008c00ff7c7b82 */ /* 0x000f280000000a00 */
[----:B------:R-:W-:-:S04]  /*b6f0*/  @!P1 IADD3 R244, R244, -R116, RZ ;  /* 0x80000074f4f49210 */ /* 0x000fc80007ffe0ff */
[C---:B------:R-:W-:Y:S02]  /*b700*/  ISETP.GT.U32.AND P1, PT, R116.reuse, R244, PT ;  /* 0x000000f47400720c */ /* 0x040fe40003f24070 */
[----:B------:R-:W-:Y:S02]  /*b710*/  @!P5 IADD3 R13, R13, -R116, RZ ;  /* 0x800000740d0dd210 */ /* 0x000fe40007ffe0ff */
[C---:B------:R-:W-:Y:S02]  /*b720*/  ISETP.GT.U32.AND P5, PT, R116.reuse, R11, PT ;  /* 0x0000000b7400720c */ /* 0x040fe40003fa4070 */
[----:B------:R-:W-:Y:S02]  /*b730*/  ISETP.GT.U32.AND P2, PT, R116, R13, PT ;  /* 0x0000000d7400720c */ /* 0x000fe40003f44070 */
[C---:B--2---:R-:W-:Y:S02]  /*b740*/  SHF.L.U32 R7, R28.reuse, 0x2, RZ ;  /* 0x000000021c077819 */ /* 0x044fe400000006ff */
[----:B------:R-:W-:-:S02]  /*b750*/  LOP3.LUT R117, R28, 0x60, RZ, 0xc0, !PT ;  /* 0x000000601c757812 */ /* 0x000fc400078ec0ff */
[----:B------:R-:W2:Y:S01]  /*b760*/  LDL.LU R28, [R1+0x84] ;  /* 0x00008400011c7983 */ /* 0x000ea20000300800 */
[----:B------:R-:W-:Y:S01]  /*b770*/  @!P1 IMAD.IADD R244, R244, 0x1, -R116 ;  /* 0x00000001f4f49824 */ /* 0x000fe200078e0a74 */
[----:B------:R-:W-:-:S03]  /*b780*/  ISETP.GT.U32.AND P1, PT, R116, R248, PT ;  /* 0x000000f87400720c */ /* 0x000fc60003f24070 */
[----:B------:R-:W-:Y:S01]  /*b790*/  @!P5 IMAD.IADD R11, R11, 0x1, -R116 ;  /* 0x000000010b0bd824 */ /* 0x000fe200078e0a74 */
[----:B------:R-:W-:Y:S01]  /*b7a0*/  ISETP.GE.AND P5, PT, R152, RZ, PT ;  /* 0x000000ff9800720c */ /* 0x000fe20003fa6270 */
[----:B------:R-:W-:Y:S01]  /*b7b0*/  @!P3 IMAD.MOV R244, RZ, RZ, -R244 ;  /* 0x000000fffff4b224 */ /* 0x000fe200078e0af4 */
[----:B------:R-:W-:Y:S02]  /*b7c0*/  @!P2 IADD3 R13, R13, -R116, RZ ;  /* 0x800000740d0da210 */ /* 0x000fe40007ffe0ff */
[C---:B------:R-:W-:Y:S02]  /*b7d0*/  ISETP.GT.U32.AND P6, PT, R116.reuse, R11, PT ;  /* 0x0000000b7400720c */ /* 0x040fe40003fc4070 */
[----:B------:R-:W-:-:S03]  /*b7e0*/  ISETP.GT.U32.AND P2, PT, R116, R5, PT ;  /* 0x000000057400720c */ /* 0x000fc60003f44070 */
[----:B------:R-:W-:-:S04]  /*b7f0*/  @!P1 IMAD.IADD R248, R248, 0x1, -R116 ;  /* 0x00000001f8f89824 */ /* 0x000fc800078e0a74 */
[----:B------:R-:W-:Y:S02]  /*b800*/  @!P5 IADD3 R31, -R31, RZ, RZ ;  /* 0x000000ff1f1fd210 */ /* 0x000fe40007ffe1ff */
[C---:B------:R-:W-:Y:S02]  /*b810*/  ISETP.GT.U32.AND P1, PT, R116.reuse, R248, PT ;  /* 0x000000f87400720c */ /* 0x040fe40003f24070 */
[C---:B------:R-:W-:Y:S02]  /*b820*/  ISETP.GT.U32.AND P5, PT, R116.reuse, R8, PT ;  /* 0x000000087400720c */ /* 0x040fe40003fa4070 */
[----:B------:R-:W-:Y:S01]  /*b830*/  @!P6 IADD3 R11, R11, -R116, RZ ;  /* 0x800000740b0be210 */ /* 0x000fe20007ffe0ff */
[----:B------:R-:W-:Y:S01]  /*b840*/  @!P2 IMAD.IADD R5, R5, 0x1, -R116 ;  /* 0x000000010505a824 */ /* 0x000fe200078e0a74 */
[----:B------:R-:W-:Y:S02]  /*b850*/  ISETP.GT.U32.AND P6, PT, R116, R3, PT ;  /* 0x000000037400720c */ /* 0x000fe40003fc4070 */
[----:B------:R-:W-:-:S05]  /*b860*/  ISETP.GE.AND P2, PT, R120, RZ, PT ;  /* 0x000000ff7800720c */ /* 0x000fca0003f46270 */
[----:B------:R-:W-:Y:S02]  /*b870*/  @!P1 IADD3 R248, R248, -R116, RZ ;  /* 0x80000074f8f89210 */ /* 0x000fe40007ffe0ff */
[----:B------:R-:W-:Y:S01]  /*b880*/  ISETP.GT.U32.AND P1, PT, R116, R252, PT ;  /* 0x000000fc7400720c */ /* 0x000fe20003f24070 */
[--C-:B------:R-:W-:Y:S01]  /*b890*/  @!P5 IMAD.IADD R8, R8, 0x1, -R116.reuse ;  /* 0x000000010808d824 */ /* 0x100fe200078e0a74 */
[----:B------:R-:W-:Y:S02]  /*b8a0*/  ISETP.GT.U32.AND P5, PT, R116, R2, PT ;  /* 0x000000027400720c */ /* 0x000fe40003fa4070 */
[----:B------:R-:W-:Y:S01]  /*b8b0*/  @!P6 IMAD.IADD R3, R3, 0x1, -R116 ;  /* 0x000000010303e824 */ /* 0x000fe200078e0a74 */
[----:B------:R-:W-:-:S08]  /*b8c0*/  ISETP.GE.AND P6, PT, R118, RZ, PT ;  /* 0x000000ff7600720c */ /* 0x000fd00003fc6270 */
[----:B------:R-:W-:-:S04]  /*b8d0*/  @!P1 IADD3 R252, R252, -R116, RZ ;  /* 0x80000074fcfc9210 */ /* 0x000fc80007ffe0ff */
[----:B------:R-:W-:-:S13]  /*b8e0*/  ISETP.GT.U32.AND P1, PT, R116, R252, PT ;  /* 0x000000fc7400720c */ /* 0x000fda0003f24070 */
[----:B------:R-:W-:Y:S02]  /*b8f0*/  @!P1 IADD3 R252, R252, -R116, RZ ;  /* 0x80000074fcfc9210 */ /* 0x000fe40007ffe0ff */
[----:B------:R-:W-:-:S13]  /*b900*/  ISETP.GT.U32.AND P1, PT, R116, R18, PT ;  /* 0x000000127400720c */ /* 0x000fda0003f24070 */
[----:B------:R-:W-:-:S05]  /*b910*/  @!P1 IMAD.IADD R18, R18, 0x1, -R116 ;  /* 0x0000000112129824 */ /* 0x000fca00078e0a74 */
[----:B------:R-:W-:-:S13]  /*b920*/  ISETP.GT.U32.AND P1, PT, R116, R18, PT ;  /* 0x000000127400720c */ /* 0x000fda0003f24070 */
[----:B------:R-:W-:Y:S02]  /*b930*/  @!P1 IADD3 R18, R18, -R116, RZ ;  /* 0x8000007412129210 */ /* 0x000fe40007ffe0ff */
[----:B------:R-:W-:-:S13]  /*b940*/  ISETP.GT.U32.AND P1, PT, R116, R16, PT ;  /* 0x000000107400720c */ /* 0x000fda0003f24070 */
[----:B------:R-:W-:-:S05]  /*b950*/  @!P1 IMAD.IADD R16, R16, 0x1, -R116 ;  /* 0x0000000110109824 */ /* 0x000fca00078e0a74 */
[----:B------:R-:W-:-:S13]  /*b960*/  ISETP.GT.U32.AND P1, PT, R116, R16, PT ;  /* 0x000000107400720c */ /* 0x000fda0003f24070 */
[----:B------:R-:W-:Y:S02]  /*b970*/  @!P1 IADD3 R16, R16, -R116, RZ ;  /* 0x8000007410109210 */ /* 0x000fe40007ffe0ff */
[----:B------:R-:W-:-:S13]  /*b980*/  ISETP.GT.U32.AND P1, PT, R116, R15, PT ;  /* 0x0000000f7400720c */ /* 0x000fda0003f24070 */
[----:B------:R-:W-:Y:S01]  /*b990*/  @!P1 IMAD.IADD R15, R15, 0x1, -R116 ;  /* 0x000000010f0f9824 */ /* 0x000fe200078e0a74 */
[----:B------:R-:W-:-:S13]  /*b9a0*/  ISETP.GT.U32.AND P1, PT, R116, R14, PT ;  /* 0x0000000e7400720c */ /* 0x000fda0003f24070 */
[----:B------:R-:W-:Y:S01]  /*b9b0*/  @!P1 IMAD.IADD R14, R14, 0x1, -R116 ;  /* 0x000000010e0e9824 */ /* 0x000fe200078e0a74 */
[----:B------:R-:W-:-:S04]  /*b9c0*/  ISETP.GT.U32.AND P1, PT, R116, R12, PT ;  /* 0x0000000c7400720c */ /* 0x000fc80003f24070 */
[----:B------:R-:W-:-:S09]  /*b9d0*/  ISETP.GT.U32.AND P0, PT, R116, R14, PT ;  /* 0x0000000e7400720c */ /* 0x000fd20003f04070 */
[----:B------:R-:W-:Y:S02]  /*b9e0*/  @!P1 IADD3 R12, R12, -R116, RZ ;  /* 0x800000740c0c9210 */ /* 0x000fe40007ffe0ff */
[C---:B------:R-:W-:Y:S02]  /*b9f0*/  ISETP.GT.U32.AND P1, PT, R116.reuse, R10, PT ;  /* 0x0000000a7400720c */ /* 0x040fe40003f24070 */
[----:B------:R-:W-:Y:S01]  /*ba00*/  ISETP.GT.U32.AND P4, PT, R116, R12, PT ;  /* 0x0000000c7400720c */ /* 0x000fe20003f84070 */
[----:B------:R-:W-:Y:S01]  /*ba10*/  @!P0 IMAD.IADD R14, R14, 0x1, -R116 ;  /* 0x000000010e0e8824 */ /* 0x000fe200078e0a74 */
[----:B------:R-:W-:-:S09]  /*ba20*/  ISETP.GT.U32.AND P0, PT, R116, R6, PT ;  /* 0x000000067400720c */ /* 0x000fd20003f04070 */
[----:B------:R-:W-:Y:S02]  /*ba30*/  @!P1 IADD3 R10, R10, -R116, RZ ;  /* 0x800000740a0a9210 */ /* 0x000fe40007ffe0ff */
[----:B------:R-:W-:Y:S01]  /*ba40*/  ISETP.GT.U32.AND P1, PT, R116, R15, PT ;  /* 0x0000000f7400720c */ /* 0x000fe20003f24070 */
[----:B------:R-:W-:Y:S01]  /*ba50*/  @!P4 IMAD.IADD R12, R12, 0x1, -R116 ;  /* 0x000000010c0cc824 */ /* 0x000fe200078e0a74 */
[C---:B------:R-:W-:Y:S02]  /*ba60*/  ISETP.GT.U32.AND P3, PT, R116.reuse, R10, PT ;  /* 0x0000000a7400720c */ /* 0x040fe40003f64070 */
[----:B------:R-:W-:Y:S02]  /*ba70*/  ISETP.GT.U32.AND P4, PT, R116, R4, PT ;  /* 0x000000047400720c */ /* 0x000fe40003f84070 */
[----:B------:R-:W-:Y:S02]  /*ba80*/  @!P0 IADD3 R6, R6, -R116, RZ ;  /* 0x8000007406068210 */ /* 0x000fe40007ffe0ff */
[----:B------:R-:W-:-:S05]  /*ba90*/  ISETP.GE.AND P0, PT, R121, RZ, PT ;  /* 0x000000ff7900720c */ /* 0x000fca0003f06270 */
[--C-:B------:R-:W-:Y:S01]  /*baa0*/  @!P1 IMAD.IADD R15, R15, 0x1, -R116.reuse ;  /* 0x000000010f0f9824 */ /* 0x100fe200078e0a74 */
[----:B------:R-:W-:Y:S01]  /*bab0*/  ISETP.GT.U32.AND P1, PT, R116, R9, PT ;  /* 0x000000097400720c */ /* 0x000fe20003f24070 */
[----:B------:R-:W-:Y:S01]  /*bac0*/  @!P3 IMAD.IADD R10, R10, 0x1, -R116 ;  /* 0x000000010a0ab824 */ /* 0x000fe200078e0a74 */
[----:B------:R-:W-:Y:S02]  /*bad0*/  ISETP.GE.AND P3, PT, R123, RZ, PT ;  /* 0x000000ff7b00720c */ /* 0x000fe40003f66270 */
[----:B------:R-:W-:Y:S02]  /*bae0*/  @!P4 IADD3 R4, R4, -R116, RZ ;  /* 0x800000740404c210 */ /* 0x000fe40007ffe0ff */
[----:B------:R-:W-:-:S07]  /*baf0*/  ISETP.GE.AND P4, PT, R119, RZ, PT ;  /* 0x000000ff7700720c */ /* 0x000fce0003f86270 */
[----:B------:R-:W-:Y:S02]  /*bb00*/  @!P1 IADD3 R9, R9, -R116, RZ ;  /* 0x8000007409099210 */ /* 0x000fe40007ffe0ff */
[----:B------:R-:W-:Y:S02]  /*bb10*/  ISETP.GE.AND P1, PT, R122, RZ, PT ;  /* 0x000000ff7a00720c */ /* 0x000fe40003f26270 */
[----:B------:R-:W-:Y:S02]  /*bb20*/  @!P3 IADD3 R245, -R245, RZ, RZ ;  /* 0x000000fff5f5b210 */ /* 0x000fe40007ffe1ff */
[----:B------:R-:W-:Y:S01]  /*bb30*/  ISETP.GT.U32.AND P3, PT, R116, R9, PT ;  /* 0x000000097400720c */ /* 0x000fe20003f64070 */
[----:B------:R-:W-:Y:S01]  /*bb40*/  @!P5 IMAD.IADD R2, R2, 0x1, -R116 ;  /* 0x000000010202d824 */ /* 0x000fe200078e0a74 */
[----:B------:R-:W-:Y:S01]  /*bb50*/  @!P0 IADD3 R247, -R247, RZ, RZ ;  /* 0x000000fff7f78210 */ /* 0x000fe20007ffe1ff */
[----:B------:R-:W-:-:S06]  /*bb60*/  @!P2 IMAD.MOV R248, RZ, RZ, -R248 ;  /* 0x000000fffff8a224 */ /* 0x000fcc00078e0af8 */
[----:B------:R-:W-:Y:S01]  /*bb70*/  @!P1 IMAD.MOV R246, RZ, RZ, -R246 ;  /* 0x000000fffff69224 */ /* 0x000fe200078e0af6 */
[C---:B------:R-:W-:Y:S02]  /*bb80*/  ISETP.GT.U32.AND P1, PT, R116.reuse, R8, PT ;  /* 0x000000087400720c */ /* 0x040fe40003f24070 */
[C---:B------:R-:W-:Y:S01]  /*bb90*/  ISETP.GT.U32.AND P0, PT, R116.reuse, R6, PT ;  /* 0x000000067400720c */ /* 0x040fe20003f04070 */
[----:B------:R-:W-:Y:S01]  /*bba0*/  @!P6 IMAD.MOV R250, RZ, RZ, -R250 ;  /* 0x000000fffffae224 */ /* 0x000fe200078e0afa */
[----:B------:R-:W-:Y:S01]  /*bbb0*/  ISETP.GT.U32.AND P2, PT, R116, R5, PT ;  /* 0x000000057400720c */ /* 0x000fe20003f44070 */
[C---:B------:R-:W-:Y:S01]  /*bbc0*/  VIADD R122, R152.reuse, 0xec ;  /* 0x000000ec987a7836 */ /* 0x040fe20000000000 */
[----:B------:R-:W-:Y:S01]  /*bbd0*/  @!P4 IADD3 R249, -R249, RZ, RZ ;  /* 0x000000fff9f9c210 */ /* 0x000fe20007ffe1ff */
[----:B------:R-:W-:Y:S01]  /*bbe0*/  VIADD R123, R152, 0xed ;  /* 0x000000ed987b7836 */ /* 0x000fe20000000000 */
[C---:B------:R-:W-:Y:S02]  /*bbf0*/  ISETP.GT.U32.AND P4, PT, R116.reuse, R4, PT ;  /* 0x000000047400720c */ /* 0x040fe40003f84070 */
[----:B------:R-:W-:-:S02]  /*bc00*/  ISETP.GT.U32.AND P6, PT, R116, R3, PT ;  /* 0x000000037400720c */ /* 0x000fc40003fc4070 */
[----:B------:R-:W-:Y:S02]  /*bc10*/  ISETP.GT.U32.AND P5, PT, R116, R2, PT ;  /* 0x000000027400720c */ /* 0x000fe40003fa4070 */
[-C--:B------:R-:W-:Y:S02]  /*bc20*/  @!P3 IADD3 R9, R9, -R116.reuse, RZ ;  /* 0x800000740909b210 */ /* 0x080fe40007ffe0ff */
[----:B------:R-:W-:Y:S01]  /*bc30*/  ISETP.GE.AND P3, PT, R122, RZ, PT ;  /* 0x000000ff7a00720c */ /* 0x000fe20003f66270 */
[----:B------:R-:W-:Y:S01]  /*bc40*/  VIADD R122, R152, 0xee ;  /* 0x000000ee987a7836 */ /* 0x000fe20000000000 */
[-C--:B------:R-:W-:Y:S02]  /*bc50*/  @!P1 IADD3 R8, R8, -R116.reuse, RZ ;  /* 0x8000007408089210 */ /* 0x080fe40007ffe0ff */
[----:B------:R-:W-:Y:S01]  /*bc60*/  ISETP.GE.AND P1, PT, R123, RZ, PT ;  /* 0x000000ff7b00720c */ /* 0x000fe20003f26270 */
[----:B------:R-:W-:Y:S01]  /*bc70*/  VIADD R123, R152, 0xef ;  /* 0x000000ef987b7836 */ /* 0x000fe20000000000 */
[----:B------:R-:W-:-:S02]  /*bc80*/  @!P0 IADD3 R6, R6, -R116, RZ ;  /* 0x8000007406068210 */ /* 0x000fc40007ffe0ff */
[----:B------:R-:W-:Y:S02]  /*bc90*/  ISETP.GE.AND P0, PT, R122, RZ, PT ;  /* 0x000000ff7a00720c */ /* 0x000fe40003f06270 */
[-C--:B------:R-:W-:Y:S01]  /*bca0*/  @!P2 IADD3 R5, R5, -R116.reuse, RZ ;  /* 0x800000740505a210 */ /* 0x080fe20007ffe0ff */
[----:B------:R-:W-:Y:S01]  /*bcb0*/  VIADD R122, R152, 0xf0 ;  /* 0x000000f0987a7836 */ /* 0x000fe20000000000 */
[----:B------:R-:W-:Y:S01]  /*bcc0*/  ISETP.GE.AND P2, PT, R123, RZ, PT ;  /* 0x000000ff7b00720c */ /* 0x000fe20003f46270 */
[--C-:B------:R-:W-:Y:S01]  /*bcd0*/  @!P4 IMAD.IADD R4, R4, 0x1, -R116.reuse ;  /* 0x000000010404c824 */ /* 0x100fe200078e0a74 */
[----:B------:R-:W-:Y:S01]  /*bce0*/  @!P6 IADD3 R3, R3, -R116, RZ ;  /* 0x800000740303e210 */ /* 0x000fe20007ffe0ff */
[----:B------:R-:W-:Y:S02]  /*bcf0*/  @!P5 IMAD.IADD R2, R2, 0x1, -R116 ;  /* 0x000000010202d824 */ /* 0x000fe400078e0a74 */
[----:B----4-:R-:W-:Y:S01]  /*bd00*/  IMAD R116, R115, R125, RZ ;  /* 0x0000007d73747224 */ /* 0x010fe200078e02ff */
[----:B------:R-:W-:-:S02]  /*bd10*/  LOP3.LUT R7, R7, 0x7c, RZ, 0xc0, !PT ;  /* 0x0000007c07077812 */ /* 0x000fc400078ec0ff */
[----:B------:R-:W-:Y:S01]  /*bd20*/  @!P3 IADD3 R251, -R251, RZ, RZ ;  /* 0x000000fffbfbb210 */ /* 0x000fe20007ffe1ff */
[----:B---3--:R-:W-:Y:S01]  /*bd30*/  IMAD R119, R30, R125, RZ ;  /* 0x0000007d1e777224 */ /* 0x008fe200078e02ff */
[----:B------:R-:W-:Y:S01]  /*bd40*/  IADD3 R123, R152, 0xf1, RZ ;  /* 0x000000f1987b7810 */ /* 0x000fe20007ffe0ff */
[----:B------:R-:W-:Y:S01]  /*bd50*/  @!P0 IMAD.MOV R19, RZ, RZ, -R19 ;  /* 0x000000ffff138224 */ /* 0x000fe200078e0a13 */
[----:B------:R-:W-:Y:S01]  /*bd60*/  ISETP.GE.AND P4, PT, R122, RZ, PT ;  /* 0x000000ff7a00720c */ /* 0x000fe20003f86270 */
[----:B------:R-:W-:Y:S01]  /*bd70*/  @!P1 IMAD.MOV R252, RZ, RZ, -R252 ;  /* 0x000000fffffc9224 */ /* 0x000fe200078e0afc */
[C---:B------:R-:W-:Y:S01]  /*bd80*/  LEA R122, P3, R116.reuse, UR4, 0x2 ;  /* 0x00000004747a7c11 */ /* 0x040fe2000f8610ff */
[----:B------:R-:W3:Y:S01]  /*bd90*/  LDL.LU R115, [R1+0x2c34] ;  /* 0x002c340001737983 */ /* 0x000ee20000300800 */
[----:B------:R-:W-:Y:S01]  /*bda0*/  LEA R7, R117, R7, 0xa ;  /* 0x0000000775077211 */ /* 0x000fe200078e50ff */
[----:B------:R-:W-:Y:S01]  /*bdb0*/  IMAD R117, R29, R125, RZ ;  /* 0x0000007d1d757224 */ /* 0x000fe200078e02ff */
[----:B------:R-:W-:Y:S01]  /*bdc0*/  ISETP.GE.AND P6, PT, R123, RZ, PT ;  /* 0x000000ff7b00720c */ /* 0x000fe20003fc6270 */
[----:B------:R-:W4:Y:S01]  /*bdd0*/  LDL.LU R30, [R1+0x50] ;  /* 0x00005000011e7983 */ /* 0x000f220000300800 */
[----:B------:R-:W-:-:S02]  /*bde0*/  LEA.HI.X.SX32 R123, R116, UR5, 0x2, P3 ;  /* 0x00000005747b7c11 */ /* 0x000fc400098f16ff */
[----:B------:R-:W-:Y:S01]  /*bdf0*/  ISETP.GE.AND P3, PT, R27, RZ, PT ;  /* 0x000000ff1b00720c */ /* 0x000fe20003f66270 */
[----:B------:R-:W4:Y:S01]  /*be00*/  LDL.LU R29, [R1+0x4c] ;  /* 0x00004c00011d7983 */ /* 0x000f220000300800 */
[----:B------:R-:W-:Y:S02]  /*be10*/  ISETP.GE.AND P0, PT, R26, RZ, PT ;  /* 0x000000ff1a00720c */ /* 0x000fe40003f06270 */
[----:B------:R-:W-:Y:S02]  /*be20*/  @!P2 IADD3 R18, -R18, RZ, RZ ;  /* 0x000000ff1212a210 */ /* 0x000fe40007ffe1ff */
[----:B------:R-:W-:Y:S02]  /*be30*/  LEA R120, P1, R119, UR4, 0x2 ;  /* 0x0000000477787c11 */ /* 0x000fe4000f8210ff */
[----:B------:R-:W-:Y:S02]  /*be40*/  ISETP.GE.AND P2, PT, R25, RZ, PT ;  /* 0x000000ff1900720c */ /* 0x000fe40003f46270 */
[----:B------:R-:W-:-:S02]  /*be50*/  LEA R118, P5, R117, UR4, 0x2 ;  /* 0x0000000475767c11 */ /* 0x000fc4000f8a10ff */
[----:B------:R-:W-:Y:S01]  /*be60*/  LEA.HI.X.SX32 R121, R119, UR5, 0x2, P1 ;  /* 0x0000000577797c11 */ /* 0x000fe200088f16ff */
[----:B--2---:R-:W-:Y:S01]  /*be70*/  IMAD R125, R28, R125, RZ ;  /* 0x0000007d1c7d7224 */ /* 0x004fe200078e02ff */
[----:B------:R-:W-:Y:S01]  /*be80*/  LEA.HI.X.SX32 R119, R117, UR5, 0x2, P5 ;  /* 0x0000000575777c11 */ /* 0x000fe2000a8f16ff */
[----:B------:R-:W-:Y:S01]  /*be90*/  @!P4 IMAD.MOV R17, RZ, RZ, -R17 ;  /* 0x000000ffff11c224 */ /* 0x000fe200078e0a11 */
[----:B------:R-:W-:Y:S01]  /*bea0*/  @!P0 IADD3 R14, -R14, RZ, RZ ;  /* 0x000000ff0e0e8210 */ /* 0x000fe20007ffe1ff */
[----:B------:R-:W-:Y:S01]  /*beb0*/  @!P3 IMAD.MOV R15, RZ, RZ, -R15 ;  /* 0x000000ffff0fb224 */ /* 0x000fe200078e0a0f */
[----:B------:R-:W-:-:S03]  /*bec0*/  LEA R116, P5, R125, UR4, 0x2 ;  /* 0x000000047d747c11 */ /* 0x000fc6000f8a10ff */
[----:B------:R-:W-:Y:S01]  /*bed0*/  @!P2 IMAD.MOV R13, RZ, RZ, -R13 ;  /* 0x000000ffff0da224 */ /* 0x000fe200078e0a0d */
[----:B------:R-:W-:Y:S01]  /*bee0*/  ISETP.GE.AND P4, PT, R24, RZ, PT ;  /* 0x000000ff1800720c */ /* 0x000fe20003f86270 */
[----:B------:R-:W2:Y:S01]  /*bef0*/  LDL.LU R28, [R1+0x48] ;  /* 0x00004800011c7983 */ /* 0x000ea20000300800 */
[----:B------:R-:W-:Y:S02]  /*bf00*/  LEA.HI.X.SX32 R117, R125, UR5, 0x2, P5 ;  /* 0x000000057d757c11 */ /* 0x000fe4000a8f16ff */
[----:B------:R-:W-:Y:S01]  /*bf10*/  ISETP.GE.AND P5, PT, R23, RZ, PT ;  /* 0x000000ff1700720c */ /* 0x000fe20003fa6270 */
[----:B------:R-:W2:Y:S01]  /*bf20*/  LDL.LU R27, [R1+0x44] ;  /* 0x00004400011b7983 */ /* 0x000ea20000300800 */
[----:B------:R-:W-:Y:S02]  /*bf30*/  ISETP.GE.AND P3, PT, R22, RZ, PT ;  /* 0x000000ff1600720c */ /* 0x000fe40003f66270 */
[----:B------:R-:W-:Y:S01]  /*bf40*/  ISETP.GE.AND P0, PT, R21, RZ, PT ;  /* 0x000000ff1500720c */ /* 0x000fe20003f06270 */
[----:B------:R-:W2:Y:S01]  /*bf50*/  LDL.LU R26, [R1+0x40] ;  /* 0x00004000011a7983 */ /* 0x000ea20000300800 */
[----:B------:R-:W-:-:S03]  /*bf60*/  ISETP.GE.AND P2, PT, R20, RZ, PT ;  /* 0x000000ff1400720c */ /* 0x000fc60003f46270 */
[----:B------:R-:W2:Y:S01]  /*bf70*/  LDL.LU R25, [R1+0x3c] ;  /* 0x00003c0001197983 */ /* 0x000ea20000300800 */
[----:B------:R-:W-:-:S03]  /*bf80*/  @!P4 IADD3 R12, -R12, RZ, RZ ;  /* 0x000000ff0c0cc210 */ /* 0x000fc60007ffe1ff */
[----:B------:R-:W2:Y:S01]  /*bf90*/  LDL.LU R24, [R1+0x38] ;  /* 0x0000380001187983 */ /* 0x000ea20000300800 */
[----:B------:R-:W-:-:S03]  /*bfa0*/  ISETP.GE.AND P4, PT, R153, RZ, PT ;  /* 0x000000ff9900720c */ /* 0x000fc60003f86270 */
[----:B-1----:R-:W2:Y:S01]  /*bfb0*/  LDL.LU R23, [R1+0x34] ;  /* 0x0000340001177983 */ /* 0x002ea20000300800 */
[----:B------:R-:W-:-:S03]  /*bfc0*/  @!P5 IMAD.MOV R11, RZ, RZ, -R11 ;  /* 0x000000ffff0bd224 */ /* 0x000fc600078e0a0b */
[----:B------:R-:W2:Y:S01]  /*bfd0*/  LDL.LU R22, [R1+0x30] ;  /* 0x0000300001167983 */ /* 0x000ea20000300800 */
[----:B------:R-:W-:-:S03]  /*bfe0*/  ISETP.GE.AND P5, PT, R155, RZ, PT ;  /* 0x000000ff9b00720c */ /* 0x000fc60003fa6270 */
[----:B------:R-:W2:Y:S01]  /*bff0*/  LDL.LU R21, [R1+0x2c] ;  /* 0x00002c0001157983 */ /* 0x000ea20000300800 */
[----:B------:R-:W-:Y:S01]  /*c000*/  @!P3 IADD3 R10, -R10, RZ, RZ ;  /* 0x000000ff0a0ab210 */ /* 0x000fe20007ffe1ff */
[----:B------:R-:W-:Y:S02]  /*c010*/  @!P0 IMAD.MOV R9, RZ, RZ, -R9 ;  /* 0x000000ffff098224 */ /* 0x000fe400078e0a09 */
[----:B------:R-:W2:Y:S01]  /*c020*/  LDL.LU R20, [R1+0x28] ;  /* 0x0000280001147983 */ /* 0x000ea20000300800 */
[----:B------:R-:W-:-:S03]  /*c030*/  ISETP.GE.AND P3, PT, R157, RZ, PT ;  /* 0x000000ff9d00720c */ /* 0x000fc60003f66270 */
[----:B------:R-:W2:Y:S01]  /*c040*/  LDL.LU R153, [R1+0x20] ;  /* 0x0000200001997983 */ /* 0x000ea20000300800 */
[----:B------:R-:W-:Y:S02]  /*c050*/  ISETP.GE.AND P0, PT, R158, RZ, PT ;  /* 0x000000ff9e00720c */ /* 0x000fe40003f06270 */
[----:B------:R-:W-:Y:S01]  /*c060*/  @!P2 IADD3 R8, -R8, RZ, RZ ;  /* 0x000000ff0808a210 */ /* 0x000fe20007ffe1ff */
[----:B------:R-:W2:Y:S01]  /*c070*/  LDL.LU R155, [R1+0x1c] ;  /* 0x00001c00019b7983 */ /* 0x000ea20000300800 */
[----:B------:R-:W-:-:S03]  /*c080*/  ISETP.GE.AND P2, PT, R0, RZ, PT ;  /* 0x000000ff0000720c */ /* 0x000fc60003f46270 */
[----:B------:R-:W2:Y:S04]  /*c090*/  LDL.LU R157, [R1+0x18] ;  /* 0x00001800019d7983 */ /* 0x000ea80000300800 */
[----:B------:R-:W2:Y:S04]  /*c0a0*/  LDL.LU R158, [R1+0x14] ;  /* 0x00001400019e7983 */ /* 0x000ea80000300800 */
[----:B------:R-:W2:Y:S01]  /*c0b0*/  LDL.LU R0, [R1+0x2c30] ;  /* 0x002c300001007983 */ /* 0x000ea20000300800 */
[----:B---3--:R-:W-:Y:S02]  /*c0c0*/  ISETP.NE.AND P1, PT, R115, RZ, PT ;  /* 0x000000ff7300720c */ /* 0x008fe40003f25270 */
[----:B------:R-:W-:-:S04]  /*c0d0*/  LOP3.LUT R115, RZ, R115, RZ, 0x33, !PT ;  /* 0x00000073ff737212 */ /* 0x000fc800078e33ff */
[C---:B------:R-:W-:Y:S02]  /*c0e0*/  SEL R125, R115.reuse, R31, !P1 ;  /* 0x0000001f737d7207 */ /* 0x040fe40004800000 */
[C---:B----4-:R-:W-:Y:S01]  /*c0f0*/  SEL R30, R115.reuse, R30, !P1 ;  /* 0x0000001e731e7207 */ /* 0x050fe20004800000 */
[----:B------:R-:W3:Y:S01]  /*c100*/  LDL.LU R31, [R1+0x2c2c] ;  /* 0x002c2c00011f7983 */ /* 0x000ee20000300800 */
[----:B------:R-:W-:-:S03]  /*c110*/  SEL R29, R115, R29, !P1 ;  /* 0x0000001d731d7207 */ /* 0x000fc60004800000 */
[----:B------:R1:W-:Y:S01]  /*c120*/  STL [R1+0x374], R125 ;  /* 0x0003747d01007387 */ /* 0x0003e20000100800 */
[C---:B--2---:R-:W-:Y:S02]  /*c130*/  SEL R28, R115.reuse, R28, !P1 ;  /* 0x0000001c731c7207 */ /* 0x044fe40004800000 */
[C---:B------:R-:W-:Y:S02]  /*c140*/  SEL R27, R115.reuse, R27, !P1 ;  /* 0x0000001b731b7207 */ /* 0x040fe40004800000 */
[C---:B------:R-:W-:Y:S02]  /*c150*/  SEL R26, R115.reuse, R26, !P1 ;  /* 0x0000001a731a7207 */ /* 0x040fe40004800000 */
[C---:B------:R-:W-:Y:S02]  /*c160*/  SEL R25, R115.reuse, R25, !P1 ;  /* 0x0000001973197207 */ /* 0x040fe40004800000 */
[C---:B------:R-:W-:Y:S02]  /*c170*/  SEL R24, R115.reuse, R24, !P1 ;  /* 0x0000001873187207 */ /* 0x040fe40004800000 */
[----:B------:R-:W-:-:S02]  /*c180*/  SEL R23, R115, R23, !P1 ;  /* 0x0000001773177207 */ /* 0x000fc40004800000 */
[C---:B------:R-:W-:Y:S02]  /*c190*/  SEL R22, R115.reuse, R22, !P1 ;  /* 0x0000001673167207 */ /* 0x040fe40004800000 */
[C---:B------:R-:W-:Y:S02]  /*c1a0*/  SEL R21, R115.reuse, R21, !P1 ;  /* 0x0000001573157207 */ /* 0x040fe40004800000 */
[C---:B------:R-:W-:Y:S02]  /*c1b0*/  SEL R20, R115.reuse, R20, !P1 ;  /* 0x0000001473147207 */ /* 0x040fe40004800000 */
[C---:B-1----:R-:W-:Y:S02]  /*c1c0*/  SEL R125, R115.reuse, R0, !P1 ;  /* 0x00000000737d7207 */ /* 0x042fe40004800000 */
[----:B------:R-:W2:Y:S04]  /*c1d0*/  LDL.LU R0, [R1+0x10] ;  /* 0x0000100001007983 */ /* 0x000ea80000300800 */
[----:B------:R1:W-:Y:S04]  /*c1e0*/  STL [R1+0x370], R30 ;  /* 0x0003701e01007387 */ /* 0x0003e80000100800 */
[----:B-1----:R-:W4:Y:S04]  /*c1f0*/  LDL.LU R30, [R1+0x2c28] ;  /* 0x002c2800011e7983 */ /* 0x002f280000300800 */
[----:B------:R1:W-:Y:S04]  /*c200*/  STL [R1+0x36c], R29 ;  /* 0x00036c1d01007387 */ /* 0x0003e80000100800 */
[----:B-1----:R-:W3:Y:S04]  /*c210*/  LDL.LU R29, [R1+0x2c24] ;  /* 0x002c2400011d7983 */ /* 0x002ee80000300800 */
[----:B------:R1:W-:Y:S04]  /*c220*/  STL [R1+0x368], R28 ;  /* 0x0003681c01007387 */ /* 0x0003e80000100800 */
[----:B-1----:R-:W4:Y:S04]  /*c230*/  LDL.LU R28, [R1+0x2c20] ;  /* 0x002c2000011c7983 */ /* 0x002f280000300800 */
[----:B------:R1:W-:Y:S04]  /*c240*/  STL [R1+0x364], R27 ;  /* 0x0003641b01007387 */ /* 0x0003e80000100800 */
[----:B-1----:R-:W3:Y:S04]  /*c250*/  LDL.LU R27, [R1+0x2c1c] ;  /* 0x002c1c00011b7983 */ /* 0x002ee80000300800 */
[----:B------:R1:W-:Y:S01]  /*c260*/  STL [R1+0x360], R26 ;  /* 0x0003601a01007387 */ /* 0x0003e20000100800 */
[----:B------:R-:W-:-:S03]  /*c270*/  SEL R153, R115, R153, !P1 ;  /* 0x0000009973997207 */ /* 0x000fc60004800000 */
[----:B-1----:R-:W4:Y:S04]  /*c280*/  LDL.LU R26, [R1+0x2c18] ;  /* 0x002c1800011a7983 */ /* 0x002f280000300800 */
[----:B------:R1:W-:Y:S01]  /*c290*/  STL [R1+0x35c], R25 ;  /* 0x00035c1901007387 */ /* 0x0003e20000100800 */
[----:B------:R-:W-:-:S03]  /*c2a0*/  SEL R155, R115, R155, !P1 ;  /* 0x0000009b739b7207 */ /* 0x000fc60004800000 */
[----:B-1----:R-:W3:Y:S04]  /*c2b0*/  LDL.LU R25, [R1+0x2c14] ;  /* 0x002c140001197983 */ /* 0x002ee80000300800 */
[----:B------:R1:W-:Y:S01]  /*c2c0*/  STL [R1+0x358], R24 ;  /* 0x0003581801007387 */ /* 0x0003e20000100800 */
[----:B------:R-:W-:-:S03]  /*c2d0*/  SEL R157, R115, R157, !P1 ;  /* 0x0000009d739d7207 */ /* 0x000fc60004800000 */
[----:B-1----:R-:W4:Y:S04]  /*c2e0*/  LDL.LU R24, [R1+0x2c10] ;  /* 0x002c100001187983 */ /* 0x002f280000300800 */
[----:B------:R1:W-:Y:S01]  /*c2f0*/  STL [R1+0x354], R23 ;  /* 0x0003541701007387 */ /* 0x0003e20000100800 */
[----:B------:R-:W-:-:S03]  /*c300*/  SEL R158, R115, R158, !P1 ;  /* 0x0000009e739e7207 */ /* 0x000fc60004800000 */
[----:B-1----:R-:W3:Y:S04]  /*c310*/  LDL.LU R23, [R1+0x2c0c] ;  /* 0x002c0c0001177983 */ /* 0x002ee80000300800 */
        /* <DEDUP_REMOVED lines=13> */
[----:B-1----:R-:W4:Y:S01]  /*c3f0*/  LDL.LU R158, [R1+0x2bf0] ;  /* 0x002bf000019e7983 */ /* 0x002f220000300800 */
[----:B--2---:R-:W-:-:S05]  /*c400*/  SEL R0, R115, R0, !P1 ;  /* 0x0000000073007207 */ /* 0x004fca0004800000 */
[----:B------:R4:W-:Y:S02]  /*c410*/  STL [R1+0x334], R0 ;  /* 0x0003340001007387 */ /* 0x0009e40000100800 */
[C---:B----4-:R-:W-:Y:S02]  /*c420*/  SEL R0, R115.reuse, R158, !P1 ;  /* 0x0000009e73007207 */ /* 0x050fe40004800000 */
[----:B------:R-:W2:Y:S04]  /*c430*/  LDL.LU R158, [R1+0x2bec] ;  /* 0x002bec00019e7983 */ /* 0x000ea80000300800 */
[----:B------:R3:W-:Y:S02]  /*c440*/  STL [R1+0x330], R0 ;  /* 0x0003300001007387 */ /* 0x0007e40000100800 */
[----:B---3--:R-:W-:-:S02]  /*c450*/  SEL R0, R115, R157, !P1 ;  /* 0x0000009d73007207 */ /* 0x008fc40004800000 */
[----:B------:R-:W3:Y:S04]  /*c460*/  LDL.LU R157, [R1+0x2be8] ;  /* 0x002be800019d7983 */ /* 0x000ee80000300800 */
[----:B------:R1:W-:Y:S02]  /*c470*/  STL [R1+0x32c], R0 ;  /* 0x00032c0001007387 */ /* 0x0003e40000100800 */
[C---:B-1----:R-:W-:Y:S02]  /*c480*/  SEL R0, R115.reuse, R155, !P1 ;  /* 0x0000009b73007207 */ /* 0x042fe40004800000 */
[----:B------:R-:W4:Y:S04]  /*c490*/  LDL.LU R155, [R1+0x2be4] ;  /* 0x002be400019b7983 */ /* 0x000f280000300800 */
[----:B------:R1:W-:Y:S02]  /*c4a0*/  STL [R1+0x328], R0 ;  /* 0x0003280001007387 */ /* 0x0003e40000100800 */
[----:B-1----:R-:W-:-:S02]  /*c4b0*/  SEL R0, R115, R153, !P1 ;  /* 0x0000009973007207 */ /* 0x002fc40004800000 */
[----:B------:R-:W2:Y:S04]  /*c4c0*/  LDL.LU R153, [R1+0x2be0] ;  /* 0x002be00001997983 */ /* 0x000ea80000300800 */
[----:B------:R1:W-:Y:S02]  /*c4d0*/  STL [R1+0x324], R0 ;  /* 0x0003240001007387 */ /* 0x0003e40000100800 */
[C---:B-1----:R-:W-:Y:S02]  /*c4e0*/  SEL R0, R115.reuse, R20, !P1 ;  /* 0x0000001473007207 */ /* 0x042fe40004800000 */
[----:B------:R-:W-:-:S03]  /*c4f0*/  SEL R20, R115, R21, !P1 ;  /* 0x0000001573147207 */ /* 0x000fc60004800000 */
[----:B------:R1:W-:Y:S01]  /*c500*/  STL [R1+0x320], R0 ;  /* 0x0003200001007387 */ /* 0x0003e20000100800 */
[----:B------:R-:W-:-:S03]  /*c510*/  SEL R21, R115, R23, !P1 ;  /* 0x0000001773157207 */ /* 0x000fc60004800000 */
[----:B------:R1:W-:Y:S02]  /*c520*/  STL [R1+0x31c], R20 ;  /* 0x00031c1401007387 */ /* 0x0003e40000100800 */
[C---:B-1----:R-:W-:Y:S02]  /*c530*/  SEL R0, R115.reuse, R22, !P1 ;  /* 0x0000001673007207 */ /* 0x042fe40004800000 */
[----:B------:R-:W-:-:S03]  /*c540*/  SEL R20, R115, R24, !P1 ;  /* 0x0000001873147207 */ /* 0x000fc60004800000 */
[----:B------:R1:W-:Y:S04]  /*c550*/  STL [R1+0x318], R0 ;  /* 0x0003180001007387 */ /* 0x0003e80000100800 */
[----:B------:R1:W-:Y:S02]  /*c560*/  STL [R1+0x314], R21 ;  /* 0x0003141501007387 */ /* 0x0003e40000100800 */
[C---:B-1----:R-:W-:Y:S02]  /*c570*/  SEL R0, R115.reuse, R25, !P1 ;  /* 0x0000001973007207 */ /* 0x042fe40004800000 */
[----:B------:R1:W-:Y:S01]  /*c580*/  STL [R1+0x310], R20 ;  /* 0x0003101401007387 */ /* 0x0003e20000100800 */
[----:B------:R-:W-:-:S03]  /*c590*/  SEL R21, R115, R26, !P1 ;  /* 0x0000001a73157207 */ /* 0x000fc60004800000 */
[----:B------:R1:W-:Y:S02]  /*c5a0*/  STL [R1+0x30c], R0 ;  /* 0x00030c0001007387 */ /* 0x0003e40000100800 */
[C---:B-1----:R-:W-:Y:S02]  /*c5b0*/  SEL R20, R115.reuse, R27, !P1 ;  /* 0x0000001b73147207 */ /* 0x042fe40004800000 */
[----:B------:R1:W-:Y:S01]  /*c5c0*/  STL [R1+0x308], R21 ;  /* 0x0003081501007387 */ /* 0x0003e20000100800 */
[----:B------:R-:W-:-:S03]  /*c5d0*/  SEL R0, R115, R28, !P1 ;  /* 0x0000001c73007207 */ /* 0x000fc60004800000 */
[----:B------:R1:W-:Y:S04]  /*c5e0*/  STL [R1+0x304], R20 ;  /* 0x0003041401007387 */ /* 0x0003e80000100800 */
[----:B------:R1:W-:Y:S02]  /*c5f0*/  STL [R1+0x300], R0 ;  /* 0x0003000001007387 */ /* 0x0003e40000100800 */
[C---:B-1----:R-:W-:Y:S02]  /*c600*/  SEL R21, R115.reuse, R29, !P1 ;  /* 0x0000001d73157207 */ /* 0x042fe40004800000 */
[----:B------:R-:W-:-:S03]  /*c610*/  SEL R20, R115, R30, !P1 ;  /* 0x0000001e73147207 */ /* 0x000fc60004800000 */
        /* <DEDUP_REMOVED lines=63> */
[----:B------:R3:W-:Y:S01]  /*ca10*/  STL [R1+0x27c], R0 ;  /* 0x00027c0001007387 */ /* 0x0007e20000100800 */
[C---:B-1----:R-:W-:Y:S02]  /*ca20*/  SEL R21, R115.reuse, R62, !P1 ;  /* 0x0000003e73157207 */ /* 0x042fe40004800000 */
[----:B------:R-:W-:-:S03]  /*ca30*/  SEL R20, R115, R63, !P1 ;  /* 0x0000003f73147207 */ /* 0x000fc60004800000 */
[----:B------:R1:W-:Y:S01]  /*ca40*/  STL [R1+0x278], R21 ;  /* 0x0002781501007387 */ /* 0x0003e20000100800 */
[----:B---3--:R-:W-:-:S03]  /*ca50*/  SEL R0, R115, R64, !P1 ;  /* 0x0000004073007207 */ /* 0x008fc60004800000 */
[----:B------:R3:W-:Y:S04]  /*ca60*/  STL [R1+0x274], R20 ;  /* 0x0002741401007387 */ /* 0x0007e80000100800 */
[----:B------:R4:W-:Y:S01]  /*ca70*/  STL [R1+0x270], R0 ;  /* 0x0002700001007387 */ /* 0x0009e20000100800 */
[C---:B-1----:R-:W-:Y:S02]  /*ca80*/  SEL R21, R115.reuse, R65, !P1 ;  /* 0x0000004173157207 */ /* 0x042fe40004800000 */
[----:B---3--:R-:W-:-:S03]  /*ca90*/  SEL R20, R115, R66, !P1 ;  /* 0x0000004273147207 */ /* 0x008fc60004800000 */
[----:B------:R1:W-:Y:S01]  /*caa0*/  STL [R1+0x26c], R21 ;  /* 0x00026c1501007387 */ /* 0x0003e20000100800 */
[----:B----4-:R-:W-:-:S03]  /*cab0*/  SEL R0, R115, R67, !P1 ;  /* 0x0000004373007207 */ /* 0x010fc60004800000 */
        /* <DEDUP_REMOVED lines=304> */
[----:B------:R-:W-:Y:S01]  /*ddc0*/  STL [R1+0x8], R21 ;  /* 0x0000081501007387 */ /* 0x000fe20000100800 */
[----:B----4-:R-:W-:-:S03]  /*ddd0*/  SEL R0, R115, R236, !P1 ;  /* 0x000000ec73007207 */ /* 0x010fc60004800000 */
[----:B------:R-:W-:Y:S04]  /*dde0*/  STL [R1+0x4], R20 ;  /* 0x0000041401007387 */ /* 0x000fe80000100800 */
[----:B------:R1:W-:Y:S01]  /*ddf0*/  STL [R1], R0 ;  /* 0x0000000001007387 */ /* 0x0003e20000100800 */
[----:B------:R-:W-:Y:S01]  /*de00*/  @!P6 IADD3 R16, -R16, RZ, RZ ;  /* 0x000000ff1010e210 */ /* 0x000fe20007ffe1ff */
[----:B------:R-:W-:Y:S01]  /*de10*/  @!P4 IMAD.MOV R6, RZ, RZ, -R6 ;  /* 0x000000ffff06c224 */ /* 0x000fe200078e0a06 */
[----:B------:R-:W-:Y:S01]  /*de20*/  IADD3 R124, R124, -0xb, RZ ;  /* 0xfffffff57c7c7810 */ /* 0x000fe20007ffe0ff */
[----:B------:R-:W-:Y:S01]  /*de30*/  @!P3 IMAD.MOV R4, RZ, RZ, -R4 ;  /* 0x000000ffff04b224 */ /* 0x000fe200078e0a04 */
[----:B------:R-:W-:Y:S01]  /*de40*/  @!P5 IADD3 R5, -R5, RZ, RZ ;  /* 0x000000ff0505d210 */ /* 0x000fe20007ffe1ff */
[----:B------:R-:W-:Y:S01]  /*de50*/  @!P2 IMAD.MOV R2, RZ, RZ, -R2 ;  /* 0x000000ffff02a224 */ /* 0x000fe200078e0a02 */
[----:B------:R-:W-:-:S02]  /*de60*/  @!P0 IADD3 R3, -R3, RZ, RZ ;  /* 0x000000ff03038210 */ /* 0x000fc40007ffe1ff */
[C---:B------:R-:W-:Y:S02]  /*de70*/  SEL R237, R115.reuse, R237, !P1 ;  /* 0x000000ed73ed7207 */ /* 0x040fe40004800000 */
        /* <DEDUP_REMOVED lines=25> */
[C---:B------:R-:W-:Y:S01]  /*e010*/  SEL R9, R115.reuse, R9, !P1 ;  /* 0x0000000973097207 */ /* 0x040fe20004800000 */
[----:B------:R-:W-:Y:S01]  /*e020*/  STL.64 [R1+0x2cb8], R122 ;  /* 0x002cb87a01007387 */ /* 0x000fe20000100a00 */
[----:B------:R-:W-:Y:S01]  /*e030*/  ULDC UR48, c[0x0][0x240] ;  /* 0x0000900000307ab9 */ /* 0x000fe20000000800 */
[----:B------:R-:W-:Y:S01]  /*e040*/  ULDC UR49, c[0x0][0x240] ;  /* 0x0000900000317ab9 */ /* 0x000fe20000000800 */
[----:B------:R-:W-:Y:S01]  /*e050*/  ULDC UR50, c[0x0][0x240] ;  /* 0x0000900000327ab9 */ /* 0x000fe20000000800 */
        /* <DEDUP_REMOVED lines=12> */
[----:B--2---:R2:W-:Y:S01]  /*e120*/  STL.64 [R1+0x2be0], R152 ;  /* 0x002be09801007387 */ /* 0x0045e20000100a00 */
[----:B------:R-:W-:Y:S01]  /*e130*/  ULDC UR4, c[0x0][0x23c] ;  /* 0x00008f0000047ab9 */ /* 0x000fe20000000800 */
[----:B------:R-:W-:Y:S01]  /*e140*/  ULDC UR60, c[0x0][0x240] ;  /* 0x00009000003c7ab9 */ /* 0x000fe20000000800 */
[----:B------:R-:W-:Y:S01]  /*e150*/  ULDC UR61, c[0x0][0x240] ;  /* 0x00009000003d7ab9 */ /* 0x000fe20000000800 */
[----:B------:R-:W3:Y:S01]  /*e160*/  LDL.LU R22, [R1+0x374] ;  /* 0x0003740001167983 */ /* 0x000ee20000300800 */
[----:B------:R-:W-:Y:S01]  /*e170*/  ULDC UR7, c[0x0][0x240] ;  /* 0x0000900000077ab9 */ /* 0x000fe20000000800 */
[----:B------:R-:W-:Y:S01]  /*e180*/  ULDC UR8, c[0x0][0x240] ;  /* 0x0000900000087ab9 */ /* 0x000fe20000000800 */
[----:B------:R-:W-:Y:S01]  /*e190*/  ULDC UR9, c[0x0][0x240] ;  /* 0x0000900000097ab9 */ /* 0x000fe20000000800 */
[----:B------:R-:W4:Y:S01]  /*e1a0*/  LDL.LU R23, [R1+0x370] ;  /* 0x0003700001177983 */ /* 0x000f220000300800 */
        /* <DEDUP_REMOVED lines=9> */
[C---:B------:R-:W-:Y:S01]  /*e240*/  SEL R8, R115.reuse, R8, !P1 ;  /* 0x0000000873087207 */ /* 0x040fe20004800000 */
[----:B------:R-:W-:Y:S01]  /*e250*/  ULDC UR38, c[0x0][0x240] ;  /* 0x0000900000267ab9 */ /* 0x000fe20000000800 */
[----:B------:R-:W4:Y:S01]  /*e260*/  LDL.LU R26, [R1+0x364] ;  /* 0x00036400011a7983 */ /* 0x000f220000300800 */
[C---:B------:R-:W-:Y:S01]  /*e270*/  SEL R6, R115.reuse, R6, !P1 ;  /* 0x0000000673067207 */ /* 0x040fe20004800000 */
[----:B------:R-:W-:Y:S01]  /*e280*/  ULDC UR26, c[0x0][0x240] ;  /* 0x00009000001a7ab9 */ /* 0x000fe20000000800 */
[C---:B------:R-:W-:Y:S01]  /*e290*/  SEL R5, R115.reuse, R5, !P1 ;  /* 0x0000000573057207 */ /* 0x040fe20004800000 */
[----:B------:R-:W4:Y:S01]  /*e2a0*/  LDL.LU R27, [R1+0x360] ;  /* 0x00036000011b7983 */ /* 0x000f220000300800 */
[C---:B------:R-:W-:Y:S01]  /*e2b0*/  SEL R4, R115.reuse, R4, !P1 ;  /* 0x0000000473047207 */ /* 0x040fe20004800000 */
[----:B------:R-:W-:Y:S01]  /*e2c0*/  ULDC UR31, c[0x0][0x240] ;  /* 0x00009000001f7ab9 */ /* 0x000fe20000000800 */
[C---:B------:R-:W-:Y:S01]  /*e2d0*/  SEL R3, R115.reuse, R3, !P1 ;  /* 0x0000000373037207 */ /* 0x040fe20004800000 */
[----:B------:R-:W4:Y:S01]  /*e2e0*/  LDL.LU R28, [R1+0x35c] ;  /* 0x00035c00011c7983 */ /* 0x000f220000300800 */
[----:B------:R-:W-:Y:S01]  /*e2f0*/  SEL R2, R115, R2, !P1 ;  /* 0x0000000273027207 */ /* 0x000fe20004800000 */
[----:B------:R-:W-:Y:S01]  /*e300*/  ULDC UR14, c[0x0][0x240] ;  /* 0x00009000000e7ab9 */ /* 0x000fe20000000800 */
[----:B------:R-:W-:Y:S01]  /*e310*/  ISETP.GE.U32.AND P0, PT, R124, 0x7fffff76, PT ;  /* 0x7fffff767c00780c */ /* 0x000fe20003f06070 */
[----:B------:R-:W4:Y:S01]  /*e320*/  LDL.LU R29, [R1+0x358] ;  /* 0x00035800011d7983 */ /* 0x000f220000300800 */
        /* <DEDUP_REMOVED lines=36> */
[----:B------:R-:W-:-:S03]  /*e570*/  ULDC UR39, c[0x0][0x240] ;  /* 0x0000900000277ab9 */ /* 0x000fc60000000800 */
[----:B------:R-:W4:Y:S04]  /*e580*/  LDL.LU R39, [R1+0x330] ;  /* 0x0003300001277983 */ /* 0x000f280000300800 */
[----:B------:R-:W4:Y:S04]  /*e590*/  LDL.LU R40, [R1+0x32c] ;  /* 0x00032c0001287983 */ /* 0x000f280000300800 */
[----:B------:R-:W4:Y:S01]  /*e5a0*/  LDL.LU R41, [R1+0x328] ;  /* 0x0003280001297983 */ /* 0x000f220000300800 */
[----:B-1----:R-:W2:Y:S02]  /*e5b0*/  S2R R0, SR_TID.X ;  /* 0x0000000000007919 */ /* 0x002ea40000002100 */
[----:B--2---:R-:W-:-:S05]  /*e5c0*/  LOP3.LUT R153, R0, 0x7f, RZ, 0xc0, !PT ;  /* 0x0000007f00997812 */ /* 0x004fca00078ec0ff */
[----:B------:R-:W-:Y:S01]  /*e5d0*/  IMAD R20, R153, UR4, RZ ;  /* 0x0000000499147c24 */ /* 0x000fe2000f8e02ff */
[----:B------:R-:W-:-:S04]  /*e5e0*/  ULDC.64 UR4, c[0x0][0x218] ;  /* 0x0000860000047ab9 */ /* 0x000fc80000000a00 */
[----:B------:R-:W-:-:S04]  /*e5f0*/  LEA R0, P2, R20, UR4, 0x2 ;  /* 0x0000000414007c11 */ /* 0x000fc8000f8410ff */
[----:B------:R-:W-:Y:S01]  /*e600*/  LEA.HI.X.SX32 R20, R20, UR5, 0x2, P2 ;  /* 0x0000000514147c11 */ /* 0x000fe200090f16ff */
[----:B------:R-:W-:Y:S01]  /*e610*/  ULDC UR5, c[0x0][0x240] ;  /* 0x0000900000057ab9 */ /* 0x000fe20000000800 */
[----:B---3--:R-:W-:Y:S01]  /*e620*/  IMAD R30, R30, UR48, RZ ;  /* 0x000000301e1e7c24 */ /* 0x008fe2000f8e02ff */
[----:B------:R-:W-:Y:S01]  /*e630*/  ULDC UR48, c[0x0][0x240] ;  /* 0x0000900000307ab9 */ /* 0x000fe20000000800 */
[----:B----4-:R-:W-:Y:S01]  /*e640*/  IMAD R31, R31, UR49, RZ ;  /* 0x000000311f1f7c24 */ /* 0x010fe2000f8e02ff */
[----:B------:R-:W-:Y:S01]  /*e650*/  ULDC UR49, c[0x0][0x240] ;  /* 0x0000900000317ab9 */ /* 0x000fe20000000800 */
[----:B------:R-:W-:-:S03]  /*e660*/  IMAD R32, R32, UR50, RZ ;  /* 0x0000003220207c24 */ /* 0x000fc6000f8e02ff */
[----:B------:R-:W-:Y:S01]  /*e670*/  STL.64 [R1+0x2d08], R30 ;  /* 0x002d081e01007387 */ /* 0x000fe20000100a00 */
[----:B------:R-:W-:-:S03]  /*e680*/  IMAD R33, R33, UR51, RZ ;  /* 0x0000003321217c24 */ /* 0x000fc6000f8e02ff */
[----:B------:R-:W2:Y:S01]  /*e690*/  LDL.LU R42, [R1+0x324] ;  /* 0x00032400012a7983 */ /* 0x000ea20000300800 */
[----:B------:R-:W-:Y:S01]  /*e6a0*/  IMAD R21, R125, UR38, RZ ;  /* 0x000000267d157c24 */ /* 0x000fe2000f8e02ff */
[----:B------:R-:W-:Y:S01]  /*e6b0*/  ULDC UR38, c[0x0][0x240] ;  /* 0x0000900000267ab9 */ /* 0x000fe20000000800 */
[----:B------:R-:W-:Y:S01]  /*e6c0*/  IMAD R34, R34, UR52, RZ ;  /* 0x0000003422227c24 */ /* 0x000fe2000f8e02ff */
[----:B------:R-:W3:Y:S01]  /*e6d0*/  LDL.LU R43, [R1+0x320] ;  /* 0x00032000012b7983 */ /* 0x000ee20000300800 */
[----:B------:R-:W-:Y:S01]  /*e6e0*/  IMAD R22, R22, UR40, RZ ;  /* 0x0000002816167c24 */ /* 0x000fe2000f8e02ff */
[----:B------:R-:W-:Y:S01]  /*e6f0*/  ULDC UR40, c[0x0][0x240] ;  /* 0x0000900000287ab9 */ /* 0x000fe20000000800 */
[----:B------:R-:W-:Y:S01]  /*e700*/  IMAD R35, R35, UR53, RZ ;  /* 0x0000003523237c24 */ /* 0x000fe2000f8e02ff */
[----:B------:R-:W-:Y:S01]  /*e710*/  STL.64 [R1+0x2d00], R32 ;  /* 0x002d002001007387 */ /* 0x000fe20000100a00 */
[----:B------:R-:W-:Y:S01]  /*e720*/  IMAD R23, R23, UR41, RZ ;  /* 0x0000002917177c24 */ /* 0x000fe2000f8e02ff */
[----:B------:R-:W-:Y:S01]  /*e730*/  ULDC UR41, c[0x0][0x240] ;  /* 0x0000900000297ab9 */ /* 0x000fe20000000800 */
[----:B------:R-:W-:Y:S01]  /*e740*/  IMAD R36, R36, UR54, RZ ;  /* 0x0000003624247c24 */ /* 0x000fe2000f8e02ff */
[----:B------:R-:W4:Y:S01]  /*e750*/  LDL.LU R44, [R1+0x31c] ;  /* 0x00031c00012c7983 */ /* 0x000f220000300800 */
[----:B------:R-:W-:Y:S01]  /*e760*/  IMAD R24, R24, UR42, RZ ;  /* 0x0000002a18187c24 */ /* 0x000fe2000f8e02ff */
[----:B------:R-:W-:Y:S01]  /*e770*/  ULDC UR42, c[0x0][0x240] ;  /* 0x00009000002a7ab9 */ /* 0x000fe20000000800 */
[----:B------:R-:W-:Y:S01]  /*e780*/  IMAD R37, R37, UR55, RZ ;  /* 0x0000003725257c24 */ /* 0x000fe2000f8e02ff */
[----:B------:R-:W4:Y:S01]  /*e790*/  LDL.LU R45, [R1+0x318] ;  /* 0x00031800012d7983 */ /* 0x000f220000300800 */
        /* <DEDUP_REMOVED lines=18> */
[----:B------:R-:W-:Y:S01]  /*e8c0*/  ULDC UR50, c[0x0][0x240] ;  /* 0x0000900000327ab9 */ /* 0x000fe20000000800 */
[----:B------:R-:W4:Y:S01]  /*e8d0*/  LDL.LU R48, [R1+0x30c] ;  /* 0x00030c0001307983 */ /* 0x000f220000300800 */
[----:B------:R-:W-:Y:S01]  /*e8e0*/  ULDC UR51, c[0x0][0x240] ;  /* 0x0000900000337ab9 */ /* 0x000fe20000000800 */
[----:B------:R-:W-:Y:S01]  /*e8f0*/  ULDC UR52, c[0x0][0x240] ;  /* 0x0000900000347ab9 */ /* 0x000fe20000000800 */
[----:B------:R-:W-:Y:S01]  /*e900*/  ULDC UR53, c[0x0][0x240] ;  /* 0x0000900000357ab9 */ /* 0x000fe20000000800 */
[----:B------:R-:W-:Y:S01]  /*e910*/  STL.64 [R1+0x2ce8], R38 ;  /* 0x002ce82601007387 */ /* 0x000fe20000100a00 */
[----:B------:R-:W-:Y:S01]  /*e920*/  ULDC UR54, c[0x0][0x240] ;  /* 0x0000900000367ab9 */ /* 0x000fe20000000800 */
[----:B------:R-:W-:Y:S01]  /*e930*/  ULDC UR55, c[0x0][0x240] ;  /* 0x0000900000377ab9 */ /* 0x000fe20000000800 */
[----:B------:R-:W-:Y:S01]  /*e940*/  ULDC UR56, c[0x0][0x240] ;  /* 0x0000900000387ab9 */ /* 0x000fe20000000800 */
[----:B------:R-:W4:Y:S01]  /*e950*/  LDL.LU R49, [R1+0x308] ;  /* 0x0003080001317983 */ /* 0x000f220000300800 */
[----:B------:R-:W-:Y:S01]  /*e960*/  ULDC UR57, c[0x0][0x240] ;  /* 0x0000900000397ab9 */ /* 0x000fe20000000800 */
[----:B------:R-:W-:Y:S01]  /*e970*/  ULDC UR58, c[0x0][0x240] ;  /* 0x00009000003a7ab9 */ /* 0x000fe20000000800 */
[----:B------:R-:W-:Y:S01]  /*e980*/  ULDC UR59, c[0x0][0x240] ;  /* 0x00009000003b7ab9 */ /* 0x000fe20000000800 */
[----:B------:R-:W4:Y:S04]  /*e990*/  LDL.LU R50, [R1+0x304] ;  /* 0x0003040001327983 */ /* 0x000f280000300800 */
[----:B------:R-:W-:Y:S04]  /*e9a0*/  STL.64 [R1+0x2ce0], R40 ;  /* 0x002ce02801007387 */ /* 0x000fe80000100a00 */
[----:B------:R-:W4:Y:S04]  /*e9b0*/  LDL.LU R51, [R1+0x300] ;  /* 0x0003000001337983 */ /* 0x000f280000300800 */
[----:B------:R-:W4:Y:S01]  /*e9c0*/  LDL.LU R52, [R1+0x2fc] ;  /* 0x0002fc0001347983 */ /* 0x000f220000300800 */
[----:B--2---:R-:W-:Y:S01]  /*e9d0*/  IMAD R42, R42, UR60, RZ ;  /* 0x0000003c2a2a7c24 */ /* 0x004fe2000f8e02ff */
[----:B------:R-:W-:Y:S01]  /*e9e0*/  ULDC UR60, c[0x0][0x240] ;  /* 0x00009000003c7ab9 */ /* 0x000fe20000000800 */
[----:B---3--:R-:W-:Y:S01]  /*e9f0*/  IMAD R43, R43, UR61, RZ ;  /* 0x0000003d2b2b7c24 */ /* 0x008fe2000f8e02ff */
[----:B------:R-:W-:-:S04]  /*ea00*/  ULDC UR61, c[0x0][0x240] ;  /* 0x00009000003d7ab9 */ /* 0x000fc80000000800 */
[----:B------:R1:W-:Y:S01]  /*ea10*/  STL.64 [R1+0x2cd8], R42 ;  /* 0x002cd82a01007387 */ /* 0x0003e20000100a00 */
[----:B----4-:R-:W-:-:S03]  /*ea20*/  IMAD R44, R44, UR7, RZ ;  /* 0x000000072c2c7c24 */ /* 0x010fc6000f8e02ff */
[----:B------:R-:W2:Y:S01]  /*ea30*/  LDL.LU R53, [R1+0x2f8] ;  /* 0x0002f80001357983 */ /* 0x000ea20000300800 */
[----:B------:R-:W-:Y:S01]  /*ea40*/  ULDC UR7, c[0x0][0x240] ;  /* 0x0000900000077ab9 */ /* 0x000fe20000000800 */
[----:B------:R-:W-:Y:S02]  /*ea50*/  IMAD R45, R45, UR8, RZ ;  /* 0x000000082d2d7c24 */ /* 0x000fe4000f8e02ff */
[----:B------:R-:W3:Y:S01]  /*ea60*/  LDL.LU R54, [R1+0x2f4] ;  /* 0x0002f40001367983 */ /* 0x000ee20000300800 */
[----:B------:R-:W-:-:S03]  /*ea70*/  ULDC UR8, c[0x0][0x240] ;  /* 0x0000900000087ab9 */ /* 0x000fc60000000800 */
[----:B------:R-:W-:Y:S01]  /*ea80*/  STL.64 [R1+0x2cd0], R44 ;  /* 0x002cd02c01007387 */ /* 0x000fe20000100a00 */
[----:B------:R-:W-:-:S03]  /*ea90*/  IMAD R46, R46, UR9, RZ ;  /* 0x000000092e2e7c24 */ /* 0x000fc6000f8e02ff */
[----:B------:R-:W4:Y:S01]  /*eaa0*/  LDL.LU R55, [R1+0x2f0] ;  /* 0x0002f00001377983 */ /* 0x000f220000300800 */
[----:B------:R-:W-:Y:S01]  /*eab0*/  ULDC UR9, c[0x0][0x240] ;  /* 0x0000900000097ab9 */ /* 0x000fe20000000800 */
[----:B------:R-:W-:Y:S02]  /*eac0*/  IMAD R47, R47, UR10, RZ ;  /* 0x0000000a2f2f7c24 */ /* 0x000fe4000f8e02ff */
[----:B------:R-:W3:Y:S01]  /*ead0*/  LDL.LU R56, [R1+0x2ec] ;  /* 0x0002ec0001387983 */ /* 0x000ee20000300800 */
[----:B------:R-:W-:-:S03]  /*eae0*/  ULDC UR10, c[0x0][0x240] ;  /* 0x00009000000a7ab9 */ /* 0x000fc60000000800 */
[----:B------:R-:W4:Y:S01]  /*eaf0*/  LDL.LU R57, [R1+0x2e8] ;  /* 0x0002e80001397983 */ /* 0x000f220000300800 */
[----:B------:R-:W-:-:S03]  /*eb00*/  IMAD R48, R48, UR11, RZ ;  /* 0x0000000b30307c24 */ /* 0x000fc6000f8e02ff */
[----:B------:R-:W-:Y:S01]  /*eb10*/  STL.64 [R1+0x2cc0], R46 ;  /* 0x002cc02e01007387 */ /* 0x000fe20000100a00 */
[----:B------:R-:W-:-:S03]  /*eb20*/  ULDC UR11, c[0x0][0x240] ;  /* 0x00009000000b7ab9 */ /* 0x000fc60000000800 */
[----:B------:R-:W2:Y:S01]  /*eb30*/  LDL.LU R58, [R1+0x2e4] ;  /* 0x0002e400013a7983 */ /* 0x000ea20000300800 */
[----:B------:R-:W-:-:S03]  /*eb40*/  IMAD R49, R49, UR5, RZ ;  /* 0x0000000531317c24 */ /* 0x000fc6000f8e02ff */
[----:B------:R-:W3:Y:S01]  /*eb50*/  LDL.LU R59, [R1+0x2e0] ;  /* 0x0002e000013b7983 */ /* 0x000ee20000300800 */
[----:B------:R-:W-:-:S03]  /*eb60*/  IMAD R50, R50, UR12, RZ ;  /* 0x0000000c32327c24 */ /* 0x000fc6000f8e02ff */
[----:B------:R3:W-:Y:S01]  /*eb70*/  STL.64 [R1+0x2cc8], R48 ;  /* 0x002cc83001007387 */ /* 0x0007e20000100a00 */
[----:B------:R-:W-:Y:S01]  /*eb80*/  ULDC UR12, c[0x0][0x240] ;  /* 0x00009000000c7ab9 */ /* 0x000fe20000000800 */
[----:B------:R-:W-:Y:S02]  /*eb90*/  IMAD R51, R51, UR6, RZ ;  /* 0x0000000633337c24 */ /* 0x000fe4000f8e02ff */
[----:B------:R-:W4:Y:S01]  /*eba0*/  LDL.LU R60, [R1+0x2dc] ;  /* 0x0002dc00013c7983 */ /* 0x000f220000300800 */
[----:B-1----:R-:W-:Y:S01]  /*ebb0*/  LEA R42, P2, R22, R0, 0x2 ;  /* 0x00000000162a7211 */ /* 0x002fe200078410ff */
[----:B------:R-:W-:Y:S01]  /*ebc0*/  ULDC UR5, c[0x0][0x240] ;  /* 0x0000900000057ab9 */ /* 0x000fe20000000800 */
[----:B------:R-:W-:Y:S01]  /*ebd0*/  IMAD R52, R52, UR13, RZ ;  /* 0x0000000d34347c24 */ /* 0x000fe2000f8e02ff */
[----:B------:R-:W4:Y:S01]  /*ebe0*/  LDL.LU R61, [R1+0x2d8] ;  /* 0x0002d800013d7983 */ /* 0x000f220000300800 */
[----:B--2---:R-:W-:-:S03]  /*ebf0*/  IMAD R58, R58, UR19, RZ ;  /* 0x000000133a3a7c24 */ /* 0x004fc6000f8e02ff */
[----:B------:R-:W2:Y:S01]  /*ec00*/  LDL.LU R62, [R1+0x2d4] ;  /* 0x0002d400013e7983 */ /* 0x000ea20000300800 */
[----:B------:R-:W-:Y:S01]  /*ec10*/  ULDC UR19, c[0x0][0x240] ;  /* 0x0000900000137ab9 */ /* 0x000fe20000000800 */
[----:B---3--:R-:W-:Y:S02]  /*ec20*/  IMAD R59, R59, UR20, RZ ;  /* 0x000000143b3b7c24 */ /* 0x008fe4000f8e02ff */
[----:B------:R1:W-:Y:S01]  /*ec30*/  STL.64 [R1+0x2d10], R50 ;  /* 0x002d103201007387 */ /* 0x0003e20000100a00 */
[----:B------:R-:W-:Y:S01]  /*ec40*/  ULDC UR20, c[0x0][0x240] ;  /* 0x0000900000147ab9 */ /* 0x000fe20000000800 */
[----:B------:R-:W-:Y:S01]  /*ec50*/  IMAD R53, R53, UR14, RZ ;  /* 0x0000000e35357c24 */ /* 0x000fe2000f8e02ff */
[----:B------:R-:W-:Y:S01]  /*ec60*/  ULDC UR14, c[0x0][0x240] ;  /* 0x00009000000e7ab9 */ /* 0x000fe20000000800 */
[----:B------:R-:W3:Y:S01]  /*ec70*/  LDL.LU R63, [R1+0x2d0] ;  /* 0x0002d000013f7983 */ /* 0x000ee20000300800 */
[----:B------:R-:W-:Y:S01]  /*ec80*/  IMAD R56, R56, UR17, RZ ;  /* 0x0000001138387c24 */ /* 0x000fe2000f8e02ff */
[-C--:B------:R-:W-:Y:S01]  /*ec90*/  LEA R48, P5, R25, R0.reuse, 0x2 ;  /* 0x0000000019307211 */ /* 0x080fe200078a10ff */
[----:B------:R-:W-:Y:S01]  /*eca0*/  ULDC UR17, c[0x0][0x240] ;  /* 0x0000900000117ab9 */ /* 0x000fe20000000800 */
[----:B------:R-:W2:Y:S01]  /*ecb0*/  LDL.LU R64, [R1+0x2cc] ;  /* 0x0002cc0001407983 */ /* 0x000ea20000300800 */
[----:B----4-:R-:W-:Y:S01]  /*ecc0*/  IMAD R57, R57, UR18, RZ ;  /* 0x0000001239397c24 */ /* 0x010fe2000f8e02ff */
[----:B------:R-:W-:Y:S01]  /*ecd0*/  ULDC UR6, c[0x0][0x240] ;  /* 0x0000900000067ab9 */ /* 0x000fe20000000800 */
[----:B------:R-:W-:Y:S01]  /*ece0*/  IMAD R60, R60, UR21, RZ ;  /* 0x000000153c3c7c24 */ /* 0x000fe2000f8e02ff */
[----:B------:R-:W4:Y:S01]  /*ecf0*/  LDL.LU R65, [R1+0x2c8] ;  /* 0x0002c80001417983 */ /* 0x000f220000300800 */
[----:B------:R-:W-:Y:S01]  /*ed00*/  ULDC UR21, c[0x0][0x240] ;  /* 0x0000900000157ab9 */ /* 0x000fe20000000800 */
[C---:B-1----:R-:W-:Y:S01]  /*ed10*/  LEA R50, P3, R23.reuse, R0, 0x2 ;  /* 0x0000000017327211 */ /* 0x042fe200078610ff */
[----:B------:R-:W-:Y:S01]  /*ed20*/  ULDC UR18, c[0x0][0x240] ;  /* 0x0000900000127ab9 */ /* 0x000fe20000000800 */
[----:B------:R-:W3:Y:S01]  /*ed30*/  LDL.LU R66, [R1+0x2c4] ;  /* 0x0002c40001427983 */ /* 0x000ee20000300800 */
[-C--:B------:R-:W-:Y:S01]  /*ed40*/  LEA.HI.X.SX32 R43, R22, R20.reuse, 0x2, P2 ;  /* 0x00000014162b7211 */ /* 0x080fe200010f16ff */
[----:B------:R-:W-:Y:S01]  /*ed50*/  IMAD R54, R54, UR15, RZ ;  /* 0x0000000f36367c24 */ /* 0x000fe2000f8e02ff */
[-C--:B------:R-:W-:Y:S01]  /*ed60*/  LEA.HI.X.SX32 R51, R23, R20.reuse, 0x2, P3 ;  /* 0x0000001417337211 */ /* 0x080fe200018f16ff */
[----:B------:R-:W2:Y:S01]  /*ed70*/  LDL.LU R67, [R1+0x2c0] ;  /* 0x0002c00001437983 */ /* 0x000ea20000300800 */
[----:B------:R-:W-:Y:S01]  /*ed80*/  LEA.HI.X.SX32 R49, R25, R20, 0x2, P5 ;  /* 0x0000001419317211 */ /* 0x000fe200028f16ff */
[----:B------:R-:W-:Y:S01]  /*ed90*/  ULDC UR15, c[0x0][0x240] ;  /* 0x00009000000f7ab9 */ /* 0x000fe20000000800 */
[----:B------:R-:W-:Y:S01]  /*eda0*/  IMAD R55, R55, UR16, RZ ;  /* 0x0000001037377c24 */ /* 0x000fe2000f8e02ff */
[----:B------:R-:W2:Y:S01]  /*edb0*/  LDL.LU R68, [R1+0x2bc] ;  /* 0x0002bc0001447983 */ /* 0x000ea20000300800 */
[----:B------:R-:W-:Y:S01]  /*edc0*/  ULDC UR16, c[0x0][0x240] ;  /* 0x0000900000107ab9 */ /* 0x000fe20000000800 */
[----:B------:R-:W-:-:S02]  /*edd0*/  ULDC UR13, c[0x0][0x240] ;  /* 0x00009000000d7ab9 */ /* 0x000fc40000000800 */
[----:B------:R-:W2:Y:S04]  /*ede0*/  LDL.LU R69, [R1+0x2b8] ;  /* 0x0002b80001457983 */ /* 0x000ea80000300800 */
[----:B------:R-:W3:Y:S04]  /*edf0*/  LDL.LU R70, [R1+0x2b4] ;  /* 0x0002b40001467983 */ /* 0x000ee80000300800 */
[----:B------:R-:W2:Y:S04]  /*ee00*/  LDL.LU R71, [R1+0x2b0] ;  /* 0x0002b00001477983 */ /* 0x000ea80000300800 */
        /* <DEDUP_REMOVED lines=43> */
[----:B------:R-:W4:Y:S04]  /*f0c0*/  LDL.LU R134, [R1+0x200] ;  /* 0x0002000001867983 */ /* 0x000f280000300800 */
        /* <DEDUP_REMOVED lines=9> */
[----:B------:R-:W2:Y:S01]  /*f160*/  LDL.LU R133, [R1+0x1d8] ;  /* 0x0001d80001857983 */ /* 0x000ea20000300800 */
[----:B----4-:R-:W-:Y:S01]  /*f170*/  IMAD R115, R134, UR19, RZ ;  /* 0x0000001386737c24 */ /* 0x010fe2000f8e02ff */
[----:B------:R-:W-:-:S02]  /*f180*/  ULDC UR19, c[0x0][0x240] ;  /* 0x0000900000137ab9 */ /* 0x000fc40000000800 */
[----:B------:R-:W4:Y:S01]  /*f190*/  LDL.LU R134, [R1+0x1d4] ;  /* 0x0001d40001867983 */ /* 0x000f220000300800 */
[----:B---3--:R-:W-:Y:S01]  /*f1a0*/  IMAD R124, R135, UR20, RZ ;  /* 0x00000014877c7c24 */ /* 0x008fe2000f8e02ff */
[----:B------:R-:W-:Y:S02]  /*f1b0*/  ULDC UR20, c[0x0][0x240] ;  /* 0x0000900000147ab9 */ /* 0x000fe40000000800 */
[----:B------:R-:W3:Y:S01]  /*f1c0*/  LDL.LU R135, [R1+0x1d0] ;  /* 0x0001d00001877983 */ /* 0x000ee20000300800 */
[----:B--2---:R-:W-:Y:S01]  /*f1d0*/  IMAD R125, R136, UR21, RZ ;  /* 0x00000015887d7c24 */ /* 0x004fe2000f8e02ff */
[----:B------:R-:W-:Y:S02]  /*f1e0*/  ULDC UR21, c[0x0][0x240] ;  /* 0x0000900000157ab9 */ /* 0x000fe40000000800 */
[----:B------:R-:W2:Y:S04]  /*f1f0*/  LDL.LU R136, [R1+0x1cc] ;  /* 0x0001cc0001887983 */ /* 0x000ea80000300800 */
[----:B------:R-:W4:Y:S04]  /*f200*/  LDL.LU R137, [R1+0x1c8] ;  /* 0x0001c80001897983 */ /* 0x000f280000300800 */
        /* <DEDUP_REMOVED lines=113> */
[----:B------:R-:W4:Y:S01]  /*f920*/  LDL.LU R152, [R1] ;  /* 0x0000000001987983 */ /* 0x000f220000300800 */
[----:B------:R-:W-:Y:S01]  /*f930*/  IMAD R65, R65, UR26, RZ ;  /* 0x0000001a41417c24 */ /* 0x000fe2000f8e02ff */
[----:B------:R-:W-:Y:S01]  /*f940*/  ULDC UR26, c[0x0][0x240] ;  /* 0x00009000001a7ab9 */ /* 0x000fe20000000800 */
        /* <DEDUP_REMOVED lines=16> */
[----:B---3--:R-:W-:Y:S01]  /*fa50*/  IMAD R135, R135, UR31, RZ ;  /* 0x0000001f87877c24 */ /* 0x008fe2000f8e02ff */
[----:B------:R-:W-:Y:S01]  /*fa60*/  ULDC UR31, c[0x0][0x240] ;  /* 0x00009000001f7ab9 */ /* 0x000fe20000000800 */
[----:B------:R-:W-:Y:S01]  /*fa70*/  IMAD R104, R104, UR10, RZ ;  /* 0x0000000a68687c24 */ /* 0x000fe2000f8e02ff */
[----:B------:R-:W-:Y:S01]  /*fa80*/  ULDC UR10, c[0x0][0x240] ;  /* 0x00009000000a7ab9 */ /* 0x000fe20000000800 */
[----:B------:R-:W-:Y:S01]  /*fa90*/  IMAD R110, R110, UR14, RZ ;  /* 0x0000000e6e6e7c24 */ /* 0x000fe2000f8e02ff */
[----:B------:R-:W-:Y:S01]  /*faa0*/  ULDC UR14, c[0x0][0x240] ;  /* 0x00009000000e7ab9 */ /* 0x000fe20000000800 */
[----:B------:R-:W-:Y:S01]  /*fab0*/  IMAD R131, R131, UR27, RZ ;  /* 0x0000001b83837c24 */ /* 0x000fe2000f8e02ff */
[----:B------:R-:W-:Y:S01]  /*fac0*/  ULDC UR27, c[0x0][0x240] ;  /* 0x00009000001b7ab9 */ /* 0x000fe20000000800 */
[----:B--2---:R-:W-:Y:S01]  /*fad0*/  IMAD R136, R136, UR32, RZ ;  /* 0x0000002088887c24 */ /* 0x004fe2000f8e02ff */
[----:B------:R-:W-:Y:S01]  /*fae0*/  ULDC UR32, c[0x0][0x240] ;  /* 0x0000900000207ab9 */ /* 0x000fe20000000800 */
[----:B----4-:R-:W-:Y:S01]  /*faf0*/  IMAD R171, R171, UR7, RZ ;  /* 0x00000007abab7c24 */ /* 0x010fe2000f8e02ff */
        /* <DEDUP_REMOVED lines=33> */
[----:B------:R-:W-:Y:S01]  /*fd10*/  STL.64 [R1+0xee8], R42 ;  /* 0x000ee82a01007387 */ /* 0x000fe20000100a00 */
        /* <DEDUP_REMOVED lines=11> */
[----:B------:R-:W-:-:S02]  /*fdd0*/  ULDC UR12, c[0x0][0x230] ;  /* 0x00008c00000c7ab9 */ /* 0x000fc40000000800 */
[----:B------:R-:W-:Y:S01]  /*fde0*/  ISETP.GE.AND P1, PT, R153, UR12, PT ;  /* 0x0000000c99007c0c */ /* 0x000fe2000bf26270 */
[----:B------:R-:W-:Y:S02]  /*fdf0*/  IMAD R32, R32, UR14, RZ ;  /* 0x0000000e20207c24 */ /* 0x000fe4000f8e02ff */
[----:B------:R-:W-:Y:S02]  /*fe00*/  IMAD R47, R40, UR19, RZ ;  /* 0x00000013282f7c24 */ /* 0x000fe4000f8e02ff */
[----:B------:R-:W-:Y:S02]  /*fe10*/  IMAD R46, R41, UR20, RZ ;  /* 0x00000014292e7c24 */ /* 0x000fe4000f8e02ff */
[----:B------:R-:W-:Y:S02]  /*fe20*/  IMAD R40, R38, UR26, RZ ;  /* 0x0000001a26287c24 */ /* 0x000fe4000f8e02ff */
[----:B------:R-:W-:Y:S02]  /*fe30*/  IMAD R38, R6, UR7, RZ ;  /* 0x0000000706267c24 */ /* 0x000fe4000f8e02ff */
[----:B------:R-:W-:-:S02]  /*fe40*/  IMAD R41, R35, UR27, RZ ;  /* 0x0000001b23297c24 */ /* 0x000fc4000f8e02ff */
[----:B------:R-:W-:Y:S02]  /*fe50*/  IMAD R6, R5, UR8, RZ ;  /* 0x0000000805067c24 */ /* 0x000fe4000f8e02ff */
[----:B------:R-:W-:Y:S02]  /*fe60*/  IMAD R5, R4, UR9, RZ ;  /* 0x0000000904057c24 */ /* 0x000fe4000f8e02ff */
[----:B------:R-:W-:Y:S02]  /*fe70*/  IMAD R4, R3, UR10, RZ ;  /* 0x0000000a03047c24 */ /* 0x000fe4000f8e02ff */
[----:B------:R-:W-:Y:S02]  /*fe80*/  IMAD R3, R2, UR11, RZ ;  /* 0x0000000b02037c24 */ /* 0x000fe4000f8e02ff */
[----:B------:R-:W-:Y:S02]  /*fe90*/  IMAD R45, R30, UR31, RZ ;  /* 0x0000001f1e2d7c24 */ /* 0x000fe4000f8e02ff */
[----:B------:R-:W-:-:S02]  /*fea0*/  IMAD R30, R31, UR32, RZ ;  /* 0x000000201f1e7c24 */ /* 0x000fc4000f8e02ff */
[----:B------:R-:W-:Y:S01]  /*feb0*/  IMAD R35, R152, UR33, RZ ;  /* 0x0000002198237c24 */ /* 0x000fe2000f8e02ff */
[C---:B------:R-:W-:Y:S01]  /*fec0*/  LEA R152, P6, R21.reuse, R0, 0x2 ;  /* 0x0000000015987211 */ /* 0x040fe200078c10ff */
[----:B------:R-:W-:Y:S01]  /*fed0*/  IMAD.MOV.U32 R31, RZ, RZ, R32 ;  /* 0x000000ffff1f7224 */ /* 0x000fe200078e0020 */
[----:B------:R-:W-:Y:S02]  /*fee0*/  MOV R2, R30 ;  /* 0x0000001e00027202 */ /* 0x000fe40000000f00 */
[C---:B------:R-:W-:Y:S02]  /*fef0*/  LEA R30, P4, R24.reuse, R0, 0x2 ;  /* 0x00000000181e7211 */ /* 0x040fe400078810ff */
[-C--:B------:R-:W-:Y:S02]  /*ff00*/  LEA.HI.X.SX32 R153, R21, R20.reuse, 0x2, P6 ;  /* 0x0000001415997211 */ /* 0x080fe400030f16ff */
[----:B------:R-:W-:Y:S02]  /*ff10*/  MOV R22, R31 ;  /* 0x0000001f00167202 */ /* 0x000fe40000000f00 */
[----:B------:R-:W-:Y:S01]  /*ff20*/  LEA.HI.X.SX32 R31, R24, R20, 0x2, P4 ;  /* 0x00000014181f7211 */ /* 0x000fe200020f16ff */
[----:B------:R-:W-:Y:S04]  /*ff30*/  STL.64 [R1+0x1838], R152 ;  /* 0x0018389801007387 */ /* 0x000fe80000100a00 */
[----:B------:R-:W-:Y:S04]  /*ff40*/  STL.64 [R1+0x2be8], R152 ;  /* 0x002be89801007387 */ /* 0x000fe80000100a00 */
[----:B------:R1:W-:Y:S04]  /*ff50*/  STL.64 [R1+0x1050], R50 ;  /* 0x0010503201007387 */ /* 0x0003e80000100a00 */
[----:B-1----:R-:W2:Y:S04]  /*ff60*/  LDL.LU.64 R50, [R1+0x2d10] ;  /* 0x002d100001327983 */ /* 0x002ea80000300a00 */
[----:B------:R1:W-:Y:S04]  /*ff70*/  STL.64 [R1+0x11a8], R30 ;  /* 0x0011a81e01007387 */ /* 0x0003e80000100a00 */
[----:B-1----:R-:W3:Y:S01]  /*ff80*/  LDL.LU.64 R30, [R1+0x2d08] ;  /* 0x002d0800011e7983 */ /* 0x002ee20000300a00 */
        /* <DEDUP_REMOVED lines=15> */
[-C--:B------:R-:W-:Y:S01]  /*10080*/  LEA R32, P6, R26, R0.reuse, 0x2 ;  /* 0x000000001a207211 */ /* 0x080fe200078c10ff */
[----:B------:R-:W-:Y:S01]  /*10090*/  IMAD R194, R194, UR28, RZ ;  /* 0x0000001cc2c27c24 */ /* 0x000fe2000f8e02ff */
[----:B------:R-:W-:Y:S01]  /*100a0*/  ULDC UR28, c[0x0][0x240] ;  /* 0x00009000001c7ab9 */ /* 0x000fe20000000800 */
[----:B------:R-:W-:Y:S01]  /*100b0*/  IMAD R129, R129, UR25, RZ ;  /* 0x0000001981817c24 */ /* 0x000fe2000f8e02ff */
[----:B------:R-:W-:Y:S01]  /*100c0*/  ULDC UR25, c[0x0][0x240] ;  /* 0x0000900000197ab9 */ /* 0x000fe20000000800 */
[----:B------:R-:W-:Y:S01]  /*100d0*/  IMAD R190, R190, UR24, RZ ;  /* 0x00000018bebe7c24 */ /* 0x000fe2000f8e02ff */
[----:B------:R-:W-:Y:S01]  /*100e0*/  ULDC UR24, c[0x0][0x240] ;  /* 0x0000900000187ab9 */ /* 0x000fe20000000800 */
[----:B------:R-:W-:Y:S01]  /*100f0*/  IMAD R44, R33, UR28, RZ ;  /* 0x0000001c212c7c24 */ /* 0x000fe2000f8e02ff */
[----:B------:R-:W-:Y:S01]  /*10100*/  LEA R42, P2, R27, R0, 0x2 ;  /* 0x000000001b2a7211 */ /* 0x000fe200078410ff */
[----:B------:R-:W-:Y:S01]  /*10110*/  IMAD R191, R191, UR25, RZ ;  /* 0x00000019bfbf7c24 */ /* 0x000fe2000f8e02ff */
[----:B------:R-:W-:Y:S01]  /*10120*/  MOV R152, R34 ;  /* 0x0000002200987202 */ /* 0x000fe20000000f00 */
[----:B------:R-:W-:Y:S01]  /*10130*/  IMAD R36, R36, UR24, RZ ;  /* 0x0000001824247c24 */ /* 0x000fe2000f8e02ff */
[----:B------:R-:W-:Y:S01]  /*10140*/  LEA R34, P3, R28, R0, 0x2 ;  /* 0x000000001c227211 */ /* 0x000fe200078610ff */
[----:B------:R-:W-:Y:S01]  /*10150*/  ULDC UR25, c[0x0][0x240] ;  /* 0x0000900000197ab9 */ /* 0x000fe20000000800 */
[----:B------:R-:W-:Y:S01]  /*10160*/  LEA.HI.X.SX32 R33, R26, R20, 0x2, P6 ;  /* 0x000000141a217211 */ /* 0x000fe200030f16ff */
[----:B------:R-:W-:Y:S01]  /*10170*/  IMAD.MOV.U32 R24, RZ, RZ, R40 ;  /* 0x000000ffff187224 */ /* 0x000fe200078e0028 */
[----:B------:R-:W-:Y:S01]  /*10180*/  LEA R40, P4, R29, R0, 0x2 ;  /* 0x000000001d287211 */ /* 0x000fe200078810ff */
[----:B------:R-:W-:Y:S01]  /*10190*/  IMAD R37, R37, UR25, RZ ;  /* 0x0000001925257c24 */ /* 0x000fe2000f8e02ff */
[----:B------:R-:W-:Y:S01]  /*101a0*/  STL.64 [R1+0x1320], R48 ;  /* 0x0013203001007387 */ /* 0x000fe20000100a00 */
[----:B------:R-:W-:Y:S01]  /*101b0*/  IMAD.MOV.U32 R21, RZ, RZ, R35 ;  /* 0x000000ffff157224 */ /* 0x000fe200078e0023 */
[-C--:B------:R-:W-:Y:S01]  /*101c0*/  LEA.HI.X.SX32 R43, R27, R20.reuse, 0x2, P2 ;  /* 0x000000141b2b7211 */ /* 0x080fe200010f16ff */
[----:B------:R-:W-:Y:S01]  /*101d0*/  IMAD.MOV.U32 R26, RZ, RZ, R36 ;  /* 0x000000ffff1a7224 */ /* 0x000fe200078e0024 */
[----:B------:R-:W-:Y:S01]  /*101e0*/  LEA.HI.X.SX32 R35, R28, R20, 0x2, P3 ;  /* 0x000000141c237211 */ /* 0x000fe200018f16ff */
[----:B------:R1:W-:Y:S01]  /*101f0*/  STL.64 [R1+0x1440], R32 ;  /* 0x0014402001007387 */ /* 0x0003e20000100a00 */
[----:B------:R-:W-:-:S02]  /*10200*/  MOV R23, R41 ;  /* 0x0000002900177202 */ /* 0x000fc40000000f00 */
[----:B------:R-:W-:Y:S02]  /*10210*/  LEA.HI.X.SX32 R41, R29, R20, 0x2, P4 ;  /* 0x000000141d297211 */ /* 0x000fe400020f16ff */
[----:B------:R-:W-:Y:S01]  /*10220*/  MOV R25, R37 ;  /* 0x0000002500197202 */ /* 0x000fe20000000f00 */
[----:B-1----:R-:W4:Y:S04]  /*10230*/  LDL.LU.64 R32, [R1+0x2d00] ;  /* 0x002d000001207983 */ /* 0x002f280000300a00 */
[----:B------:R-:W-:Y:S04]  /*10240*/  STL.64 [R1+0x1538], R42 ;  /* 0x0015382a01007387 */ /* 0x000fe80000100a00 */
[----:B------:R1:W-:Y:S04]  /*10250*/  STL.64 [R1+0x1630], R34 ;  /* 0x0016302201007387 */ /* 0x0003e80000100a00 */
[----:B-1----:R-:W2:Y:S04]  /*10260*/  LDL.LU.64 R34, [R1+0x2cf8] ;  /* 0x002cf80001227983 */ /* 0x002ea80000300a00 */
[----:B------:R-:W-:Y:S01]  /*10270*/  STL.64 [R1+0x1728], R40 ;  /* 0x0017282801007387 */ /* 0x000fe20000100a00 */
[----:B---3--:R-:W-:-:S02]  /*10280*/  LEA R48, P5, R30, R0, 0x2 ;  /* 0x000000001e307211 */ /* 0x008fc400078a10ff */
[C---:B------:R-:W-:Y:S02]  /*10290*/  LEA R36, P6, R31.reuse, R0, 0x2 ;  /* 0x000000001f247211 */ /* 0x040fe400078c10ff */
[-C--:B------:R-:W-:Y:S02]  /*102a0*/  LEA.HI.X.SX32 R49, R30, R20.reuse, 0x2, P5 ;  /* 0x000000141e317211 */ /* 0x080fe400028f16ff */
[----:B------:R-:W-:-:S03]  /*102b0*/  LEA.HI.X.SX32 R37, R31, R20, 0x2, P6 ;  /* 0x000000141f257211 */ /* 0x000fc600030f16ff */
[----:B------:R-:W-:Y:S04]  /*102c0*/  STL.64 [R1+0xeb0], R48 ;  /* 0x000eb03001007387 */ /* 0x000fe80000100a00 */
[----:B------:R1:W-:Y:S04]  /*102d0*/  STL.64 [R1+0x1020], R36 ;  /* 0x0010202401007387 */ /* 0x0003e80000100a00 */
[----:B-1----:R-:W3:Y:S01]  /*102e0*/  LDL.LU.64 R36, [R1+0x2cf0] ;  /* 0x002cf00001247983 */ /* 0x002ee20000300a00 */
[----:B------:R-:W-:Y:S01]  /*102f0*/  IMAD R114, R114, UR18, RZ ;  /* 0x0000001272727c24 */ /* 0x000fe2000f8e02ff */
[----:B------:R-:W-:-:S02]  /*10300*/  ULDC UR18, c[0x0][0x240] ;  /* 0x0000900000127ab9 */ /* 0x000fc40000000800 */
[----:B------:R-:W-:Y:S01]  /*10310*/  IMAD R184, R184, UR18, RZ ;  /* 0x00000012b8b87c24 */ /* 0x000fe2000f8e02ff */
[----:B------:R-:W-:Y:S01]  /*10320*/  ULDC UR18, c[0x0][0x240] ;  /* 0x0000900000127ab9 */ /* 0x000fe20000000800 */
[----:B------:R-:W-:Y:S02]  /*10330*/  IMAD.MOV.U32 R153, RZ, RZ, R2 ;  /* 0x000000ffff997224 */ /* 0x000fe400078e0002 */
[----:B------:R-:W-:Y:S02]  /*10340*/  IMAD R39, R39, UR18, RZ ;  /* 0x0000001227277c24 */ /* 0x000fe4000f8e02ff */
[----:B------:R-:W-:-:S03]  /*10350*/  IMAD.MOV.U32 R2, RZ, RZ, R38 ;  /* 0x000000ffff027224 */ /* 0x000fc600078e0026 */
[----:B------:R-:W-:Y:S01]  /*10360*/  MOV R28, R39 ;  /* 0x00000027001c7202 */ /* 0x000fe20000000f00 */
[----:B------:R-:W-:Y:S01]  /*10370*/  IMAD.MOV.U32 R31, RZ, RZ, R46 ;  /* 0x000000ffff1f7224 */ /* 0x000fe200078e002e */
[CC--:B----4-:R-:W-:Y:S02]  /*10380*/  LEA R42, P2, R32.reuse, R0.reuse, 0x2 ;  /* 0x00000000202a7211 */ /* 0x0d0fe400078410ff */
[C---:B------:R-:W-:Y:S02]  /*10390*/  LEA R38, P3, R33.reuse, R0, 0x2 ;  /* 0x0000000021267211 */ /* 0x040fe400078610ff */
[-C--:B------:R-:W-:Y:S02]  /*103a0*/  LEA.HI.X.SX32 R43, R32, R20.reuse, 0x2, P2 ;  /* 0x00000014202b7211 */ /* 0x080fe400010f16ff */
[----:B------:R-:W-:-:S03]  /*103b0*/  LEA.HI.X.SX32 R39, R33, R20, 0x2, P3 ;  /* 0x0000001421277211 */ /* 0x000fc600018f16ff */
[----:B------:R-:W-:Y:S01]  /*103c0*/  STL.64 [R1+0x1170], R42 ;  /* 0x0011702a01007387 */ /* 0x000fe20000100a00 */
[----:B------:R-:W-:-:S03]  /*103d0*/  MOV R30, R47 ;  /* 0x0000002f001e7202 */ /* 0x000fc60000000f00 */
[----:B------:R1:W-:Y:S01]  /*103e0*/  STL.64 [R1+0x12c8], R38 ;  /* 0x0012c82601007387 */ /* 0x0003e20000100a00 */
[CC--:B--2---:R-:W-:Y:S02]  /*103f0*/  LEA R40, P4, R34.reuse, R0.reuse, 0x2 ;  /* 0x0000000022287211 */ /* 0x0c4fe400078810ff */
[C---:B------:R-:W-:Y:S02]  /*10400*/  LEA R48, P5, R35.reuse, R0, 0x2 ;  /* 0x0000000023307211 */ /* 0x040fe400078a10ff */
[-C--:B------:R-:W-:Y:S01]  /*10410*/  LEA.HI.X.SX32 R41, R34, R20.reuse, 0x2, P4 ;  /* 0x0000001422297211 */ /* 0x080fe200020f16ff */
[----:B-1----:R-:W2:Y:S01]  /*10420*/  LDL.LU.64 R38, [R1+0x2ce8] ;  /* 0x002ce80001267983 */ /* 0x002ea20000300a00 */
[----:B------:R-:W-:-:S03]  /*10430*/  LEA.HI.X.SX32 R49, R35, R20, 0x2, P5 ;  /* 0x0000001423317211 */ /* 0x000fc600028f16ff */
[----:B------:R1:W-:Y:S04]  /*10440*/  STL.64 [R1+0x1408], R40 ;  /* 0x0014082801007387 */ /* 0x0003e80000100a00 */
[----:B-1----:R-:W4:Y:S04]  /*10450*/  LDL.LU.64 R40, [R1+0x2ce0] ;  /* 0x002ce00001287983 */ /* 0x002f280000300a00 */
[----:B------:R-:W-:Y:S01]  /*10460*/  STL.64 [R1+0x1500], R48 ;  /* 0x0015003001007387 */ /* 0x000fe20000100a00 */
[-C--:B---3--:R-:W-:Y:S02]  /*10470*/  LEA R46, P6, R36, R0.reuse, 0x2 ;  /* 0x00000000242e7211 */ /* 0x088fe400078c10ff */
[----:B------:R-:W-:-:S02]  /*10480*/  LEA R42, P2, R37, R0, 0x2 ;  /* 0x00000000252a7211 */ /* 0x000fc400078410ff */
[-C--:B------:R-:W-:Y:S02]  /*10490*/  LEA.HI.X.SX32 R47, R36, R20.reuse, 0x2, P6 ;  /* 0x00000014242f7211 */ /* 0x080fe400030f16ff */
[----:B------:R-:W-:-:S03]  /*104a0*/  LEA.HI.X.SX32 R43, R37, R20, 0x2, P2 ;  /* 0x00000014252b7211 */ /* 0x000fc600010f16ff */
[----:B------:R-:W-:Y:S04]  /*104b0*/  STL.64 [R1+0x15f8], R46 ;  /* 0x0015f82e01007387 */ /* 0x000fe80000100a00 */
[----:B------:R1:W-:Y:S04]  /*104c0*/  STL.64 [R1+0x16f0], R42 ;  /* 0x0016f02a01007387 */ /* 0x0003e80000100a00 */
[----:B-1----:R-:W3:Y:S01]  /*104d0*/  LDL.LU.64 R42, [R1+0x2cd8] ;  /* 0x002cd800012a7983 */ /* 0x002ee20000300a00 */
[----:B------:R-:W-:Y:S01]  /*104e0*/  IMAD R111, R111, UR15, RZ ;  /* 0x0000000f6f6f7c24 */ /* 0x000fe2000f8e02ff */
[----:B------:R-:W-:Y:S01]  /*104f0*/  ULDC UR15, c[0x0][0x240] ;  /* 0x00009000000f7ab9 */ /* 0x000fe20000000800 */
[----:B------:R-:W-:Y:S01]  /*10500*/  MOV R32, R152 ;  /* 0x0000009800207202 */ /* 0x000fe20000000f00 */
[----:B------:R-:W-:Y:S01]  /*10510*/  IMAD.MOV.U32 R152, RZ, RZ, R44 ;  /* 0x000000ffff987224 */ /* 0x000fe200078e002c */
[----:B------:R-:W-:Y:S01]  /*10520*/  MOV R27, R26 ;  /* 0x0000001a001b7202 */ /* 0x000fe20000000f00 */
[----:B------:R-:W-:Y:S01]  /*10530*/  IMAD R181, R181, UR15, RZ ;  /* 0x0000000fb5b57c24 */ /* 0x000fe2000f8e02ff */
[----:B------:R-:W-:Y:S01]  /*10540*/  ULDC UR15, c[0x0][0x240] ;  /* 0x00009000000f7ab9 */ /* 0x000fe20000000800 */
[----:B------:R-:W-:Y:S01]  /*10550*/  IMAD.MOV.U32 R26, RZ, RZ, R23 ;  /* 0x000000ffff1a7224 */ /* 0x000fe200078e0017 */
[----:B------:R-:W-:Y:S01]  /*10560*/  MOV R34, R28 ;  /* 0x0000001c00227202 */ /* 0x000fe20000000f00 */
[----:B------:R-:W-:Y:S01]  /*10570*/  IMAD.MOV.U32 R23, RZ, RZ, R22 ;  /* 0x000000ffff177224 */ /* 0x000fe200078e0016 */
[----:B------:R-:W-:Y:S01]  /*10580*/  MOV R22, R45 ;  /* 0x0000002d00167202 */ /* 0x000fe20000000f00 */
[----:B------:R-:W-:Y:S01]  /*10590*/  IMAD R120, R120, UR15, RZ ;  /* 0x0000000f78787c24 */ /* 0x000fe2000f8e02ff */
[----:B--2---:R-:W-:-:S02]  /*105a0*/  LEA R44, P3, R38, R0, 0x2 ;  /* 0x00000000262c7211 */ /* 0x004fc400078610ff */
[C---:B------:R-:W-:Y:S02]  /*105b0*/  LEA R28, P4, R39.reuse, R0, 0x2 ;  /* 0x00000000271c7211 */ /* 0x040fe400078810ff */
[-C--:B------:R-:W-:Y:S02]  /*105c0*/  LEA.HI.X.SX32 R45, R38, R20.reuse, 0x2, P3 ;  /* 0x00000014262d7211 */ /* 0x080fe400018f16ff */
[----:B------:R-:W-:Y:S02]  /*105d0*/  LEA.HI.X.SX32 R29, R39, R20, 0x2, P4 ;  /* 0x00000014271d7211 */ /* 0x000fe400020f16ff */
[----:B------:R-:W-:Y:S01]  /*105e0*/  MOV R38, R120 ;  /* 0x0000007800267202 */ /* 0x000fe20000000f00 */
[----:B------:R1:W-:Y:S01]  /*105f0*/  STL.64 [R1+0xe68], R44 ;  /* 0x000e682c01007387 */ /* 0x0003e20000100a00 */
[-C--:B----4-:R-:W-:Y:S02]  /*10600*/  LEA R48, P5, R40, R0.reuse, 0x2 ;  /* 0x0000000028307211 */ /* 0x090fe400078a10ff */
[----:B------:R-:W-:-:S02]  /*10610*/  LEA R46, P6, R41, R0, 0x2 ;  /* 0x00000000292e7211 */ /* 0x000fc400078c10ff */
[-C--:B------:R-:W-:Y:S01]  /*10620*/  LEA.HI.X.SX32 R49, R40, R20.reuse, 0x2, P5 ;  /* 0x0000001428317211 */ /* 0x080fe200028f16ff */
[----:B-1----:R-:W2:Y:S01]  /*10630*/  LDL.LU.64 R44, [R1+0x2cd0] ;  /* 0x002cd000012c7983 */ /* 0x002ea20000300a00 */
[----:B------:R-:W-:-:S03]  /*10640*/  LEA.HI.X.SX32 R47, R41, R20, 0x2, P6 ;  /* 0x00000014292f7211 */ /* 0x000fc600030f16ff */
[----:B------:R-:W-:Y:S04]  /*10650*/  STL.64 [R1+0xfd8], R28 ;  /* 0x000fd81c01007387 */ /* 0x000fe80000100a00 */
[----:B------:R1:W-:Y:S04]  /*10660*/  STL.64 [R1+0x1130], R48 ;  /* 0x0011303001007387 */ /* 0x0003e80000100a00 */
[----:B-1----:R-:W4:Y:S01]  /*10670*/  LDL.LU.64 R48, [R1+0x2cc8] ;  /* 0x002cc80001307983 */ /* 0x002f220000300a00 */
[----:B---3--:R-:W-:-:S05]  /*10680*/  LEA R120, P3, R43, R0, 0x2 ;  /* 0x000000002b787211 */ /* 0x008fca00078610ff */
[----:B------:R-:W-:Y:S04]  /*10690*/  STL [R1+0x14c8], R120 ;  /* 0x0014c87801007387 */ /* 0x000fe80000100800 */
        /* <DEDUP_REMOVED lines=14> */
[----:B------:R-:W-:-:S02]  /*10780*/  IMAD R118, R118, UR21, RZ ;  /* 0x0000001576767c24 */ /* 0x000fc4000f8e02ff */
[----:B------:R-:W-:Y:S01]  /*10790*/  IMAD R133, R133, UR29, RZ ;  /* 0x0000001d85857c24 */ /* 0x000fe2000f8e02ff */
[----:B------:R-:W-:Y:S01]  /*107a0*/  ULDC UR29, c[0x0][0x240] ;  /* 0x00009000001d7ab9 */ /* 0x000fe20000000800 */
[----:B------:R-:W-:Y:S01]  /*107b0*/  IMAD R196, R196, UR30, RZ ;  /* 0x0000001ec4c47c24 */ /* 0x000fe2000f8e02ff */
[----:B------:R-:W-:Y:S01]  /*107c0*/  ULDC UR30, c[0x0][0x240] ;  /* 0x00009000001e7ab9 */ /* 0x000fe20000000800 */
[----:B------:R-:W-:Y:S02]  /*107d0*/  IMAD R119, R119, UR16, RZ ;  /* 0x0000001077777c24 */ /* 0x000fe4000f8e02ff */
[----:B------:R-:W-:Y:S02]  /*107e0*/  IMAD.MOV.U32 R33, RZ, RZ, R30 ;  /* 0x000000ffff217224 */ /* 0x000fe400078e001e */
[----:B------:R-:W-:Y:S01]  /*107f0*/  IMAD.MOV.U32 R30, RZ, RZ, R118 ;  /* 0x000000ffff1e7224 */ /* 0x000fe200078e0076 */
[----:B------:R-:W-:Y:S01]  /*10800*/  LEA R118, P2, R42, R0, 0x2 ;  /* 0x000000002a767211 */ /* 0x000fe200078410ff */
[----:B------:R-:W-:Y:S01]  /*10810*/  IMAD R195, R195, UR29, RZ ;  /* 0x0000001dc3c37c24 */ /* 0x000fe2000f8e02ff */
[----:B------:R-:W-:Y:S01]  /*10820*/  ULDC UR29, c[0x0][0x240] ;  /* 0x00009000001d7ab9 */ /* 0x000fe20000000800 */
[----:B------:R-:W-:Y:S01]  /*10830*/  IMAD R122, R122, UR30, RZ ;  /* 0x0000001e7a7a7c24 */ /* 0x000fe2000f8e02ff */
[----:B------:R-:W-:Y:S01]  /*10840*/  MOV R37, R119 ;  /* 0x0000007700257202 */ /* 0x000fe20000000f00 */
[----:B------:R-:W-:Y:S01]  /*10850*/  IMAD.MOV.U32 R36, RZ, RZ, R32 ;  /* 0x000000ffff247224 */ /* 0x000fe200078e0020 */
[----:B------:R-:W-:Y:S01]  /*10860*/  LEA.HI.X.SX32 R119, R42, R20, 0x2, P2 ;  /* 0x000000142a777211 */ /* 0x000fe200010f16ff */
[----:B------:R-:W-:Y:S01]  /*10870*/  IMAD R62, R62, UR23, RZ ;  /* 0x000000173e3e7c24 */ /* 0x000fe2000f8e02ff */
[----:B------:R-:W-:Y:S01]  /*10880*/  ULDC UR23, c[0x0][0x240] ;  /* 0x0000900000177ab9 */ /* 0x000fe20000000800 */
[----:B------:R-:W-:Y:S01]  /*10890*/  IMAD R123, R123, UR29, RZ ;  /* 0x0000001d7b7b7c24 */ /* 0x000fe2000f8e02ff */
[----:B--2---:R-:W-:Y:S01]  /*108a0*/  LEA R28, P4, R44, R0, 0x2 ;  /* 0x000000002c1c7211 */ /* 0x004fe200078810ff */
[----:B------:R-:W-:-:S02]  /*108b0*/  IMAD.MOV.U32 R32, RZ, RZ, R152 ;  /* 0x000000ffff207224 */ /* 0x000fc400078e0098 */
[----:B------:R-:W-:Y:S01]  /*108c0*/  IMAD.MOV.U32 R152, RZ, RZ, R122 ;  /* 0x000000ffff987224 */ /* 0x000fe200078e007a */
[----:B------:R-:W-:Y:S01]  /*108d0*/  LEA R122, P5, R45, R0, 0x2 ;  /* 0x000000002d7a7211 */ /* 0x000fe200078a10ff */
[----:B------:R-:W-:Y:S01]  /*108e0*/  IMAD R127, R127, UR23, RZ ;  /* 0x000000177f7f7c24 */ /* 0x000fe2000f8e02ff */
[----:B------:R-:W-:Y:S01]  /*108f0*/  MOV R40, R120 ;  /* 0x0000007800287202 */ /* 0x000fe20000000f00 */
[----:B------:R-:W-:Y:S01]  /*10900*/  IMAD.MOV.U32 R41, RZ, RZ, R121 ;  /* 0x000000ffff297224 */ /* 0x000fe200078e0079 */
[----:B------:R-:W-:Y:S01]  /*10910*/  ULDC UR23, c[0x0][0x240] ;  /* 0x0000900000177ab9 */ /* 0x000fe20000000800 */
[----:B------:R-:W-:Y:S01]  /*10920*/  MOV R35, R23 ;  /* 0x0000001700237202 */ /* 0x000fe20000000f00 */
[----:B------:R-:W-:Y:S01]  /*10930*/  IMAD R61, R61, UR22, RZ ;  /* 0x000000163d3d7c24 */ /* 0x000fe2000f8e02ff */
[-C--:B------:R-:W-:Y:S01]  /*10940*/  LEA.HI.X.SX32 R41, R43, R20.reuse, 0x2, P3 ;  /* 0x000000142b297211 */ /* 0x080fe200018f16ff */
[----:B------:R-:W-:Y:S01]  /*10950*/  STL.64 [R1+0x13c8], R118 ;  /* 0x0013c87601007387 */ /* 0x000fe20000100a00 */
[----:B------:R-:W-:Y:S01]  /*10960*/  MOV R23, R123 ;  /* 0x0000007b00177202 */ /* 0x000fe20000000f00 */
[----:B------:R-:W-:Y:S01]  /*10970*/  ULDC UR22, c[0x0][0x240] ;  /* 0x0000900000167ab9 */ /* 0x000fe20000000800 */
[-C--:B------:R-:W-:Y:S01]  /*10980*/  LEA.HI.X.SX32 R29, R44, R20.reuse, 0x2, P4 ;  /* 0x000000142c1d7211 */ /* 0x080fe200020f16ff */
[----:B------:R-:W-:Y:S01]  /*10990*/  IMAD R189, R189, UR23, RZ ;  /* 0x00000017bdbd7c24 */ /* 0x000fe2000f8e02ff */
[----:B------:R-:W-:Y:S01]  /*109a0*/  LEA.HI.X.SX32 R123, R45, R20, 0x2, P5 ;  /* 0x000000142d7b7211 */ /* 0x000fe200028f16ff */
[----:B------:R-:W-:Y:S01]  /*109b0*/  ULDC UR23, c[0x0][0x240] ;  /* 0x0000900000177ab9 */ /* 0x000fe20000000800 */
[----:B------:R-:W-:Y:S01]  /*109c0*/  IMAD R126, R126, UR22, RZ ;  /* 0x000000167e7e7c24 */ /* 0x000fe2000f8e02ff */
[----:B------:R-:W-:Y:S01]  /*109d0*/  ULDC UR22, c[0x0][0x240] ;  /* 0x0000900000167ab9 */ /* 0x000fe20000000800 */
[----:B------:R-:W-:Y:S01]  /*109e0*/  IMAD R116, R116, UR23, RZ ;  /* 0x0000001774747c24 */ /* 0x000fe2000f8e02ff */
[----:B------:R-:W-:Y:S01]  /*109f0*/  STL [R1+0x14cc], R41 ;  /* 0x0014cc2901007387 */ /* 0x000fe20000100800 */
[----:B------:R-:W-:Y:S01]  /*10a00*/  MOV R40, R38 ;  /* 0x0000002600287202 */ /* 0x000fe20000000f00 */
[----:B------:R-:W-:Y:S01]  /*10a10*/  IMAD R188, R188, UR22, RZ ;  /* 0x00000016bcbc7c24 */ /* 0x000fe2000f8e02ff */
[-C--:B----4-:R-:W-:Y:S01]  /*10a20*/  LEA R38, P3, R48, R0.reuse, 0x2 ;  /* 0x0000000030267211 */ /* 0x090fe200078610ff */
[----:B------:R1:W-:Y:S01]  /*10a30*/  STL.64 [R1+0x15c0], R28 ;  /* 0x0015c01c01007387 */ /* 0x0003e20000100a00 */
[----:B------:R-:W-:Y:S01]  /*10a40*/  ULDC UR22, c[0x0][0x240] ;  /* 0x0000900000167ab9 */ /* 0x000fe20000000800 */
[----:B------:R-:W-:-:S02]  /*10a50*/  LEA R44, P5, R50, R0, 0x2 ;  /* 0x00000000322c7211 */ /* 0x000fc400078a10ff */
[----:B------:R2:W-:Y:S01]  /*10a60*/  STL.64 [R1+0x16b8], R122 ;  /* 0x0016b87a01007387 */ /* 0x0005e20000100a00 */
[----:B------:R-:W-:Y:S01]  /*10a70*/  IMAD R117, R117, UR22, RZ ;  /* 0x0000001675757c24 */ /* 0x000fe2000f8e02ff */
[----:B------:R-:W-:Y:S02]  /*10a80*/  LEA.HI.X.SX32 R39, R48, R20, 0x2, P3 ;  /* 0x0000001430277211 */ /* 0x000fe400018f16ff */
[----:B-1----:R-:W-:Y:S01]  /*10a90*/  MOV R28, R116 ;  /* 0x00000074001c7202 */ /* 0x002fe20000000f00 */
[----:B--2---:R-:W2:Y:S01]  /*10aa0*/  LDL.LU.64 R122, [R1+0x2cb8] ;  /* 0x002cb800017a7983 */ /* 0x004ea20000300a00 */
[----:B------:R-:W-:Y:S01]  /*10ab0*/  LEA R116, P4, R49, R0, 0x2 ;  /* 0x0000000031747211 */ /* 0x000fe200078810ff */
[----:B------:R-:W-:-:S03]  /*10ac0*/  IMAD.MOV.U32 R29, RZ, RZ, R117 ;  /* 0x000000ffff1d7224 */ /* 0x000fc600078e0075 */
[-C--:B------:R-:W-:Y:S01]  /*10ad0*/  LEA.HI.X.SX32 R117, R49, R20.reuse, 0x2, P4 ;  /* 0x0000001431757211 */ /* 0x080fe200020f16ff */
[----:B------:R-:W-:Y:S01]  /*10ae0*/  IMAD.MOV.U32 R48, RZ, RZ, R44 ;  /* 0x000000ffff307224 */ /* 0x000fe200078e002c */
[----:B------:R-:W-:Y:S02]  /*10af0*/  MOV R49, R45 ;  /* 0x0000002d00317202 */ /* 0x000fe40000000f00 */
[----:B------:R-:W-:Y:S02]  /*10b00*/  LEA.HI.X.SX32 R49, R50, R20, 0x2, P5 ;  /* 0x0000001432317211 */ /* 0x000fe400028f16ff */
        /* <DEDUP_REMOVED lines=63> */
[----:B---3--:R-:W-:-:S02]  /*10f00*/  LEA R120, P6, R46, R0, 0x2 ;  /* 0x000000002e787211 */ /* 0x008fc400078c10ff */
[C---:B------:R-:W-:Y:S02]  /*10f10*/  LEA R118, P2, R47.reuse, R0, 0x2 ;  /* 0x000000002f767211 */ /* 0x040fe400078410ff */
[-C--:B------:R-:W-:Y:S02]  /*10f20*/  LEA.HI.X.SX32 R121, R46, R20.reuse, 0x2, P6 ;  /* 0x000000142e797211 */ /* 0x080fe400030f16ff */
[----:B------:R-:W-:Y:S02]  /*10f30*/  LEA.HI.X.SX32 R119, R47, R20, 0x2, P2 ;  /* 0x000000142f777211 */ /* 0x000fe400010f16ff */
[----:B------:R-:W-:Y:S01]  /*10f40*/  LEA R42, P6, R51, R0, 0x2 ;  /* 0x00000000332a7211 */ /* 0x000fe200078c10ff */
[----:B------:R1:W-:Y:S01]  /*10f50*/  STL.64 [R1+0xdf8], R120 ;  /* 0x000df87801007387 */ /* 0x0003e20000100a00 */
[----:B------:R-:W-:-:S03]  /*10f60*/  MOV R47, R43 ;  /* 0x0000002b002f7202 */ /* 0x000fc60000000f00 */
[----:B------:R-:W-:Y:S01]  /*10f70*/  IMAD.MOV.U32 R46, RZ, RZ, R42 ;  /* 0x000000ffff2e7224 */ /* 0x000fe200078e002a */
[----:B-1----:R-:W3:Y:S04]  /*10f80*/  LDL.LU.64 R120, [R1+0x2cb0] ;  /* 0x002cb00001787983 */ /* 0x002ee80000300a00 */
[----:B------:R1:W-:Y:S01]  /*10f90*/  STL.64 [R1+0xf68], R118 ;  /* 0x000f687601007387 */ /* 0x0003e20000100a00 */
[----:B------:R-:W-:-:S03]  /*10fa0*/  LEA.HI.X.SX32 R47, R51, R20, 0x2, P6 ;  /* 0x00000014332f7211 */ /* 0x000fc600030f16ff */
[----:B-1----:R-:W4:Y:S04]  /*10fb0*/  LDL.LU.64 R118, [R1+0x2ca8] ;  /* 0x002ca80001767983 */ /* 0x002f280000300a00 */
[----:B------:R1:W-:Y:S04]  /*10fc0*/  STL [R1+0x1390], R44 ;  /* 0x0013902c01007387 */ /* 0x0003e80000100800 */
[----:B------:R1:W-:Y:S04]  /*10fd0*/  STL [R1+0x1490], R42 ;  /* 0x0014902a01007387 */ /* 0x0003e80000100800 */
[----:B------:R1:W-:Y:S02]  /*10fe0*/  STL.64 [R1+0x10c8], R38 ;  /* 0x0010c82601007387 */ /* 0x0003e40000100a00 */
[----:B-1----:R-:W-:-:S02]  /*10ff0*/  LEA R44, P4, R54, R0, 0x2 ;  /* 0x00000000362c7211 */ /* 0x002fc400078810ff */
[C---:B------:R-:W-:Y:S01]  /*11000*/  LEA R42, P2, R52.reuse, R0, 0x2 ;  /* 0x00000000342a7211 */ /* 0x040fe200078410ff */
[----:B------:R1:W-:Y:S03]  /*11010*/  STL.64 [R1+0x1228], R116 ;  /* 0x0012287401007387 */ /* 0x0003e60000100a00 */
[----:B------:R-:W-:Y:S02]  /*11020*/  LEA.HI.X.SX32 R43, R52, R20, 0x2, P2 ;  /* 0x00000014342b7211 */ /* 0x000fe400010f16ff */
[C---:B------:R-:W-:Y:S02]  /*11030*/  LEA R38, P3, R53.reuse, R0, 0x2 ;  /* 0x0000000035267211 */ /* 0x040fe400078610ff */
[-C--:B------:R-:W-:Y:S02]  /*11040*/  LEA.HI.X.SX32 R45, R54, R20.reuse, 0x2, P4 ;  /* 0x00000014362d7211 */ /* 0x080fe400020f16ff */
[----:B------:R-:W-:Y:S01]  /*11050*/  LEA.HI.X.SX32 R39, R53, R20, 0x2, P3 ;  /* 0x0000001435277211 */ /* 0x000fe200018f16ff */
[----:B-1----:R-:W4:Y:S01]  /*11060*/  LDL.LU.64 R116, [R1+0x2ca0] ;  /* 0x002ca00001747983 */ /* 0x002f220000300a00 */
[----:B------:R-:W-:-:S03]  /*11070*/  LEA R46, P6, R56, R0, 0x2 ;  /* 0x00000000382e7211 */ /* 0x000fc600078c10ff */
[----:B------:R1:W-:Y:S04]  /*11080*/  STL [R1+0x1394], R49 ;  /* 0x0013943101007387 */ /* 0x0003e80000100800 */
[----:B------:R2:W-:Y:S04]  /*11090*/  STL [R1+0x1494], R47 ;  /* 0x0014942f01007387 */ /* 0x0005e80000100800 */
[----:B------:R2:W-:Y:S01]  /*110a0*/  STL.64 [R1+0x1588], R42 ;  /* 0x0015882a01007387 */ /* 0x0005e20000100a00 */
[----:B-1----:R-:W-:-:S03]  /*110b0*/  LEA.HI.X.SX32 R49, R55, R20, 0x2, P5 ;  /* 0x0000001437317211 */ /* 0x002fc600028f16ff */
[----:B------:R1:W-:Y:S01]  /*110c0*/  STL.64 [R1+0x1680], R38 ;  /* 0x0016802601007387 */ /* 0x0003e20000100a00 */
[----:B--2---:R-:W-:-:S03]  /*110d0*/  LEA.HI.X.SX32 R47, R56, R20, 0x2, P6 ;  /* 0x00000014382f7211 */ /* 0x004fc600030f16ff */
[----:B------:R2:W-:Y:S01]  /*110e0*/  STL.64 [R1+0xdb8], R44 ;  /* 0x000db82c01007387 */ /* 0x0005e20000100a00 */
[CC--:B------:R-:W-:Y:S02]  /*110f0*/  LEA R42, P2, R57.reuse, R0.reuse, 0x2 ;  /* 0x00000000392a7211 */ /* 0x0c0fe400078410ff */
[C---:B-1----:R-:W-:Y:S02]  /*11100*/  LEA R38, P3, R58.reuse, R0, 0x2 ;  /* 0x000000003a267211 */ /* 0x042fe400078610ff */
[----:B------:R-:W-:Y:S02]  /*11110*/  LEA.HI.X.SX32 R43, R57, R20, 0x2, P2 ;  /* 0x00000014392b7211 */ /* 0x000fe400010f16ff */
[C---:B--2---:R-:W-:Y:S01]  /*11120*/  LEA R44, P4, R59.reuse, R0, 0x2 ;  /* 0x000000003b2c7211 */ /* 0x044fe200078810ff */
[----:B------:R1:W-:Y:S01]  /*11130*/  STL.64 [R1+0xf20], R48 ;  /* 0x000f203001007387 */ /* 0x0003e20000100a00 */
[-C--:B------:R-:W-:Y:S02]  /*11140*/  LEA.HI.X.SX32 R39, R58, R20.reuse, 0x2, P3 ;  /* 0x000000143a277211 */ /* 0x080fe400018f16ff */
[----:B------:R-:W-:Y:S01]  /*11150*/  LEA.HI.X.SX32 R45, R59, R20, 0x2, P4 ;  /* 0x000000143b2d7211 */ /* 0x000fe200020f16ff */
[----:B------:R2:W-:Y:S04]  /*11160*/  STL.64 [R1+0x1080], R46 ;  /* 0x0010802e01007387 */ /* 0x0005e80000100a00 */
[----:B------:R2:W-:Y:S01]  /*11170*/  STL.64 [R1+0x11e0], R42 ;  /* 0x0011e02a01007387 */ /* 0x0005e20000100a00 */
[----:B-1----:R-:W-:-:S03]  /*11180*/  LEA R48, P5, R60, R0, 0x2 ;  /* 0x000000003c307211 */ /* 0x002fc600078a10ff */
[----:B------:R1:W-:Y:S01]  /*11190*/  STL.64 [R1+0x1340], R38 ;  /* 0x0013402601007387 */ /* 0x0003e20000100a00 */
[----:B--2---:R-:W-:-:S03]  /*111a0*/  LEA R46, P6, R61, R0, 0x2 ;  /* 0x000000003d2e7211 */ /* 0x004fc600078c10ff */
[----:B------:R2:W-:Y:S01]  /*111b0*/  STL.64 [R1+0x1460], R44 ;  /* 0x0014602c01007387 */ /* 0x0005e20000100a00 */
[----:B------:R-:W-:Y:S02]  /*111c0*/  LEA.HI.X.SX32 R49, R60, R20, 0x2, P5 ;  /* 0x000000143c317211 */ /* 0x000fe400028f16ff */
[C---:B------:R-:W-:Y:S02]  /*111d0*/  LEA R42, P2, R62.reuse, R0, 0x2 ;  /* 0x000000003e2a7211 */ /* 0x040fe400078410ff */
[----:B------:R-:W-:Y:S02]  /*111e0*/  LEA.HI.X.SX32 R47, R61, R20, 0x2, P6 ;  /* 0x000000143d2f7211 */ /* 0x000fe400030f16ff */
[C---:B-1----:R-:W-:Y:S02]  /*111f0*/  LEA R38, P3, R63.reuse, R0, 0x2 ;  /* 0x000000003f267211 */ /* 0x042fe400078610ff */
[----:B------:R-:W-:Y:S02]  /*11200*/  LEA.HI.X.SX32 R43, R62, R20, 0x2, P2 ;  /* 0x000000143e2b7211 */ /* 0x000fe400010f16ff */
[----:B--2---:R-:W-:Y:S01]  /*11210*/  LEA R44, P4, R64, R0, 0x2 ;  /* 0x00000000402c7211 */ /* 0x004fe200078810ff */
[----:B------:R1:W-:Y:S01]  /*11220*/  STL.64 [R1+0x1558], R48 ;  /* 0x0015583001007387 */ /* 0x0003e20000100a00 */
[----:B------:R-:W-:-:S02]  /*11230*/  LEA.HI.X.SX32 R39, R63, R20, 0x2, P3 ;  /* 0x000000143f277211 */ /* 0x000fc400018f16ff */
        /* <DEDUP_REMOVED lines=98> */
[C---:B---3--:R-:W-:Y:S02]  /*11860*/  LEA R42, P2, R97.reuse, R0, 0x2 ;  /* 0x00000000612a7211 */ /* 0x048fe400078410ff */
        /* <DEDUP_REMOVED lines=82> */
[----:B------:R2:W-:Y:S01]  /*11d90*/  STL.64 [R1+0xf58], R46 ;  /* 0x000f582e01007387 */ /* 0x0005e20000100a00 */
[----:B------:R-:W-:Y:S01]  /*11da0*/  IMAD R138, R138, UR34, RZ ;  /* 0x000000228a8a7c24 */ /* 0x000fe2000f8e02ff */
[----:B------:R-:W-:Y:S02]  /*11db0*/  ULDC UR34, c[0x0][0x240] ;  /* 0x0000900000227ab9 */ /* 0x000fe40000000800 */
[----:B------:R3:W-:Y:S01]  /*11dc0*/  STL.64 [R1+0x10b8], R42 ;  /* 0x0010b82a01007387 */ /* 0x0007e20000100a00 */
[----:B-1----:R-:W-:-:S03]  /*11dd0*/  LEA R48, P5, R133, R0, 0x2 ;  /* 0x0000000085307211 */ /* 0x002fc600078a10ff */
[----:B------:R1:W-:Y:S01]  /*11de0*/  STL.64 [R1+0x1220], R38 ;  /* 0x0012202601007387 */ /* 0x0003e20000100a00 */
[----:B--2---:R-:W-:-:S03]  /*11df0*/  LEA R46, P6, R134, R0, 0x2 ;  /* 0x00000000862e7211 */ /* 0x004fc600078c10ff */
[----:B------:R2:W-:Y:S01]  /*11e00*/  STL.64 [R1+0x1380], R44 ;  /* 0x0013802c01007387 */ /* 0x0005e20000100a00 */
[----:B------:R-:W-:Y:S02]  /*11e10*/  LEA.HI.X.SX32 R49, R133, R20, 0x2, P5 ;  /* 0x0000001485317211 */ /* 0x000fe400028f16ff */
[----:B---3--:R-:W-:Y:S01]  /*11e20*/  LEA R42, P2, R135, R0, 0x2 ;  /* 0x00000000872a7211 */ /* 0x008fe200078410ff */
[----:B------:R-:W-:Y:S01]  /*11e30*/  IMAD R139, R139, UR35, RZ ;  /* 0x000000238b8b7c24 */ /* 0x000fe2000f8e02ff */
[----:B------:R-:W-:Y:S02]  /*11e40*/  LEA.HI.X.SX32 R47, R134, R20, 0x2, P6 ;  /* 0x00000014862f7211 */ /* 0x000fe400030f16ff */
[----:B-1----:R-:W-:Y:S01]  /*11e50*/  LEA R38, P3, R136, R0, 0x2 ;  /* 0x0000000088267211 */ /* 0x002fe200078610ff */
[----:B------:R-:W-:Y:S01]  /*11e60*/  IMAD R140, R140, UR36, RZ ;  /* 0x000000248c8c7c24 */ /* 0x000fe2000f8e02ff */
[----:B------:R-:W-:Y:S02]  /*11e70*/  LEA.HI.X.SX32 R43, R135, R20, 0x2, P2 ;  /* 0x00000014872b7211 */ /* 0x000fe400010f16ff */
[----:B--2---:R-:W-:Y:S01]  /*11e80*/  LEA R44, P4, R137, R0, 0x2 ;  /* 0x00000000892c7211 */ /* 0x004fe200078810ff */
[----:B------:R1:W-:Y:S01]  /*11e90*/  STL.64 [R1+0x1488], R48 ;  /* 0x0014883001007387 */ /* 0x0003e20000100a00 */
[-C--:B------:R-:W-:Y:S01]  /*11ea0*/  LEA.HI.X.SX32 R39, R136, R20.reuse, 0x2, P3 ;  /* 0x0000001488277211 */ /* 0x080fe200018f16ff */
[----:B------:R-:W-:Y:S01]  /*11eb0*/  IMAD R141, R141, UR37, RZ ;  /* 0x000000258d8d7c24 */ /* 0x000fe2000f8e02ff */
[----:B------:R-:W-:Y:S01]  /*11ec0*/  LEA.HI.X.SX32 R45, R137, R20, 0x2, P4 ;  /* 0x00000014892d7211 */ /* 0x000fe200020f16ff */
[----:B------:R-:W-:Y:S01]  /*11ed0*/  IMAD R142, R142, UR38, RZ ;  /* 0x000000268e8e7c24 */ /* 0x000fe2000f8e02ff */
[----:B------:R2:W-:Y:S01]  /*11ee0*/  STL.64 [R1+0xb38], R46 ;  /* 0x000b382e01007387 */ /* 0x0005e20000100a00 */
[----:B------:R-:W-:Y:S01]  /*11ef0*/  IMAD R143, R143, UR39, RZ ;  /* 0x000000278f8f7c24 */ /* 0x000fe2000f8e02ff */
[----:B------:R-:W-:Y:S01]  /*11f00*/  ULDC UR35, c[0x0][0x240] ;  /* 0x0000900000237ab9 */ /* 0x000fe20000000800 */
[----:B------:R-:W-:Y:S01]  /*11f10*/  IMAD R144, R144, UR40, RZ ;  /* 0x0000002890907c24 */ /* 0x000fe2000f8e02ff */
[----:B------:R3:W-:Y:S01]  /*11f20*/  STL.64 [R1+0xc68], R42 ;  /* 0x000c682a01007387 */ /* 0x0007e20000100a00 */
[----:B------:R-:W-:Y:S01]  /*11f30*/  IMAD R145, R145, UR41, RZ ;  /* 0x0000002991917c24 */ /* 0x000fe2000f8e02ff */
[----:B------:R-:W-:Y:S01]  /*11f40*/  ULDC UR36, c[0x0][0x240] ;  /* 0x0000900000247ab9 */ /* 0x000fe20000000800 */
[-C--:B-1----:R-:W-:Y:S01]  /*11f50*/  LEA R48, P5, R138, R0.reuse, 0x2 ;  /* 0x000000008a307211 */ /* 0x082fe200078a10ff */
[----:B------:R1:W-:Y:S01]  /*11f60*/  STL.64 [R1+0xdb0], R38 ;  /* 0x000db02601007387 */ /* 0x0003e20000100a00 */
[----:B------:R-:W-:Y:S01]  /*11f70*/  IMAD R146, R146, UR42, RZ ;  /* 0x0000002a92927c24 */ /* 0x000fe2000f8e02ff */
[----:B------:R-:W-:Y:S01]  /*11f80*/  ULDC UR37, c[0x0][0x240] ;  /* 0x0000900000257ab9 */ /* 0x000fe20000000800 */
[----:B------:R-:W-:Y:S01]  /*11f90*/  IMAD R147, R147, UR43, RZ ;  /* 0x0000002b93937c24 */ /* 0x000fe2000f8e02ff */
[----:B--2---:R-:W-:Y:S01]  /*11fa0*/  LEA R46, P6, R139, R0, 0x2 ;  /* 0x000000008b2e7211 */ /* 0x004fe200078c10ff */
[----:B------:R2:W-:Y:S01]  /*11fb0*/  STL.64 [R1+0xf18], R44 ;  /* 0x000f182c01007387 */ /* 0x0005e20000100a00 */
[----:B------:R-:W-:Y:S01]  /*11fc0*/  LEA.HI.X.SX32 R49, R138, R20, 0x2, P5 ;  /* 0x000000148a317211 */ /* 0x000fe200028f16ff */
[----:B------:R-:W-:Y:S01]  /*11fd0*/  IMAD R148, R148, UR44, RZ ;  /* 0x0000002c94947c24 */ /* 0x000fe2000f8e02ff */
[----:B---3--:R-:W-:Y:S01]  /*11fe0*/  LEA R42, P2, R140, R0, 0x2 ;  /* 0x000000008c2a7211 */ /* 0x008fe200078410ff */
[----:B------:R-:W-:Y:S01]  /*11ff0*/  IMAD R149, R149, UR45, RZ ;  /* 0x0000002d95957c24 */ /* 0x000fe2000f8e02ff */
[----:B------:R-:W-:Y:S01]  /*12000*/  LEA.HI.X.SX32 R47, R139, R20, 0x2, P6 ;  /* 0x000000148b2f7211 */ /* 0x000fe200030f16ff */
[----:B------:R-:W-:Y:S01]  /*12010*/  IMAD R150, R150, UR46, RZ ;  /* 0x0000002e96967c24 */ /* 0x000fe2000f8e02ff */
[----:B-1----:R-:W-:Y:S01]  /*12020*/  LEA R38, P3, R141, R0, 0x2 ;  /* 0x000000008d267211 */ /* 0x002fe200078610ff */
[----:B------:R1:W-:Y:S01]  /*12030*/  STL.64 [R1+0x1078], R48 ;  /* 0x0010783001007387 */ /* 0x0003e20000100a00 */
[----:B------:R-:W-:Y:S01]  /*12040*/  LEA.HI.X.SX32 R43, R140, R20, 0x2, P2 ;  /* 0x000000148c2b7211 */ /* 0x000fe200010f16ff */
[----:B------:R-:W-:Y:S01]  /*12050*/  IMAD R151, R151, UR47, RZ ;  /* 0x0000002f97977c24 */ /* 0x000fe2000f8e02ff */
[----:B------:R-:W-:Y:S01]  /*12060*/  ULDC UR38, c[0x0][0x240] ;  /* 0x0000900000267ab9 */ /* 0x000fe20000000800 */
[----:B--2---:R-:W-:Y:S01]  /*12070*/  LEA R44, P4, R142, R0, 0x2 ;  /* 0x000000008e2c7211 */ /* 0x004fe200078810ff */
[----:B------:R-:W-:Y:S01]  /*12080*/  IMAD R154, R154, UR48, RZ ;  /* 0x000000309a9a7c24 */ /* 0x000fe2000f8e02ff */
[-C--:B------:R-:W-:Y:S01]  /*12090*/  LEA.HI.X.SX32 R39, R141, R20.reuse, 0x2, P3 ;  /* 0x000000148d277211 */ /* 0x080fe200018f16ff */
[----:B------:R2:W-:Y:S01]  /*120a0*/  STL.64 [R1+0x11c0], R46 ;  /* 0x0011c02e01007387 */ /* 0x0005e20000100a00 */
[----:B------:R-:W-:Y:S01]  /*120b0*/  LEA.HI.X.SX32 R45, R142, R20, 0x2, P4 ;  /* 0x000000148e2d7211 */ /* 0x000fe200020f16ff */
[----:B------:R-:W-:Y:S01]  /*120c0*/  IMAD R156, R156, UR49, RZ ;  /* 0x000000319c9c7c24 */ /* 0x000fe2000f8e02ff */
[----:B------:R-:W-:Y:S01]  /*120d0*/  ULDC UR39, c[0x0][0x240] ;  /* 0x0000900000277ab9 */ /* 0x000fe20000000800 */
[----:B------:R-:W-:Y:S01]  /*120e0*/  IMAD R159, R159, UR50, RZ ;  /* 0x000000329f9f7c24 */ /* 0x000fe2000f8e02ff */
[C---:B-1----:R-:W-:Y:S01]  /*120f0*/  LEA R48, P5, R143.reuse, R0, 0x2 ;  /* 0x000000008f307211 */ /* 0x042fe200078a10ff */
[----:B------:R1:W-:Y:S01]  /*12100*/  STL.64 [R1+0x1338], R42 ;  /* 0x0013382a01007387 */ /* 0x0003e20000100a00 */
[----:B------:R-:W-:Y:S01]  /*12110*/  IMAD R160, R160, UR51, RZ ;  /* 0x00000033a0a07c24 */ /* 0x000fe2000f8e02ff */
[----:B------:R-:W-:Y:S01]  /*12120*/  ULDC UR40, c[0x0][0x240] ;  /* 0x0000900000287ab9 */ /* 0x000fe20000000800 */
[----:B------:R-:W-:Y:S01]  /*12130*/  LEA.HI.X.SX32 R49, R143, R20, 0x2, P5 ;  /* 0x000000148f317211 */ /* 0x000fe200028f16ff */
[----:B------:R3:W-:Y:S01]  /*12140*/  STL.64 [R1+0x1450], R38 ;  /* 0x0014502601007387 */ /* 0x0007e20000100a00 */
[----:B------:R-:W-:Y:S01]  /*12150*/  IMAD R161, R161, UR52, RZ ;  /* 0x00000034a1a17c24 */ /* 0x000fe2000f8e02ff */
[-C--:B--2---:R-:W-:Y:S01]  /*12160*/  LEA R46, P6, R144, R0.reuse, 0x2 ;  /* 0x00000000902e7211 */ /* 0x084fe200078c10ff */
[----:B------:R-:W-:Y:S01]  /*12170*/  IMAD R162, R162, UR53, RZ ;  /* 0x00000035a2a27c24 */ /* 0x000fe2000f8e02ff */
[----:B------:R2:W-:Y:S01]  /*12180*/  STL.64 [R1+0xb08], R44 ;  /* 0x000b082c01007387 */ /* 0x0005e20000100a00 */
[----:B------:R-:W-:Y:S01]  /*12190*/  IMAD R163, R163, UR54, RZ ;  /* 0x00000036a3a37c24 */ /* 0x000fe2000f8e02ff */
[----:B------:R-:W-:Y:S01]  /*121a0*/  ULDC UR41, c[0x0][0x240] ;  /* 0x0000900000297ab9 */ /* 0x000fe20000000800 */
[----:B------:R-:W-:Y:S01]  /*121b0*/  IMAD R164, R164, UR55, RZ ;  /* 0x00000037a4a47c24 */ /* 0x000fe2000f8e02ff */
[----:B-1----:R-:W-:Y:S01]  /*121c0*/  LEA R42, P2, R145, R0, 0x2 ;  /* 0x00000000912a7211 */ /* 0x002fe200078410ff */
[----:B------:R-:W-:Y:S01]  /*121d0*/  IMAD R165, R165, UR56, RZ ;  /* 0x00000038a5a57c24 */ /* 0x000fe2000f8e02ff */
[----:B------:R-:W-:Y:S01]  /*121e0*/  LEA.HI.X.SX32 R47, R144, R20, 0x2, P6 ;  /* 0x00000014902f7211 */ /* 0x000fe200030f16ff */
[----:B------:R-:W-:Y:S01]  /*121f0*/  IMAD R166, R166, UR57, RZ ;  /* 0x00000039a6a67c24 */ /* 0x000fe2000f8e02ff */
[----:B---3--:R-:W-:Y:S01]  /*12200*/  LEA R38, P3, R146, R0, 0x2 ;  /* 0x0000000092267211 */ /* 0x008fe200078610ff */
[----:B------:R1:W-:Y:S01]  /*12210*/  STL.64 [R1+0xc28], R48 ;  /* 0x000c283001007387 */ /* 0x0003e20000100a00 */
[----:B------:R-:W-:Y:S01]  /*12220*/  LEA.HI.X.SX32 R43, R145, R20, 0x2, P2 ;  /* 0x00000014912b7211 */ /* 0x000fe200010f16ff */
[----:B------:R-:W-:Y:S01]  /*12230*/  IMAD R167, R167, UR58, RZ ;  /* 0x0000003aa7a77c24 */ /* 0x000fe2000f8e02ff */
[C---:B--2---:R-:W-:Y:S01]  /*12240*/  LEA R44, P4, R147.reuse, R0, 0x2 ;  /* 0x00000000932c7211 */ /* 0x044fe200078810ff */
[----:B------:R-:W-:Y:S01]  /*12250*/  IMAD R168, R168, UR59, RZ ;  /* 0x0000003ba8a87c24 */ /* 0x000fe2000f8e02ff */
[-C--:B------:R-:W-:Y:S01]  /*12260*/  LEA.HI.X.SX32 R39, R146, R20.reuse, 0x2, P3 ;  /* 0x0000001492277211 */ /* 0x080fe200018f16ff */
[----:B------:R2:W-:Y:S01]  /*12270*/  STL.64 [R1+0xd68], R46 ;  /* 0x000d682e01007387 */ /* 0x0005e20000100a00 */
[----:B------:R-:W-:Y:S01]  /*12280*/  LEA.HI.X.SX32 R45, R147, R20, 0x2, P4 ;  /* 0x00000014932d7211 */ /* 0x000fe200020f16ff */
[----:B------:R-:W-:Y:S01]  /*12290*/  IMAD R169, R169, UR60, RZ ;  /* 0x0000003ca9a97c24 */ /* 0x000fe2000f8e02ff */
[----:B------:R-:W-:Y:S01]  /*122a0*/  ULDC UR42, c[0x0][0x240] ;  /* 0x00009000002a7ab9 */ /* 0x000fe20000000800 */
[----:B------:R3:W-:Y:S01]  /*122b0*/  STL.64 [R1+0xed0], R42 ;  /* 0x000ed02a01007387 */ /* 0x0007e20000100a00 */
[----:B------:R-:W-:Y:S01]  /*122c0*/  IMAD R170, R170, UR61, RZ ;  /* 0x0000003daaaa7c24 */ /* 0x000fe2000f8e02ff */
[----:B-1----:R-:W-:Y:S01]  /*122d0*/  LEA R48, P5, R148, R0, 0x2 ;  /* 0x0000000094307211 */ /* 0x002fe200078a10ff */
[----:B------:R-:W-:Y:S01]  /*122e0*/  IMAD R176, R176, UR5, RZ ;  /* 0x00000005b0b07c24 */ /* 0x000fe2000f8e02ff */
[----:B------:R1:W-:Y:S01]  /*122f0*/  STL.64 [R1+0x1030], R38 ;  /* 0x0010302601007387 */ /* 0x0003e20000100a00 */
[----:B------:R-:W-:Y:S01]  /*12300*/  IMAD R178, R178, UR6, RZ ;  /* 0x00000006b2b27c24 */ /* 0x000fe2000f8e02ff */
[----:B------:R-:W-:Y:S01]  /*12310*/  LEA.HI.X.SX32 R49, R148, R20, 0x2, P5 ;  /* 0x0000001494317211 */ /* 0x000fe200028f16ff */
[----:B------:R-:W-:Y:S01]  /*12320*/  IMAD R179, R179, UR13, RZ ;  /* 0x0000000db3b37c24 */ /* 0x000fe2000f8e02ff */
[-C--:B--2---:R-:W-:Y:S01]  /*12330*/  LEA R46, P6, R149, R0.reuse, 0x2 ;  /* 0x00000000952e7211 */ /* 0x084fe200078c10ff */
[----:B------:R2:W-:Y:S01]  /*12340*/  STL.64 [R1+0x1188], R44 ;  /* 0x0011882c01007387 */ /* 0x0005e20000100a00 */
[----:B------:R-:W-:Y:S01]  /*12350*/  IMAD R200, R200, UR34, RZ ;  /* 0x00000022c8c87c24 */ /* 0x000fe2000f8e02ff */
[----:B------:R-:W-:Y:S01]  /*12360*/  ULDC UR43, c[0x0][0x240] ;  /* 0x00009000002b7ab9 */ /* 0x000fe20000000800 */
        /* <DEDUP_REMOVED lines=30> */
[----:B------:R-:W-:Y:S01]  /*12550*/  ULDC UR48, c[0x0][0x240] ;  /* 0x0000900000307ab9 */ /* 0x000fe20000000800 */
[----:B-1----:R-:W-:Y:S01]  /*12560*/  IMAD.MOV.U32 R42, RZ, RZ, R40 ;  /* 0x000000ffff2a7224 */ /* 0x002fe200078e0028 */
[-C--:B------:R-:W-:Y:S01]  /*12570*/  LEA R40, P2, R160, R0.reuse, 0x2 ;  /* 0x00000000a0287211 */ /* 0x080fe200078410ff */
[----:B------:R-:W-:Y:S01]  /*12580*/  IMAD R212, R212, UR46, RZ ;  /* 0x0000002ed4d47c24 */ /* 0x000fe2000f8e02ff */
[----:B---3--:R-:W-:Y:S01]  /*12590*/  LEA R38, P3, R161, R0, 0x2 ;  /* 0x00000000a1267211 */ /* 0x008fe200078610ff */
[----:B------:R-:W-:Y:S01]  /*125a0*/  ULDC UR49, c[0x0][0x240] ;  /* 0x0000900000317ab9 */ /* 0x000fe20000000800 */
[----:B------:R-:W-:Y:S01]  /*125b0*/  LEA.HI.X.SX32 R47, R159, R20, 0x2, P6 ;  /* 0x000000149f2f7211 */ /* 0x000fe200030f16ff */
[----:B------:R-:W-:Y:S01]  /*125c0*/  ULDC UR50, c[0x0][0x240] ;  /* 0x0000900000327ab9 */ /* 0x000fe20000000800 */
[----:B--2---:R-:W-:Y:S01]  /*125d0*/  LEA R44, P4, R162, R0, 0x2 ;  /* 0x00000000a22c7211 */ /* 0x004fe200078810ff */
[----:B------:R-:W-:Y:S01]  /*125e0*/  STL [R1+0x2c10], R155 ;  /* 0x002c109b01007387 */ /* 0x000fe20000100800 */
[-C--:B------:R-:W-:Y:S01]  /*125f0*/  LEA.HI.X.SX32 R41, R160, R20.reuse, 0x2, P2 ;  /* 0x00000014a0297211 */ /* 0x080fe200010f16ff */
[----:B------:R-:W-:Y:S01]  /*12600*/  IMAD R213, R213, UR47, RZ ;  /* 0x0000002fd5d57c24 */ /* 0x000fe2000f8e02ff */
[-C--:B------:R-:W-:Y:S01]  /*12610*/  LEA.HI.X.SX32 R39, R161, R20.reuse, 0x2, P3 ;  /* 0x00000014a1277211 */ /* 0x080fe200018f16ff */
[----:B------:R1:W-:Y:S01]  /*12620*/  STL.64 [R1+0xe80], R48 ;  /* 0x000e803001007387 */ /* 0x0003e20000100a00 */
[----:B------:R-:W-:Y:S01]  /*12630*/  LEA.HI.X.SX32 R45, R162, R20, 0x2, P4 ;  /* 0x00000014a22d7211 */ /* 0x000fe200020f16ff */
[----:B------:R-:W-:Y:S01]  /*12640*/  IMAD R214, R214, UR48, RZ ;  /* 0x00000030d6d67c24 */ /* 0x000fe2000f8e02ff */
[----:B------:R-:W-:Y:S01]  /*12650*/  ULDC UR51, c[0x0][0x240] ;  /* 0x0000900000337ab9 */ /* 0x000fe20000000800 */
[----:B------:R-:W-:Y:S01]  /*12660*/  STL [R1+0x2bf4], R157 ;  /* 0x002bf49d01007387 */ /* 0x000fe20000100800 */
[----:B------:R-:W-:Y:S01]  /*12670*/  IMAD R215, R215, UR49, RZ ;  /* 0x00000031d7d77c24 */ /* 0x000fe2000f8e02ff */
[----:B------:R-:W-:Y:S01]  /*12680*/  ULDC UR52, c[0x0][0x240] ;  /* 0x0000900000347ab9 */ /* 0x000fe20000000800 */
[----:B------:R-:W-:Y:S01]  /*12690*/  IMAD R216, R216, UR50, RZ ;  /* 0x00000032d8d87c24 */ /* 0x000fe2000f8e02ff */
[----:B------:R2:W-:Y:S01]  /*126a0*/  STL.64 [R1+0xfe8], R46 ;  /* 0x000fe82e01007387 */ /* 0x0005e20000100a00 */
[----:B------:R-:W-:Y:S01]  /*126b0*/  ULDC UR53, c[0x0][0x240] ;  /* 0x0000900000357ab9 */ /* 0x000fe20000000800 */
[----:B------:R-:W-:Y:S01]  /*126c0*/  ULDC UR54, c[0x0][0x240] ;  /* 0x0000900000367ab9 */ /* 0x000fe20000000800 */
[----:B------:R-:W-:Y:S01]  /*126d0*/  ULDC UR55, c[0x0][0x240] ;  /* 0x0000900000377ab9 */ /* 0x000fe20000000800 */
[----:B-1----:R-:W-:Y:S01]  /*126e0*/  LEA R48, P5, R163, R0, 0x2 ;  /* 0x00000000a3307211 */ /* 0x002fe200078a10ff */
[----:B------:R-:W-:Y:S01]  /*126f0*/  STL [R1+0x2bf0], R158 ;  /* 0x002bf09e01007387 */ /* 0x000fe20000100800 */
[----:B------:R-:W-:Y:S01]  /*12700*/  IMAD R217, R217, UR51, RZ ;  /* 0x00000033d9d97c24 */ /* 0x000fe2000f8e02ff */
[----:B------:R-:W-:Y:S01]  /*12710*/  ULDC UR56, c[0x0][0x240] ;  /* 0x0000900000387ab9 */ /* 0x000fe20000000800 */
[----:B------:R-:W-:Y:S01]  /*12720*/  LEA.HI.X.SX32 R49, R163, R20, 0x2, P5 ;  /* 0x00000014a3317211 */ /* 0x000fe200028f16ff */
[----:B------:R1:W-:Y:S01]  /*12730*/  STL.64 [R1+0x1140], R40 ;  /* 0x0011402801007387 */ /* 0x0003e20000100a00 */
[----:B------:R-:W-:Y:S01]  /*12740*/  IMAD R218, R218, UR52, RZ ;  /* 0x00000034dada7c24 */ /* 0x000fe2000f8e02ff */
[----:B------:R-:W-:Y:S01]  /*12750*/  ULDC UR57, c[0x0][0x240] ;  /* 0x0000900000397ab9 */ /* 0x000fe20000000800 */
[C---:B--2---:R-:W-:Y:S01]  /*12760*/  LEA R46, P6, R164.reuse, R0, 0x2 ;  /* 0x00000000a42e7211 */ /* 0x044fe200078c10ff */
[----:B------:R2:W-:Y:S01]  /*12770*/  STL.64 [R1+0x1290], R38 ;  /* 0x0012902601007387 */ /* 0x0005e20000100a00 */
[----:B------:R-:W-:Y:S01]  /*12780*/  IMAD R219, R219, UR53, RZ ;  /* 0x00000035dbdb7c24 */ /* 0x000fe2000f8e02ff */
[----:B------:R-:W-:Y:S01]  /*12790*/  ULDC UR58, c[0x0][0x240] ;  /* 0x00009000003a7ab9 */ /* 0x000fe20000000800 */
[----:B------:R-:W-:Y:S01]  /*127a0*/  LEA.HI.X.SX32 R47, R164, R20, 0x2, P6 ;  /* 0x00000014a42f7211 */ /* 0x000fe200030f16ff */
[----:B------:R3:W-:Y:S01]  /*127b0*/  STL.64 [R1+0x13d8], R44 ;  /* 0x0013d82c01007387 */ /* 0x0007e20000100a00 */
[----:B------:R-:W-:Y:S01]  /*127c0*/  IMAD R220, R220, UR54, RZ ;  /* 0x00000036dcdc7c24 */ /* 0x000fe2000f8e02ff */
[----:B------:R-:W-:Y:S01]  /*127d0*/  ULDC UR59, c[0x0][0x240] ;  /* 0x00009000003b7ab9 */ /* 0x000fe20000000800 */
[----:B------:R-:W-:Y:S01]  /*127e0*/  IMAD R221, R221, UR55, RZ ;  /* 0x00000037dddd7c24 */ /* 0x000fe2000f8e02ff */
[-C--:B-1----:R-:W-:Y:S01]  /*127f0*/  LEA R40, P2, R165, R0.reuse, 0x2 ;  /* 0x00000000a5287211 */ /* 0x082fe200078410ff */
[----:B------:R-:W-:Y:S01]  /*12800*/  IMAD R222, R222, UR56, RZ ;  /* 0x00000038dede7c24 */ /* 0x000fe2000f8e02ff */
[----:B------:R-:W-:Y:S01]  /*12810*/  ULDC UR60, c[0x0][0x240] ;  /* 0x00009000003c7ab9 */ /* 0x000fe20000000800 */
[----:B------:R-:W-:Y:S01]  /*12820*/  ULDC UR61, c[0x0][0x240] ;  /* 0x00009000003d7ab9 */ /* 0x000fe20000000800 */
[C---:B--2---:R-:W-:Y:S01]  /*12830*/  LEA R38, P3, R166.reuse, R0, 0x2 ;  /* 0x00000000a6267211 */ /* 0x044fe200078610ff */
[----:B------:R-:W-:Y:S01]  /*12840*/  IMAD R223, R223, UR57, RZ ;  /* 0x00000039dfdf7c24 */ /* 0x000fe2000f8e02ff */
[----:B------:R-:W-:Y:S01]  /*12850*/  LEA.HI.X.SX32 R41, R165, R20, 0x2, P2 ;  /* 0x00000014a5297211 */ /* 0x000fe200010f16ff */
[----:B------:R-:W-:Y:S01]  /*12860*/  ULDC UR5, c[0x0][0x240] ;  /* 0x0000900000057ab9 */ /* 0x000fe20000000800 */
[C---:B---3--:R-:W-:Y:S01]  /*12870*/  LEA R44, P4, R167.reuse, R0, 0x2 ;  /* 0x00000000a72c7211 */ /* 0x048fe200078810ff */
[----:B------:R1:W-:Y:S01]  /*12880*/  STL.64 [R1+0xa98], R48 ;  /* 0x000a983001007387 */ /* 0x0003e20000100a00 */
[-C--:B------:R-:W-:Y:S01]  /*12890*/  LEA.HI.X.SX32 R39, R166, R20.reuse, 0x2, P3 ;  /* 0x00000014a6277211 */ /* 0x080fe200018f16ff */
[----:B------:R-:W-:Y:S01]  /*128a0*/  IMAD R224, R224, UR58, RZ ;  /* 0x0000003ae0e07c24 */ /* 0x000fe2000f8e02ff */
[----:B------:R-:W-:Y:S01]  /*128b0*/  LEA.HI.X.SX32 R45, R167, R20, 0x2, P4 ;  /* 0x00000014a72d7211 */ /* 0x000fe200020f16ff */
[----:B------:R2:W-:Y:S01]  /*128c0*/  STL.64 [R1+0xba8], R46 ;  /* 0x000ba82e01007387 */ /* 0x0005e20000100a00 */
[----:B------:R-:W-:Y:S01]  /*128d0*/  IMAD R225, R225, UR59, RZ ;  /* 0x0000003be1e17c24 */ /* 0x000fe2000f8e02ff */
[----:B------:R-:W-:Y:S01]  /*128e0*/  MOV R43, R42 ;  /* 0x0000002a002b7202 */ /* 0x000fe20000000f00 */
[----:B------:R-:W-:Y:S01]  /*128f0*/  IMAD R226, R226, UR60, RZ ;  /* 0x0000003ce2e27c24 */ /* 0x000fe2000f8e02ff */
[----:B------:R3:W-:Y:S01]  /*12900*/  STL.64 [R1+0xcd8], R40 ;  /* 0x000cd82801007387 */ /* 0x0007e20000100a00 */
[----:B------:R-:W-:Y:S01]  /*12910*/  IMAD R227, R227, UR61, RZ ;  /* 0x0000003de3e37c24 */ /* 0x000fe2000f8e02ff */
[----:B------:R-:W-:Y:S01]  /*12920*/  ULDC UR6, c[0x0][0x240] ;  /* 0x0000900000067ab9 */ /* 0x000fe20000000800 */
[----:B------:R-:W-:Y:S01]  /*12930*/  IMAD R233, R233, UR5, RZ ;  /* 0x00000005e9e97c24 */ /* 0x000fe2000f8e02ff */
[CC--:B-1----:R-:W-:Y:S01]  /*12940*/  LEA R48, P5, R168.reuse, R0.reuse, 0x2 ;  /* 0x00000000a8307211 */ /* 0x0c2fe200078a10ff */
[----:B------:R1:W-:Y:S01]  /*12950*/  STL.64 [R1+0xe20], R38 ;  /* 0x000e202601007387 */ /* 0x0003e20000100a00 */
[----:B------:R-:W-:Y:S01]  /*12960*/  ULDC UR13, c[0x0][0x240] ;  /* 0x00009000000d7ab9 */ /* 0x000fe20000000800 */
[----:B------:R-:W-:Y:S01]  /*12970*/  ULDC UR34, c[0x0][0x240] ;  /* 0x0000900000227ab9 */ /* 0x000fe20000000800 */
[C---:B--2---:R-:W-:Y:S01]  /*12980*/  LEA R46, P6, R169.reuse, R0, 0x2 ;  /* 0x00000000a92e7211 */ /* 0x044fe200078c10ff */
[----:B------:R2:W-:Y:S01]  /*12990*/  STL.64 [R1+0xf80], R44 ;  /* 0x000f802c01007387 */ /* 0x0005e20000100a00 */
[----:B------:R-:W-:Y:S01]  /*129a0*/  LEA.HI.X.SX32 R49, R168, R20, 0x2, P5 ;  /* 0x00000014a8317211 */ /* 0x000fe200028f16ff */
[----:B------:R-:W-:Y:S01]  /*129b0*/  ULDC UR35, c[0x0][0x240] ;  /* 0x0000900000237ab9 */ /* 0x000fe20000000800 */
[----:B---3--:R-:W-:Y:S01]  /*129c0*/  LEA R40, P2, R170, R0, 0x2 ;  /* 0x00000000aa287211 */ /* 0x008fe200078410ff */
[----:B------:R-:W-:Y:S01]  /*129d0*/  ULDC UR36, c[0x0][0x240] ;  /* 0x0000900000247ab9 */ /* 0x000fe20000000800 */
[----:B------:R-:W-:Y:S01]  /*129e0*/  LEA.HI.X.SX32 R47, R169, R20, 0x2, P6 ;  /* 0x00000014a92f7211 */ /* 0x000fe200030f16ff */
[----:B------:R-:W-:Y:S01]  /*129f0*/  ULDC UR37, c[0x0][0x240] ;  /* 0x0000900000257ab9 */ /* 0x000fe20000000800 */
[----:B------:R-:W-:Y:S01]  /*12a00*/  MOV R42, R34 ;  /* 0x00000022002a7202 */ /* 0x000fe20000000f00 */
[----:B------:R-:W-:Y:S01]  /*12a10*/  IMAD R235, R235, UR6, RZ ;  /* 0x00000006ebeb7c24 */ /* 0x000fe2000f8e02ff */
[CC--:B-1----:R-:W-:Y:S01]  /*12a20*/  LEA R38, P3, R171.reuse, R0.reuse, 0x2 ;  /* 0x00000000ab267211 */ /* 0x0c2fe200078610ff */
[----:B------:R-:W-:Y:S01]  /*12a30*/  ULDC UR39, c[0x0][0x240] ;  /* 0x0000900000277ab9 */ /* 0x000fe20000000800 */
[----:B------:R-:W-:Y:S01]  /*12a40*/  ULDC UR38, c[0x0][0x240] ;  /* 0x0000900000267ab9 */ /* 0x000fe20000000800 */
[----:B--2---:R-:W-:Y:S01]  /*12a50*/  LEA R44, P4, R172, R0, 0x2 ;  /* 0x00000000ac2c7211 */ /* 0x004fe200078810ff */
[----:B------:R-:W-:Y:S01]  /*12a60*/  ULDC UR40, c[0x0][0x240] ;  /* 0x0000900000287ab9 */ /* 0x000fe20000000800 */
[-C--:B------:R-:W-:Y:S01]  /*12a70*/  LEA.HI.X.SX32 R41, R170, R20.reuse, 0x2, P2 ;  /* 0x00000014aa297211 */ /* 0x080fe200010f16ff */
[----:B------:R-:W-:Y:S01]  /*12a80*/  ULDC UR41, c[0x0][0x240] ;  /* 0x0000900000297ab9 */ /* 0x000fe20000000800 */
[-C--:B------:R-:W-:Y:S01]  /*12a90*/  LEA.HI.X.SX32 R39, R171, R20.reuse, 0x2, P3 ;  /* 0x00000014ab277211 */ /* 0x080fe200018f16ff */
[----:B------:R1:W-:Y:S01]  /*12aa0*/  STL.64 [R1+0x10e0], R48 ;  /* 0x0010e03001007387 */ /* 0x0003e20000100a00 */
[----:B------:R-:W-:Y:S01]  /*12ab0*/  LEA.HI.X.SX32 R45, R172, R20, 0x2, P4 ;  /* 0x00000014ac2d7211 */ /* 0x000fe200020f16ff */
[----:B------:R-:W-:Y:S01]  /*12ac0*/  ULDC UR42, c[0x0][0x240] ;  /* 0x00009000002a7ab9 */ /* 0x000fe20000000800 */
[----:B------:R-:W-:Y:S01]  /*12ad0*/  ULDC UR44, c[0x0][0x240] ;  /* 0x00009000002c7ab9 */ /* 0x000fe20000000800 */
[----:B------:R2:W-:Y:S01]  /*12ae0*/  STL.64 [R1+0x1238], R46 ;  /* 0x0012382e01007387 */ /* 0x0005e20000100a00 */
[----:B------:R-:W-:Y:S01]  /*12af0*/  ULDC UR43, c[0x0][0x240] ;  /* 0x00009000002b7ab9 */ /* 0x000fe20000000800 */
[----:B------:R-:W-:Y:S01]  /*12b00*/  ULDC UR45, c[0x0][0x240] ;  /* 0x00009000002d7ab9 */ /* 0x000fe20000000800 */
[----:B------:R-:W-:Y:S01]  /*12b10*/  ULDC UR47, c[0x0][0x240] ;  /* 0x00009000002f7ab9 */ /* 0x000fe20000000800 */
[----:B------:R3:W-:Y:S01]  /*12b20*/  STL.64 [R1+0x13a0], R40 ;  /* 0x0013a02801007387 */ /* 0x0007e20000100a00 */
[----:B------:R-:W-:Y:S01]  /*12b30*/  ULDC UR46, c[0x0][0x240] ;  /* 0x00009000002e7ab9 */ /* 0x000fe20000000800 */
[----:B------:R-:W-:Y:S01]  /*12b40*/  ULDC UR48, c[0x0][0x240] ;  /* 0x0000900000307ab9 */ /* 0x000fe20000000800 */
[----:B------:R-:W-:Y:S01]  /*12b50*/  ULDC UR49, c[0x0][0x240] ;  /* 0x0000900000317ab9 */ /* 0x000fe20000000800 */
        /* <DEDUP_REMOVED lines=8> */
[C---:B---3--:R-:W-:Y:S01]  /*12be0*/  LEA R40, P2, R175.reuse, R0, 0x2 ;  /* 0x00000000af287211 */ /* 0x048fe200078410ff */
[----:B------:R-:W-:Y:S01]  /*12bf0*/  ULDC UR57, c[0x0][0x240] ;  /* 0x0000900000397ab9 */ /* 0x000fe20000000800 */
[----:B------:R-:W-:Y:S01]  /*12c00*/  LEA.HI.X.SX32 R47, R174, R20, 0x2, P6 ;  /* 0x00000014ae2f7211 */ /* 0x000fe200030f16ff */
[----:B------:R-:W-:Y:S01]  /*12c10*/  ULDC UR54, c[0x0][0x240] ;  /* 0x0000900000367ab9 */ /* 0x000fe20000000800 */
[----:B------:R-:W-:Y:S01]  /*12c20*/  ULDC UR51, c[0x0][0x240] ;  /* 0x0000900000337ab9 */ /* 0x000fe20000000800 */
[C---:B-1----:R-:W-:Y:S01]  /*12c30*/  LEA R38, P3, R176.reuse, R0, 0x2 ;  /* 0x00000000b0267211 */ /* 0x042fe200078610ff */
[----:B------:R-:W-:Y:S01]  /*12c40*/  ULDC UR53, c[0x0][0x240] ;  /* 0x0000900000357ab9 */ /* 0x000fe20000000800 */
[----:B------:R-:W-:Y:S01]  /*12c50*/  LEA.HI.X.SX32 R41, R175, R20, 0x2, P2 ;  /* 0x00000014af297211 */ /* 0x000fe200010f16ff */
[----:B------:R-:W-:Y:S01]  /*12c60*/  ULDC UR56, c[0x0][0x240] ;  /* 0x0000900000387ab9 */ /* 0x000fe20000000800 */
[C---:B--2---:R-:W-:Y:S01]  /*12c70*/  LEA R44, P4, R177.reuse, R0, 0x2 ;  /* 0x00000000b12c7211 */ /* 0x044fe200078810ff */
[----:B------:R-:W-:Y:S01]  /*12c80*/  ULDC UR58, c[0x0][0x240] ;  /* 0x00009000003a7ab9 */ /* 0x000fe20000000800 */
[-C--:B------:R-:W-:Y:S01]  /*12c90*/  LEA.HI.X.SX32 R39, R176, R20.reuse, 0x2, P3 ;  /* 0x00000014b0277211 */ /* 0x080fe200018f16ff */
[----:B------:R1:W-:Y:S01]  /*12ca0*/  STL.64 [R1+0xc78], R48 ;  /* 0x000c783001007387 */ /* 0x0003e20000100a00 */
[----:B------:R-:W-:Y:S01]  /*12cb0*/  LEA.HI.X.SX32 R45, R177, R20, 0x2, P4 ;  /* 0x00000014b12d7211 */ /* 0x000fe200020f16ff */
[----:B------:R-:W-:Y:S01]  /*12cc0*/  ULDC UR5, c[0x0][0x230] ;  /* 0x00008c0000057ab9 */ /* 0x000fe20000000800 */
[----:B------:R-:W-:Y:S01]  /*12cd0*/  ULDC UR60, c[0x0][0x240] ;  /* 0x00009000003c7ab9 */ /* 0x000fe20000000800 */
[----:B------:R2:W-:Y:S01]  /*12ce0*/  STL.64 [R1+0xdc8], R46 ;  /* 0x000dc82e01007387 */ /* 0x0005e20000100a00 */
[----:B------:R-:W3:Y:S01]  /*12cf0*/  S2UR UR4, SR_CgaCtaId ;  /* 0x00000000000479c3 */ /* 0x000ee20000008800 */
[----:B------:R-:W-:Y:S01]  /*12d00*/  ULDC UR59, c[0x0][0x240] ;  /* 0x00009000003b7ab9 */ /* 0x000fe20000000800 */
[----:B------:R-:W-:Y:S01]  /*12d10*/  ULDC UR61, c[0x0][0x240] ;  /* 0x00009000003d7ab9 */ /* 0x000fe20000000800 */
[----:B------:R4:W-:Y:S01]  /*12d20*/  STL.64 [R1+0xf38], R40 ;  /* 0x000f382801007387 */ /* 0x0009e20000100a00 */
[----:B-1----:R-:W-:-:S03]  /*12d30*/  LEA R48, P5, R178, R0, 0x2 ;  /* 0x00000000b2307211 */ /* 0x002fc600078a10ff */
[----:B------:R1:W-:Y:S01]  /*12d40*/  STL.64 [R1+0x1098], R38 ;  /* 0x0010982601007387 */ /* 0x0003e20000100a00 */
[----:B--2---:R-:W-:-:S03]  /*12d50*/  LEA R46, P6, R179, R0, 0x2 ;  /* 0x00000000b32e7211 */ /* 0x004fc600078c10ff */
[----:B------:R2:W-:Y:S01]  /*12d60*/  STL.64 [R1+0x11f8], R44 ;  /* 0x0011f82c01007387 */ /* 0x0005e20000100a00 */
[----:B------:R-:W-:Y:S02]  /*12d70*/  LEA.HI.X.SX32 R49, R178, R20, 0x2, P5 ;  /* 0x00000014b2317211 */ /* 0x000fe400028f16ff */
[C---:B----4-:R-:W-:Y:S02]  /*12d80*/  LEA R40, P2, R180.reuse, R0, 0x2 ;  /* 0x00000000b4287211 */ /* 0x050fe400078410ff */
[----:B------:R-:W-:Y:S02]  /*12d90*/  LEA.HI.X.SX32 R47, R179, R20, 0x2, P6 ;  /* 0x00000014b32f7211 */ /* 0x000fe400030f16ff */
[----:B-1----:R-:W-:Y:S02]  /*12da0*/  LEA R38, P3, R181, R0, 0x2 ;  /* 0x00000000b5267211 */ /* 0x002fe400078610ff */
[----:B------:R-:W-:Y:S02]  /*12db0*/  LEA.HI.X.SX32 R41, R180, R20, 0x2, P2 ;  /* 0x00000014b4297211 */ /* 0x000fe400010f16ff */
[----:B--2---:R-:W-:-:S02]  /*12dc0*/  LEA R44, P4, R182, R0, 0x2 ;  /* 0x00000000b62c7211 */ /* 0x004fc400078810ff */
[-C--:B------:R-:W-:Y:S01]  /*12dd0*/  LEA.HI.X.SX32 R39, R181, R20.reuse, 0x2, P3 ;  /* 0x00000014b5277211 */ /* 0x080fe200018f16ff */
[----:B------:R1:W-:Y:S01]  /*12de0*/  STL.64 [R1+0x1358], R48 ;  /* 0x0013583001007387 */ /* 0x0003e20000100a00 */
[----:B------:R-:W-:-:S03]  /*12df0*/  LEA.HI.X.SX32 R45, R182, R20, 0x2, P4 ;  /* 0x00000014b62d7211 */ /* 0x000fc600020f16ff */
[----:B------:R2:W-:Y:S04]  /*12e00*/  STL.64 [R1+0xa10], R46 ;  /* 0x000a102e01007387 */ /* 0x0005e80000100a00 */
        /* <DEDUP_REMOVED lines=117> */
[----:B------:R-:W-:Y:S01]  /*13560*/  STL.64 [R1+0x11b8], R48 ;  /* 0x0011b83001007387 */ /* 0x000fe20000100a00 */
[----:B------:R-:W-:Y:S02]  /*13570*/  LEA.HI.X.SX32 R45, R222, R20, 0x2, P4 ;  /* 0x00000014de2d7211 */ /* 0x000fe400020f16ff */
[C---:B------:R-:W-:Y:S01]  /*13580*/  LEA R50, P5, R223.reuse, R0, 0x2 ;  /* 0x00000000df327211 */ /* 0x040fe200078a10ff */
[----:B------:R1:W-:Y:S04]  /*13590*/  STL.64 [R1+0x910], R46 ;  /* 0x0009102e01007387 */ /* 0x0003e80000100a00 */
[----:B------:R2:W-:Y:S01]  /*135a0*/  STL.64 [R1+0xa00], R40 ;  /* 0x000a002801007387 */ /* 0x0005e20000100a00 */
[----:B------:R-:W-:-:S03]  /*135b0*/  LEA.HI.X.SX32 R51, R223, R20, 0x2, P5 ;  /* 0x00000014df337211 */ /* 0x000fc600028f16ff */
[----:B------:R4:W-:Y:S01]  /*135c0*/  STL.64 [R1+0xaf8], R38 ;  /* 0x000af82601007387 */ /* 0x0009e20000100a00 */
[----:B-1----:R-:W-:-:S03]  /*135d0*/  LEA R46, P6, R224, R0, 0x2 ;  /* 0x00000000e02e7211 */ /* 0x002fc600078c10ff */
[----:B------:R1:W-:Y:S01]  /*135e0*/  STL.64 [R1+0xc20], R44 ;  /* 0x000c202c01007387 */ /* 0x0003e20000100a00 */
[----:B--2---:R-:W-:Y:S02]  /*135f0*/  LEA R40, P2, R225, R0, 0x2 ;  /* 0x00000000e1287211 */ /* 0x004fe400078410ff */
[----:B------:R-:W-:Y:S02]  /*13600*/  LEA.HI.X.SX32 R47, R224, R20, 0x2, P6 ;  /* 0x00000014e02f7211 */ /* 0x000fe400030f16ff */
[-C--:B----4-:R-:W-:Y:S02]  /*13610*/  LEA R38, P3, R226, R0.reuse, 0x2 ;  /* 0x00000000e2267211 */ /* 0x090fe400078610ff */
[-C--:B------:R-:W-:Y:S02]  /*13620*/  LEA R34, P5, R228, R0.reuse, 0x2 ;  /* 0x00000000e4227211 */ /* 0x080fe400078a10ff */
[----:B-1----:R-:W-:Y:S02]  /*13630*/  LEA R44, P4, R227, R0, 0x2 ;  /* 0x00000000e32c7211 */ /* 0x002fe400078810ff */
[----:B------:R-:W-:-:S02]  /*13640*/  LEA.HI.X.SX32 R41, R225, R20, 0x2, P2 ;  /* 0x00000014e1297211 */ /* 0x000fc400010f16ff */
[-C--:B------:R-:W-:Y:S01]  /*13650*/  LEA.HI.X.SX32 R39, R226, R20.reuse, 0x2, P3 ;  /* 0x00000014e2277211 */ /* 0x080fe200018f16ff */
[----:B------:R-:W-:Y:S01]  /*13660*/  IMAD.MOV.U32 R48, RZ, RZ, R35 ;  /* 0x000000ffff307224 */ /* 0x000fe200078e0023 */
[-C--:B------:R-:W-:Y:S01]  /*13670*/  LEA.HI.X.SX32 R45, R227, R20.reuse, 0x2, P4 ;  /* 0x00000014e32d7211 */ /* 0x080fe200020f16ff */
[----:B------:R1:W-:Y:S01]  /*13680*/  STL.64 [R1+0xd60], R50 ;  /* 0x000d603201007387 */ /* 0x0003e20000100a00 */
[----:B------:R-:W-:-:S03]  /*13690*/  LEA.HI.X.SX32 R35, R228, R20, 0x2, P5 ;  /* 0x00000014e4237211 */ /* 0x000fc600028f16ff */
[----:B------:R-:W-:Y:S04]  /*136a0*/  STL.64 [R1+0xec0], R46 ;  /* 0x000ec02e01007387 */ /* 0x000fe80000100a00 */
[----:B------:R2:W-:Y:S01]  /*136b0*/  STL.64 [R1+0x1028], R40 ;  /* 0x0010282801007387 */ /* 0x0005e20000100a00 */
[----:B-1----:R-:W-:-:S03]  /*136c0*/  LEA R50, P6, R229, R0, 0x2 ;  /* 0x00000000e5327211 */ /* 0x002fc600078c10ff */
[----:B------:R1:W-:Y:S01]  /*136d0*/  STL.64 [R1+0x1180], R38 ;  /* 0x0011802601007387 */ /* 0x0003e20000100a00 */
[----:B------:R-:W-:-:S03]  /*136e0*/  LEA.HI.X.SX32 R51, R229, R20, 0x2, P6 ;  /* 0x00000014e5337211 */ /* 0x000fc600030f16ff */
[----:B------:R4:W-:Y:S01]  /*136f0*/  STL.64 [R1+0x8f0], R44 ;  /* 0x0008f02c01007387 */ /* 0x0009e20000100a00 */
[----:B--2---:R-:W-:-:S03]  /*13700*/  LEA R40, P2, R230, R0, 0x2 ;  /* 0x00000000e6287211 */ /* 0x004fc600078410ff */
[----:B------:R2:W-:Y:S01]  /*13710*/  STL.64 [R1+0x9d0], R34 ;  /* 0x0009d02201007387 */ /* 0x0005e20000100a00 */
[C---:B-1----:R-:W-:Y:S02]  /*13720*/  LEA R38, P3, R231.reuse, R0, 0x2 ;  /* 0x00000000e7267211 */ /* 0x042fe400078610ff */
[----:B------:R-:W-:Y:S01]  /*13730*/  LEA.HI.X.SX32 R41, R230, R20, 0x2, P2 ;  /* 0x00000014e6297211 */ /* 0x000fe200010f16ff */
[----:B----4-:R-:W-:Y:S01]  /*13740*/  IMAD.MOV.U32 R45, RZ, RZ, R36 ;  /* 0x000000ffff2d7224 */ /* 0x010fe200078e0024 */
[----:B------:R-:W-:Y:S01]  /*13750*/  LEA R36, P4, R232, R0, 0x2 ;  /* 0x00000000e8247211 */ /* 0x000fe200078810ff */
[----:B------:R-:W-:Y:S01]  /*13760*/  IMAD R236, R236, UR13, RZ ;  /* 0x0000000decec7c24 */ /* 0x000fe2000f8e02ff */
[----:B------:R-:W-:Y:S02]  /*13770*/  LEA.HI.X.SX32 R39, R231, R20, 0x2, P3 ;  /* 0x00000014e7277211 */ /* 0x000fe400018f16ff */
[----:B--2---:R-:W-:Y:S01]  /*13780*/  LEA R34, P5, R233, R0, 0x2 ;  /* 0x00000000e9227211 */ /* 0x004fe200078a10ff */
[----:B------:R1:W-:Y:S01]  /*13790*/  STL.64 [R1+0xac8], R50 ;  /* 0x000ac83201007387 */ /* 0x0003e20000100a00 */
[----:B------:R-:W-:-:S02]  /*137a0*/  MOV R46, R37 ;  /* 0x00000025002e7202 */ /* 0x000fc40000000f00 */
[-C--:B------:R-:W-:Y:S01]  /*137b0*/  LEA.HI.X.SX32 R37, R232, R20.reuse, 0x2, P4 ;  /* 0x00000014e8257211 */ /* 0x080fe200020f16ff */
[----:B------:R2:W-:Y:S01]  /*137c0*/  STL.64 [R1+0xbe0], R40 ;  /* 0x000be02801007387 */ /* 0x0005e20000100a00 */
[----:B------:R-:W-:Y:S01]  /*137d0*/  LEA.HI.X.SX32 R35, R233, R20, 0x2, P5 ;  /* 0x00000014e9237211 */ /* 0x000fe200028f16ff */
[----:B------:R-:W-:Y:S01]  /*137e0*/  IMAD.MOV.U32 R47, RZ, RZ, R43 ;  /* 0x000000ffff2f7224 */ /* 0x000fe200078e002b */
[-C--:B------:R-:W-:Y:S01]  /*137f0*/  LEA R154, P6, R234, R0.reuse, 0x2 ;  /* 0x00000000ea9a7211 */ /* 0x080fe200078c10ff */
[----:B------:R4:W-:Y:S01]  /*13800*/  STL.64 [R1+0xd20], R38 ;  /* 0x000d202601007387 */ /* 0x0009e20000100a00 */
[----:B-1----:R-:W-:-:S03]  /*13810*/  LEA R50, P2, R235, R0, 0x2 ;  /* 0x00000000eb327211 */ /* 0x002fc600078410ff */
[----:B------:R1:W-:Y:S01]  /*13820*/  STL.64 [R1+0xe70], R36 ;  /* 0x000e702401007387 */ /* 0x0003e20000100a00 */
[----:B--2---:R-:W-:Y:S01]  /*13830*/  IMAD.MOV.U32 R41, RZ, RZ, R30 ;  /* 0x000000ffff297224 */ /* 0x004fe200078e001e */
[----:B------:R-:W-:Y:S02]  /*13840*/  LEA R30, P3, R236, R0, 0x2 ;  /* 0x00000000ec1e7211 */ /* 0x000fe400078610ff */
[----:B------:R2:W-:Y:S01]  /*13850*/  STL.64 [R1+0xfe0], R34 ;  /* 0x000fe02201007387 */ /* 0x0005e20000100a00 */
[----:B------:R-:W-:Y:S01]  /*13860*/  LEA.HI.X.SX32 R51, R235, R20, 0x2, P2 ;  /* 0x00000014eb337211 */ /* 0x000fe200010f16ff */
[----:B----4-:R-:W-:Y:S01]  /*13870*/  IMAD.MOV.U32 R39, RZ, RZ, R28 ;  /* 0x000000ffff277224 */ /* 0x010fe200078e001c */
[----:B------:R-:W-:Y:S02]  /*13880*/  LEA R28, P4, R48, R0, 0x2 ;  /* 0x00000000301c7211 */ /* 0x000fe400078810ff */
[----:B------:R-:W-:Y:S02]  /*13890*/  MOV R44, R42 ;  /* 0x0000002a002c7202 */ /* 0x000fe40000000f00 */
[----:B------:R-:W-:Y:S01]  /*138a0*/  LEA.HI.X.SX32 R155, R234, R20, 0x2, P6 ;  /* 0x00000014ea9b7211 */ /* 0x000fe200030f16ff */
[----:B-1----:R-:W-:Y:S01]  /*138b0*/  IMAD.MOV.U32 R36, RZ, RZ, R24 ;  /* 0x000000ffff247224 */ /* 0x002fe200078e0018 */
[----:B------:R-:W-:-:S02]  /*138c0*/  MOV R42, R31 ;  /* 0x0000001f002a7202 */ /* 0x000fc40000000f00 */
[----:B------:R-:W-:Y:S01]  /*138d0*/  MOV R40, R29 ;  /* 0x0000001d00287202 */ /* 0x000fe20000000f00 */
[----:B--2---:R-:W-:Y:S01]  /*138e0*/  IMAD.MOV.U32 R35, RZ, RZ, R26 ;  /* 0x000000ffff237224 */ /* 0x004fe200078e001a */
[----:B------:R-:W-:Y:S02]  /*138f0*/  LEA R26, P5, R47, R0, 0x2 ;  /* 0x000000002f1a7211 */ /* 0x000fe400078a10ff */
[----:B------:R-:W-:Y:S01]  /*13900*/  LEA.HI.X.SX32 R31, R236, R20, 0x2, P3 ;  /* 0x00000014ec1f7211 */ /* 0x000fe200018f16ff */
[----:B------:R-:W-:Y:S01]  /*13910*/  IMAD.MOV.U32 R43, RZ, RZ, R33 ;  /* 0x000000ffff2b7224 */ /* 0x000fe200078e0021 */
[----:B------:R-:W-:Y:S01]  /*13920*/  LEA R24, P6, R46, R0, 0x2 ;  /* 0x000000002e187211 */ /* 0x000fe200078c10ff */
[----:B------:R-:W-:Y:S01]  /*13930*/  STL.64 [R1+0x8c0], R50 ;  /* 0x0008c03201007387 */ /* 0x000fe20000100a00 */
[----:B------:R-:W-:Y:S02]  /*13940*/  LEA.HI.X.SX32 R29, R48, R20, 0x2, P4 ;  /* 0x00000014301d7211 */ /* 0x000fe400020f16ff */
[----:B------:R-:W-:Y:S01]  /*13950*/  MOV R34, R32 ;  /* 0x0000002000227202 */ /* 0x000fe20000000f00 */
[----:B------:R-:W-:Y:S01]  /*13960*/  STL.64 [R1+0x1138], R154 ;  /* 0x0011389a01007387 */ /* 0x000fe20000100a00 */
[----:B------:R-:W-:-:S02]  /*13970*/  MOV R38, R27 ;  /* 0x0000001b00267202 */ /* 0x000fc40000000f00 */
[----:B------:R-:W-:Y:S01]  /*13980*/  MOV R32, R152 ;  /* 0x0000009800207202 */ /* 0x000fe20000000f00 */
[----:B------:R-:W-:Y:S01]  /*13990*/  IMAD.MOV.U32 R152, RZ, RZ, R22 ;  /* 0x000000ffff987224 */ /* 0x000fe200078e0016 */
[----:B------:R-:W-:Y:S01]  /*139a0*/  MOV R37, R25 ;  /* 0x0000001900257202 */ /* 0x000fe20000000f00 */
[----:B------:R-:W-:Y:S01]  /*139b0*/  STL.64 [R1+0x2c18], R154 ;  /* 0x002c189a01007387 */ /* 0x000fe20000100a00 */
[----:B------:R-:W-:Y:S02]  /*139c0*/  LEA.HI.X.SX32 R27, R47, R20, 0x2, P5 ;  /* 0x000000142f1b7211 */ /* 0x000fe400028f16ff */
[C---:B------:R-:W-:Y:S01]  /*139d0*/  LEA R22, P2, R45.reuse, R0, 0x2 ;  /* 0x000000002d167211 */ /* 0x040fe200078410ff */
[----:B------:R1:W-:Y:S01]  /*139e0*/  STL.64 [R1+0x998], R30 ;  /* 0x0009981e01007387 */ /* 0x0003e20000100a00 */
[-C--:B------:R-:W-:Y:S01]  /*139f0*/  LEA.HI.X.SX32 R25, R46, R20.reuse, 0x2, P6 ;  /* 0x000000142e197211 */ /* 0x080fe200030f16ff */
[----:B------:R-:W-:Y:S02]  /*13a00*/  IMAD.MOV.U32 R33, RZ, RZ, R23 ;  /* 0x000000ffff217224 */ /* 0x000fe400078e0017 */
[----:B------:R2:W-:Y:S01]  /*13a10*/  STL.64 [R1+0xa88], R28 ;  /* 0x000a881c01007387 */ /* 0x0005e20000100a00 */
[----:B------:R-:W-:-:S03]  /*13a20*/  LEA.HI.X.SX32 R23, R45, R20, 0x2, P2 ;  /* 0x000000142d177211 */ /* 0x000fc600010f16ff */
[----:B------:R4:W-:Y:S01]  /*13a30*/  STL.64 [R1+0xb98], R26 ;  /* 0x000b981a01007387 */ /* 0x0009e20000100a00 */
[----:B-1----:R-:W-:-:S03]  /*13a40*/  LEA R30, P3, R44, R0, 0x2 ;  /* 0x000000002c1e7211 */ /* 0x002fc600078610ff */
[----:B------:R1:W-:Y:S01]  /*13a50*/  STL.64 [R1+0xcc8], R24 ;  /* 0x000cc81801007387 */ /* 0x0003e20000100a00 */
[C---:B--2---:R-:W-:Y:S02]  /*13a60*/  LEA R28, P4, R43.reuse, R0, 0x2 ;  /* 0x000000002b1c7211 */ /* 0x044fe400078810ff */
[----:B------:R-:W-:Y:S02]  /*13a70*/  LEA.HI.X.SX32 R31, R44, R20, 0x2, P3 ;  /* 0x000000142c1f7211 */ /* 0x000fe400018f16ff */
[C---:B----4-:R-:W-:Y:S02]  /*13a80*/  LEA R26, P5, R42.reuse, R0, 0x2 ;  /* 0x000000002a1a7211 */ /* 0x050fe400078a10ff */
[----:B------:R-:W-:Y:S02]  /*13a90*/  LEA.HI.X.SX32 R29, R43, R20, 0x2, P4 ;  /* 0x000000142b1d7211 */ /* 0x000fe400020f16ff */
[----:B-1----:R-:W-:Y:S01]  /*13aa0*/  LEA R24, P6, R41, R0, 0x2 ;  /* 0x0000000029187211 */ /* 0x002fe200078c10ff */
        /* <DEDUP_REMOVED lines=11> */
[-C--:B------:R-:W-:Y:S02]  /*13b60*/  LEA.HI.X.SX32 R31, R39, R20.reuse, 0x2, P3 ;  /* 0x00000014271f7211 */ /* 0x080fe400018f16ff */
[----:B------:R-:W-:Y:S02]  /*13b70*/  LEA.HI.X.SX32 R29, R38, R20, 0x2, P4 ;  /* 0x00000014261d7211 */ /* 0x000fe400020f16ff */
[CC--:B-1----:R-:W-:Y:S02]  /*13b80*/  LEA R26, P5, R37.reuse, R0.reuse, 0x2 ;  /* 0x00000000251a7211 */ /* 0x0c2fe400078a10ff */
        /* <DEDUP_REMOVED lines=11> */
[----:B----4-:R-:W-:Y:S02]  /*13c40*/  LEA R28, P4, R33, R0, 0x2 ;  /* 0x00000000211c7211 */ /* 0x010fe400078810ff */
[-C--:B------:R-:W-:Y:S01]  /*13c50*/  LEA.HI.X.SX32 R31, R34, R20.reuse, 0x2, P3 ;  /* 0x00000014221f7211 */ /* 0x080fe200018f16ff */
[----:B------:R-:W-:Y:S01]  /*13c60*/  IMAD R237, R237, UR34, RZ ;  /* 0x00000022eded7c24 */ /* 0x000fe2000f8e02ff */
[----:B------:R-:W-:Y:S02]  /*13c70*/  LEA.HI.X.SX32 R29, R33, R20, 0x2, P4 ;  /* 0x00000014211d7211 */ /* 0x000fe400020f16ff */
[-C--:B-1----:R-:W-:Y:S02]  /*13c80*/  LEA R26, P5, R32, R0.reuse, 0x2 ;  /* 0x00000000201a7211 */ /* 0x082fe400078a10ff */
[----:B--2---:R-:W-:Y:S01]  /*13c90*/  LEA R24, P6, R152, R0, 0x2 ;  /* 0x0000000098187211 */ /* 0x004fe200078c10ff */
[----:B------:R1:W-:Y:S01]  /*13ca0*/  STL.64 [R1+0x10e8], R22 ;  /* 0x0010e81601007387 */ /* 0x0003e20000100a00 */
[-C--:B------:R-:W-:Y:S01]  /*13cb0*/  LEA.HI.X.SX32 R27, R32, R20.reuse, 0x2, P5 ;  /* 0x00000014201b7211 */ /* 0x080fe200028f16ff */
[----:B------:R-:W-:Y:S01]  /*13cc0*/  IMAD R238, R238, UR35, RZ ;  /* 0x00000023eeee7c24 */ /* 0x000fe2000f8e02ff */
[----:B------:R-:W-:Y:S01]  /*13cd0*/  LEA.HI.X.SX32 R25, R152, R20, 0x2, P6 ;  /* 0x0000001498197211 */ /* 0x000fe200030f16ff */
[----:B------:R2:W-:Y:S01]  /*13ce0*/  STL.64 [R1+0x890], R30 ;  /* 0x0008901e01007387 */ /* 0x0005e20000100a00 */
[----:B------:R-:W-:-:S03]  /*13cf0*/  IMAD R239, R239, UR36, RZ ;  /* 0x00000024efef7c24 */ /* 0x000fc6000f8e02ff */
[----:B------:R4:W-:Y:S01]  /*13d00*/  STL.64 [R1+0x968], R28 ;  /* 0x0009681c01007387 */ /* 0x0009e20000100a00 */
[----:B-1----:R-:W-:-:S03]  /*13d10*/  LEA R22, P2, R153, R0, 0x2 ;  /* 0x0000000099167211 */ /* 0x002fc600078410ff */
[----:B------:R1:W-:Y:S01]  /*13d20*/  STL.64 [R1+0xa68], R26 ;  /* 0x000a681a01007387 */ /* 0x0003e20000100a00 */
[----:B--2---:R-:W-:-:S03]  /*13d30*/  LEA R30, P3, R21, R0, 0x2 ;  /* 0x00000000151e7211 */ /* 0x004fc600078610ff */
[----:B------:R2:W-:Y:S01]  /*13d40*/  STL.64 [R1+0xb88], R24 ;  /* 0x000b881801007387 */ /* 0x0005e20000100a00 */
[----:B------:R-:W-:Y:S02]  /*13d50*/  LEA.HI.X.SX32 R23, R153, R20, 0x2, P2 ;  /* 0x0000001499177211 */ /* 0x000fe400010f16ff */
[----:B----4-:R-:W-:Y:S01]  /*13d60*/  LEA R28, P4, R237, R0, 0x2 ;  /* 0x00000000ed1c7211 */ /* 0x010fe200078810ff */
[----:B------:R-:W-:Y:S01]  /*13d70*/  IMAD R240, R240, UR37, RZ ;  /* 0x00000025f0f07c24 */ /* 0x000fe2000f8e02ff */
[-C--:B------:R-:W-:Y:S01]  /*13d80*/  LEA.HI.X.SX32 R31, R21, R20.reuse, 0x2, P3 ;  /* 0x00000014151f7211 */ /* 0x080fe200018f16ff */
[----:B------:R-:W-:Y:S01]  /*13d90*/  IMAD R242, R242, UR39, RZ ;  /* 0x00000027f2f27c24 */ /* 0x000fe2000f8e02ff */
[----:B------:R-:W-:Y:S02]  /*13da0*/  LEA.HI.X.SX32 R29, R237, R20, 0x2, P4 ;  /* 0x00000014ed1d7211 */ /* 0x000fe400020f16ff */
[CC--:B-1----:R-:W-:Y:S02]  /*13db0*/  LEA R26, P5, R238.reuse, R0.reuse, 0x2 ;  /* 0x00000000ee1a7211 */ /* 0x0c2fe400078a10ff */
[----:B--2---:R-:W-:Y:S01]  /*13dc0*/  LEA R24, P6, R239, R0, 0x2 ;  /* 0x00000000ef187211 */ /* 0x004fe200078c10ff */
[----:B------:R-:W-:Y:S01]  /*13dd0*/  IMAD R241, R241, UR38, RZ ;  /* 0x00000026f1f17c24 */ /* 0x000fe2000f8e02ff */
        /* <DEDUP_REMOVED lines=9> */
[----:B------:R-:W-:Y:S01]  /*13e70*/  IMAD R245, R245, UR42, RZ ;  /* 0x0000002af5f57c24 */ /* 0x000fe2000f8e02ff */
[-C--:B--2---:R-:W-:Y:S02]  /*13e80*/  LEA R30, P3, R241, R0.reuse, 0x2 ;  /* 0x00000000f11e7211 */ /* 0x084fe400078610ff */
[----:B------:R2:W-:Y:S01]  /*13e90*/  STL.64 [R1+0x898], R24 ;  /* 0x0008981801007387 */ /* 0x0005e20000100a00 */
[----:B----4-:R-:W-:Y:S02]  /*13ea0*/  LEA R28, P4, R242, R0, 0x2 ;  /* 0x00000000f21c7211 */ /* 0x010fe400078810ff */
[-C--:B------:R-:W-:Y:S01]  /*13eb0*/  LEA.HI.X.SX32 R23, R240, R20.reuse, 0x2, P2 ;  /* 0x00000014f0177211 */ /* 0x080fe200010f16ff */
[----:B------:R-:W-:Y:S01]  /*13ec0*/  IMAD R247, R247, UR44, RZ ;  /* 0x0000002cf7f77c24 */ /* 0x000fe2000f8e02ff */
[----:B------:R-:W-:Y:S02]  /*13ed0*/  LEA.HI.X.SX32 R29, R242, R20, 0x2, P4 ;  /* 0x00000014f21d7211 */ /* 0x000fe400020f16ff */
[-C--:B-1----:R-:W-:Y:S01]  /*13ee0*/  LEA R26, P5, R243, R0.reuse, 0x2 ;  /* 0x00000000f31a7211 */ /* 0x082fe200078a10ff */
[----:B------:R-:W-:Y:S01]  /*13ef0*/  IMAD R246, R246, UR43, RZ ;  /* 0x0000002bf6f67c24 */ /* 0x000fe2000f8e02ff */
[----:B--2---:R-:W-:-:S02]  /*13f00*/  LEA R24, P6, R244, R0, 0x2 ;  /* 0x00000000f4187211 */ /* 0x004fc400078c10ff */
[-C--:B------:R-:W-:Y:S01]  /*13f10*/  LEA.HI.X.SX32 R31, R241, R20.reuse, 0x2, P3 ;  /* 0x00000014f11f7211 */ /* 0x080fe200018f16ff */
[----:B------:R-:W-:Y:S01]  /*13f20*/  IMAD R248, R248, UR45, RZ ;  /* 0x0000002df8f87c24 */ /* 0x000fe2000f8e02ff */
[-C--:B------:R-:W-:Y:S01]  /*13f30*/  LEA.HI.X.SX32 R27, R243, R20.reuse, 0x2, P5 ;  /* 0x00000014f31b7211 */ /* 0x080fe200028f16ff */
[----:B------:R1:W-:Y:S01]  /*13f40*/  STL.64 [R1+0x980], R22 ;  /* 0x0009801601007387 */ /* 0x0003e20000100a00 */
[----:B------:R-:W-:Y:S01]  /*13f50*/  LEA.HI.X.SX32 R25, R244, R20, 0x2, P6 ;  /* 0x00000014f4197211 */ /* 0x000fe200030f16ff */
[----:B------:R-:W-:Y:S02]  /*13f60*/  IMAD R250, R250, UR47, RZ ;  /* 0x0000002ffafa7c24 */ /* 0x000fe4000f8e02ff */
[----:B------:R2:W-:Y:S01]  /*13f70*/  STL.64 [R1+0xb90], R28 ;  /* 0x000b901c01007387 */ /* 0x0005e20000100a00 */
[----:B------:R-:W-:-:S03]  /*13f80*/  LEA R156, P3, R246, R0, 0x2 ;  /* 0x00000000f69c7211 */ /* 0x000fc600078610ff */
[----:B------:R-:W-:Y:S01]  /*13f90*/  STL.64 [R1+0xa70], R30 ;  /* 0x000a701e01007387 */ /* 0x000fe20000100a00 */
[----:B-1----:R-:W-:-:S03]  /*13fa0*/  LEA R22, P2, R245, R0, 0x2 ;  /* 0x00000000f5167211 */ /* 0x002fc600078410ff */
[----:B------:R1:W-:Y:S01]  /*13fb0*/  STL.64 [R1+0xcd0], R26 ;  /* 0x000cd01a01007387 */ /* 0x0003e20000100a00 */
[----:B--2---:R-:W-:-:S03]  /*13fc0*/  LEA R28, P4, R247, R0, 0x2 ;  /* 0x00000000f71c7211 */ /* 0x004fc600078810ff */
[----:B------:R2:W-:Y:S01]  /*13fd0*/  STL.64 [R1+0xe28], R24 ;  /* 0x000e281801007387 */ /* 0x0005e20000100a00 */
[-C--:B------:R-:W-:Y:S01]  /*13fe0*/  LEA.HI.X.SX32 R23, R245, R20.reuse, 0x2, P2 ;  /* 0x00000014f5177211 */ /* 0x080fe200010f16ff */
[----:B------:R-:W-:Y:S01]  /*13ff0*/  IMAD R249, R249, UR46, RZ ;  /* 0x0000002ef9f97c24 */ /* 0x000fe2000f8e02ff */
[-C--:B------:R-:W-:Y:S01]  /*14000*/  LEA.HI.X.SX32 R29, R247, R20.reuse, 0x2, P4 ;  /* 0x00000014f71d7211 */ /* 0x080fe200020f16ff */
[----:B------:R-:W-:Y:S01]  /*14010*/  IMAD R251, R251, UR48, RZ ;  /* 0x00000030fbfb7c24 */ /* 0x000fe2000f8e02ff */
[----:B------:R-:W-:Y:S02]  /*14020*/  LEA.HI.X.SX32 R157, R246, R20, 0x2, P3 ;  /* 0x00000014f69d7211 */ /* 0x000fe400018f16ff */
[-C--:B-1----:R-:W-:Y:S01]  /*14030*/  LEA R26, P5, R248, R0.reuse, 0x2 ;  /* 0x00000000f81a7211 */ /* 0x082fe200078a10ff */
[----:B------:R-:W-:Y:S01]  /*14040*/  IMAD R252, R252, UR49, RZ ;  /* 0x00000031fcfc7c24 */ /* 0x000fe2000f8e02ff */
[----:B--2---:R-:W-:Y:S01]  /*14050*/  LEA R24, P2, R250, R0, 0x2 ;  /* 0x00000000fa187211 */ /* 0x004fe200078410ff */
[----:B------:R-:W-:Y:S01]  /*14060*/  IMAD R19, R19, UR50, RZ ;  /* 0x0000003213137c24 */ /* 0x000fe2000f8e02ff */
[-C--:B------:R-:W-:Y:S01]  /*14070*/  LEA.HI.X.SX32 R27, R248, R20.reuse, 0x2, P5 ;  /* 0x00000014f81b7211 */ /* 0x080fe200028f16ff */
[----:B------:R1:W-:Y:S01]  /*14080*/  STL.64 [R1+0xfa0], R22 ;  /* 0x000fa01601007387 */ /* 0x0003e20000100a00 */
[----:B------:R-:W-:Y:S01]  /*14090*/  LEA.HI.X.SX32 R25, R250, R20, 0x2, P2 ;  /* 0x00000014fa197211 */ /* 0x000fe200010f16ff */
[----:B------:R-:W-:Y:S01]  /*140a0*/  IMAD R17, R17, UR52, RZ ;  /* 0x0000003411117c24 */ /* 0x000fe2000f8e02ff */
[C---:B------:R-:W-:Y:S01]  /*140b0*/  LEA R30, P6, R249.reuse, R0, 0x2 ;  /* 0x00000000f91e7211 */ /* 0x040fe200078c10ff */
[----:B------:R2:W-:Y:S04]  /*140c0*/  STL.64 [R1+0x8a8], R28 ;  /* 0x0008a81c01007387 */ /* 0x0005e80000100a00 */
[----:B------:R-:W-:Y:S01]  /*140d0*/  STL.64 [R1+0x1100], R156 ;  /* 0x0011009c01007387 */ /* 0x000fe20000100a00 */
[----:B------:R-:W-:-:S02]  /*140e0*/  LEA.HI.X.SX32 R31, R249, R20, 0x2, P6 ;  /* 0x00000014f91f7211 */ /* 0x000fc400030f16ff */
[-C--:B-1----:R-:W-:Y:S01]  /*140f0*/  LEA R22, P3, R251, R0.reuse, 0x2 ;  /* 0x00000000fb167211 */ /* 0x082fe200078610ff */
[----:B------:R-:W-:Y:S01]  /*14100*/  STL.64 [R1+0x2bf8], R156 ;  /* 0x002bf89c01007387 */ /* 0x000fe20000100a00 */
[----:B--2---:R-:W-:-:S03]  /*14110*/  LEA R28, P4, R252, R0, 0x2 ;  /* 0x00000000fc1c7211 */ /* 0x004fc600078810ff */
[----:B------:R1:W-:Y:S01]  /*14120*/  STL.64 [R1+0x988], R26 ;  /* 0x0009881a01007387 */ /* 0x0003e20000100a00 */
[----:B------:R-:W-:-:S03]  /*14130*/  LEA.HI.X.SX32 R23, R251, R20, 0x2, P3 ;  /* 0x00000014fb177211 */ /* 0x000fc600018f16ff */
[----:B------:R2:W-:Y:S01]  /*14140*/  STL.64 [R1+0xba0], R24 ;  /* 0x000ba01801007387 */ /* 0x0005e20000100a00 */
[----:B------:R-:W-:Y:S01]  /*14150*/  LEA.HI.X.SX32 R29, R252, R20, 0x2, P4 ;  /* 0x00000014fc1d7211 */ /* 0x000fe200020f16ff */
[----:B------:R-:W-:Y:S02]  /*14160*/  IMAD R14, R14, UR55, RZ ;  /* 0x000000370e0e7c24 */ /* 0x000fe4000f8e02ff */
[----:B------:R-:W-:Y:S01]  /*14170*/  IMAD R12, R12, UR57, RZ ;  /* 0x000000390c0c7c24 */ /* 0x000fe2000f8e02ff */
[-C--:B-1----:R-:W-:Y:S02]  /*14180*/  LEA R26, P5, R19, R0.reuse, 0x2 ;  /* 0x00000000131a7211 */ /* 0x082fe400078a10ff */
[----:B--2---:R-:W-:Y:S01]  /*14190*/  LEA R24, P2, R17, R0, 0x2 ;  /* 0x0000000011187211 */ /* 0x004fe200078410ff */
[----:B------:R-:W-:Y:S01]  /*141a0*/  STL.64 [R1+0xa80], R30 ;  /* 0x000a801e01007387 */ /* 0x000fe20000100a00 */
[-C--:B------:R-:W-:Y:S01]  /*141b0*/  LEA.HI.X.SX32 R27, R19, R20.reuse, 0x2, P5 ;  /* 0x00000014131b7211 */ /* 0x080fe200028f16ff */
[----:B------:R-:W-:Y:S01]  /*141c0*/  IMAD R15, R15, UR54, RZ ;  /* 0x000000360f0f7c24 */ /* 0x000fe2000f8e02ff */
[----:B------:R-:W-:Y:S01]  /*141d0*/  LEA.HI.X.SX32 R25, R17, R20, 0x2, P2 ;  /* 0x0000001411197211 */ /* 0x000fe200010f16ff */
[----:B------:R-:W-:Y:S01]  /*141e0*/  STL.64 [R1+0xce0], R22 ;  /* 0x000ce01601007387 */ /* 0x000fe20000100a00 */
[----:B------:R-:W-:Y:S01]  /*141f0*/  MOV R21, R2 ;  /* 0x0000000200157202 */ /* 0x000fe20000000f00 */
[----:B------:R-:W-:-:S02]  /*14200*/  IMAD R18, R18, UR51, RZ ;  /* 0x0000003312127c24 */ /* 0x000fc4000f8e02ff */
[----:B------:R-:W-:Y:S01]  /*14210*/  IMAD R16, R16, UR53, RZ ;  /* 0x0000003510107c24 */ /* 0x000fe2000f8e02ff */
[----:B------:R1:W-:Y:S01]  /*14220*/  STL.64 [R1+0xe38], R28 ;  /* 0x000e381c01007387 */ /* 0x0003e20000100a00 */
[----:B------:R-:W-:Y:S02]  /*14230*/  IMAD R13, R13, UR56, RZ ;  /* 0x000000380d0d7c24 */ /* 0x000fe4000f8e02ff */
[----:B------:R-:W-:Y:S01]  /*14240*/  IMAD R11, R11, UR58, RZ ;  /* 0x0000003a0b0b7c24 */ /* 0x000fe2000f8e02ff */
[----:B------:R-:W-:Y:S01]  /*14250*/  STL.64 [R1+0xfa8], R26 ;  /* 0x000fa81a01007387 */ /* 0x000fe20000100a00 */
[----:B------:R-:W-:Y:S01]  /*14260*/  UIADD3 UR6, UR5, 0x7f, URZ ;  /* 0x0000007f05067890 */ /* 0x000fe2000fffe03f */
[----:B------:R-:W-:Y:S01]  /*14270*/  IMAD R9, R9, UR60, RZ ;  /* 0x0000003c09097c24 */ /* 0x000fe2000f8e02ff */
[----:B------:R-:W2:Y:S01]  /*14280*/  LDC R252, c[0x0][0x230] ;  /* 0x00008c00fffc7b82 */ /* 0x000ea20000000800 */
[----:B------:R4:W-:Y:S01]  /*14290*/  STL.64 [R1+0x8b0], R24 ;  /* 0x0008b01801007387 */ /* 0x0009e20000100a00 */
[----:B-1----:R-:W-:-:S02]  /*142a0*/  LEA R28, P5, R14, R0, 0x2 ;  /* 0x000000000e1c7211 */ /* 0x002fc400078a10ff */
[----:B------:R-:W-:Y:S02]  /*142b0*/  LEA R30, P4, R15, R0, 0x2 ;  /* 0x000000000f1e7211 */ /* 0x000fe400078810ff */
[----:B------:R-:W-:Y:S02]  /*142c0*/  LEA.HI.X.SX32 R29, R14, R20, 0x2, P5 ;  /* 0x000000140e1d7211 */ /* 0x000fe400028f16ff */
[----:B----4-:R-:W-:-:S04]  /*142d0*/  LEA R24, P2, R12, R0, 0x2 ;  /* 0x000000000c187211 */ /* 0x010fc800078410ff */
[----:B------:R-:W-:Y:S02]  /*142e0*/  LEA.HI.X.SX32 R25, R12, R20, 0x2, P2 ;  /* 0x000000140c197211 */ /* 0x000fe400010f16ff */
[----:B------:R-:W-:Y:S02]  /*142f0*/  LEA R14, P2, R21, R0, 0x2 ;  /* 0x00000000150e7211 */ /* 0x000fe400078410ff */
[-C--:B------:R-:W-:Y:S02]  /*14300*/  LEA.HI.X.SX32 R31, R15, R20.reuse, 0x2, P4 ;  /* 0x000000140f1f7211 */ /* 0x080fe400020f16ff */
[----:B------:R-:W-:Y:S02]  /*14310*/  LEA.HI.X.SX32 R15, R21, R20, 0x2, P2 ;  /* 0x00000014150f7211 */ /* 0x000fe400010f16ff */
[----:B------:R-:W1:Y:S01]  /*14320*/  LDC R21, c[0x0][0x230] ;  /* 0x00008c00ff157b82 */ /* 0x000e620000000800 */
[-C--:B------:R-:W-:Y:S02]  /*14330*/  LEA R158, P6, R18, R0.reuse, 0x2 ;  /* 0x00000000129e7211 */ /* 0x080fe400078c10ff */
[----:B------:R-:W-:-:S02]  /*14340*/  LEA R22, P3, R16, R0, 0x2 ;  /* 0x0000000010167211 */ /* 0x000fc400078610ff */
[-C--:B------:R-:W-:Y:S02]  /*14350*/  LEA.HI.X.SX32 R159, R18, R20.reuse, 0x2, P6 ;  /* 0x00000014129f7211 */ /* 0x080fe400030f16ff */
[----:B------:R-:W-:Y:S02]  /*14360*/  LEA.HI.X.SX32 R23, R16, R20, 0x2, P3 ;  /* 0x0000001410177211 */ /* 0x000fe400018f16ff */
[C---:B------:R-:W-:Y:S01]  /*14370*/  LEA R26, P6, R13.reuse, R0, 0x2 ;  /* 0x000000000d1a7211 */ /* 0x040fe200078c10ff */
[----:B------:R-:W-:Y:S04]  /*14380*/  STL.64 [R1+0x1110], R158 ;  /* 0x0011109e01007387 */ /* 0x000fe80000100a00 */
[----:B------:R-:W-:Y:S01]  /*14390*/  STL.64 [R1+0x2c00], R158 ;  /* 0x002c009e01007387 */ /* 0x000fe20000100a00 */
[----:B------:R-:W-:-:S03]  /*143a0*/  LEA.HI.X.SX32 R27, R13, R20, 0x2, P6 ;  /* 0x000000140d1b7211 */ /* 0x000fc600030f16ff */
[----:B------:R4:W-:Y:S04]  /*143b0*/  STL.64 [R1+0x990], R22 ;  /* 0x0009901601007387 */ /* 0x0009e80000100a00 */
[----:B------:R-:W-:Y:S01]  /*143c0*/  STL.64 [R1+0xa90], R30 ;  /* 0x000a901e01007387 */ /* 0x000fe20000100a00 */
[----:B----4-:R-:W-:-:S03]  /*143d0*/  LEA R22, P3, R11, R0, 0x2 ;  /* 0x000000000b167211 */ /* 0x010fc600078610ff */
[----:B------:R-:W-:Y:S01]  /*143e0*/  STL.64 [R1+0xbb0], R28 ;  /* 0x000bb01c01007387 */ /* 0x000fe20000100a00 */
[----:B------:R-:W-:-:S03]  /*143f0*/  LEA.HI.X.SX32 R23, R11, R20, 0x2, P3 ;  /* 0x000000140b177211 */ /* 0x000fc600018f16ff */
[----:B------:R-:W-:Y:S04]  /*14400*/  STL.64 [R1+0xcf0], R26 ;  /* 0x000cf01a01007387 */ /* 0x000fe80000100a00 */
[----:B------:R-:W-:Y:S04]  /*14410*/  STL.64 [R1+0xe40], R24 ;  /* 0x000e401801007387 */ /* 0x000fe80000100a00 */
[----:B------:R1:W-:Y:S01]  /*14420*/  STL.64 [R1+0xfc0], R22 ;  /* 0x000fc01601007387 */ /* 0x0003e20000100a00 */
[----:B------:R-:W-:Y:S01]  /*14430*/  UISETP.GT.AND UP0, UPT, UR6, 0x7f, UPT ;  /* 0x0000007f0600788c */ /* 0x000fe2000bf04270 */
[----:B-1----:R-:W-:Y:S01]  /*14440*/  IADD3 R22, R21, -0x1, RZ ;  /* 0xffffffff15167810 */ /* 0x002fe20007ffe0ff */
[----:B------:R-:W1:Y:S08]  /*14450*/  LDC R23, c[0x0][0x230] ;  /* 0x00008c00ff177b82 */ /* 0x000e700000000800 */
[----:B------:R-:W4:Y:S01]  /*14460*/  LDC R21, c[0x0][0x230] ;  /* 0x00008c00ff157b82 */ /* 0x000f220000000800 */
[----:B------:R-:W-:-:S06]  /*14470*/  USEL UR5, URZ, 0x4, !UP0 ;  /* 0x000000043f057887 */ /* 0x000fcc000c000000 */
[----:B------:R-:W-:-:S05]  /*14480*/  IMAD.U32 R2, RZ, RZ, UR5 ;  /* 0x00000005ff027e24 */ /* 0x000fca000f8e00ff */
[----:B------:R-:W-:Y:S02]  /*14490*/  SEL R2, R2, RZ, !P1 ;  /* 0x000000ff02027207 */ /* 0x000fe40004800000 */
[----:B------:R-:W-:Y:S01]  /*144a0*/  ISETP.GE.U32.AND P1, PT, R22, 0x7fffff80, PT ;  /* 0x7fffff801600780c */ /* 0x000fe20003f26070 */
[----:B----4-:R-:W-:Y:S02]  /*144b0*/  VIADD R22, R21, 0xfffffffe ;  /* 0xfffffffe15167836 */ /* 0x010fe40000000000 */
[----:B------:R-:W4:Y:S01]  /*144c0*/  S2R R21, SR_TID.X ;  /* 0x0000000000157919 */ /* 0x000f220000002100 */
[----:B------:R-:W-:Y:S01]  /*144d0*/  IMAD R10, R10, UR59, RZ ;  /* 0x0000003b0a0a7c24 */ /* 0x000fe2000f8e02ff */
[-C--:B------:R-:W-:Y:S02]  /*144e0*/  LEA R18, P5, R9, R0.reuse, 0x2 ;  /* 0x0000000009127211 */ /* 0x080fe400078a10ff */
[-C--:B------:R-:W-:Y:S01]  /*144f0*/  LEA R12, P3, R6, R0.reuse, 0x2 ;  /* 0x00000000060c7211 */ /* 0x080fe200078610ff */
[----:B------:R-:W-:Y:S01]  /*14500*/  IMAD R8, R8, UR61, RZ ;  /* 0x0000003d08087c24 */ /* 0x000fe2000f8e02ff */
[----:B------:R-:W-:-:S02]  /*14510*/  LEA R152, P4, R10, R0, 0x2 ;  /* 0x000000000a987211 */ /* 0x000fc400078810ff */
[-C--:B------:R-:W-:Y:S02]  /*14520*/  LEA.HI.X.SX32 R19, R9, R20.reuse, 0x2, P5 ;  /* 0x0000001409137211 */ /* 0x080fe400028f16ff */
[----:B------:R-:W-:Y:S01]  /*14530*/  LEA.HI.X.SX32 R13, R6, R20, 0x2, P3 ;  /* 0x00000014060d7211 */ /* 0x000fe200018f16ff */
[----:B------:R-:W-:Y:S01]  /*14540*/  UMOV UR5, 0x400 ;  /* 0x0000040000057882 */ /* 0x000fe20000000000 */
[----:B------:R-:W-:Y:S01]  /*14550*/  LEA R154, P5, R4, R0, 0x2 ;  /* 0x00000000049a7211 */ /* 0x000fe200078a10ff */
[----:B------:R-:W2:Y:S01]  /*14560*/  LDC R6, c[0x0][0x230] ;  /* 0x00008c00ff067b82 */ /* 0x000ea20000000800 */
[----:B------:R-:W-:Y:S02]  /*14570*/  ISETP.GE.U32.AND P3, PT, R22, 0x7fffff7f, PT ;  /* 0x7fffff7f1600780c */ /* 0x000fe40003f66070 */
[----:B------:R-:W-:Y:S02]  /*14580*/  LEA.HI.X.SX32 R153, R10, R20, 0x2, P4 ;  /* 0x000000140a997211 */ /* 0x000fe400020f16ff */
[----:B------:R-:W-:-:S03]  /*14590*/  LEA R16, P6, R8, R0, 0x2 ;  /* 0x0000000008107211 */ /* 0x000fc600078c10ff */
[----:B------:R-:W2:Y:S01]  /*145a0*/  LDC R22, c[0x0][0x230] ;  /* 0x00008c00ff167b82 */ /* 0x000ea20000000800 */
[C---:B------:R-:W-:Y:S02]  /*145b0*/  LEA R158, P4, R5.reuse, R0, 0x2 ;  /* 0x00000000059e7211 */ /* 0x040fe400078810ff */
[-C--:B------:R-:W-:Y:S02]  /*145c0*/  LEA.HI.X.SX32 R155, R4, R20.reuse, 0x2, P5 ;  /* 0x00000014049b7211 */ /* 0x080fe400028f16ff */
[-C--:B------:R-:W-:Y:S02]  /*145d0*/  LEA.HI.X.SX32 R17, R8, R20.reuse, 0x2, P6 ;  /* 0x0000001408117211 */ /* 0x080fe400030f16ff */
[----:B------:R-:W-:Y:S02]  /*145e0*/  LEA.HI.X.SX32 R159, R5, R20, 0x2, P4 ;  /* 0x00000014059f7211 */ /* 0x000fe400020f16ff */
[C---:B----4-:R-:W-:Y:S01]  /*145f0*/  LOP3.LUT R157, R21.reuse, 0x7f, RZ, 0xc0, !PT ;  /* 0x0000007f159d7812 */ /* 0x050fe200078ec0ff */
[----:B------:R-:W4:Y:S01]  /*14600*/  LDC R5, c[0x0][0x238] ;  /* 0x00008e00ff057b82 */ /* 0x000f220000000800 */
[----:B------:R-:W-:-:S02]  /*14610*/  SHF.L.U32 R4, R21, 0x4, RZ ;  /* 0x0000000415047819 */ /* 0x000fc400000006ff */
[----:B------:R-:W-:-:S05]  /*14620*/  LEA R10, P6, R3, R0, 0x2 ;  /* 0x00000000030a7211 */ /* 0x000fca00078c10ff */
[----:B------:R-:W4:Y:S01]  /*14630*/  LDC R21, c[0x0][0x230] ;  /* 0x00008c00ff157b82 */ /* 0x000f220000000800 */
[----:B------:R-:W-:Y:S01]  /*14640*/  LEA.HI.X.SX32 R11, R3, R20, 0x2, P6 ;  /* 0x00000014030b7211 */ /* 0x000fe200030f16ff */
[----:B------:R-:W-:Y:S01]  /*14650*/  STL.64 [R1+0x1128], R152 ;  /* 0x0011289801007387 */ /* 0x000fe20000100a00 */
[----:B-1----:R-:W-:Y:S01]  /*14660*/  VIADD R0, R23, 0xfffffffd ;  /* 0xfffffffd17007836 */ /* 0x002fe20000000000 */
[----:B---3--:R-:W-:Y:S01]  /*14670*/  ULEA UR4, UR4, UR5, 0x18 ;  /* 0x0000000504047291 */ /* 0x008fe2000f8ec03f */
[----:B------:R-:W-:Y:S01]  /*14680*/  LOP3.LUT R4, R4, 0x70, RZ, 0xc0, !PT ;  /* 0x0000007004047812 */ /* 0x000fe200078ec0ff */
[----:B------:R-:W-:Y:S02]  /*14690*/  STL.64 [R1+0x2c08], R152 ;  /* 0x002c089801007387 */ /* 0x000fe40000100a00 */
[----:B------:R-:W1:Y:S02]  /*146a0*/  LDC R3, c[0x0][0x230] ;  /* 0x00008c00ff037b82 */ /* 0x000e640000000800 */
[----:B------:R-:W-:Y:S01]  /*146b0*/  STL.64 [R1+0x8b8], R18 ;  /* 0x0008b81201007387 */ /* 0x000fe20000100a00 */
[----:B------:R-:W-:-:S03]  /*146c0*/  ISETP.GE.U32.AND P5, PT, R0, 0x7fffff7e, PT ;  /* 0x7fffff7e0000780c */ /* 0x000fc60003fa6070 */
[----:B------:R3:W-:Y:S01]  /*146d0*/  STL.64 [R1+0x9a8], R16 ;  /* 0x0009a81001007387 */ /* 0x0007e20000100a00 */
[----:B------:R-:W-:Y:S01]  /*146e0*/  MOV R0, UR4 ;  /* 0x0000000400007c02 */ /* 0x000fe20008000f00 */
[----:B------:R-:W1:Y:S02]  /*146f0*/  LDC R8, c[0x0][0x230] ;  /* 0x00008c00ff087b82 */ /* 0x000e640000000800 */
[----:B------:R-:W-:Y:S01]  /*14700*/  STL.64 [R1+0xaa8], R14 ;  /* 0x000aa80e01007387 */ /* 0x000fe20000100a00 */
[----:B------:R-:W-:-:S03]  /*14710*/  IMAD R4, R157, 0x80, R4 ;  /* 0x000000809d047824 */ /* 0x000fc600078e0204 */
[----:B------:R-:W-:Y:S01]  /*14720*/  STL.64 [R1+0xbc0], R12 ;  /* 0x000bc00c01007387 */ /* 0x000fe20000100a00 */
[----:B------:R-:W-:Y:S01]  /*14730*/  ISETP.NE.U32.AND P2, PT, R2, RZ, PT ;  /* 0x000000ff0200720c */ /* 0x000fe20003f45070 */
[----:B------:R-:W-:Y:S01]  /*14740*/  ULDC.64 UR60, c[0x0][0x208] ;  /* 0x00008200003c7ab9 */ /* 0x000fe20000000a00 */
[----:B------:R-:W1:Y:S01]  /*14750*/  LDC R9, c[0x0][0x230] ;  /* 0x00008c00ff097b82 */ /* 0x000e620000000800 */
[----:B------:R-:W-:Y:S04]  /*14760*/  STL.64 [R1+0xfb8], R10 ;  /* 0x000fb80a01007387 */ /* 0x000fe80000100a00 */
[----:B------:R-:W-:Y:S01]  /*14770*/  STL.64 [R1+0xcf8], R158 ;  /* 0x000cf89e01007387 */ /* 0x000fe20000100a00 */
[----:B--2---:R-:W-:-:S03]  /*14780*/  IADD3 R2, R22, -0x4, RZ ;  /* 0xfffffffc16027810 */ /* 0x004fc60007ffe0ff */
[----:B------:R-:W-:Y:S04]  /*14790*/  STL.64 [R1+0x2c78], R158 ;  /* 0x002c789e01007387 */ /* 0x000fe80000100a00 */
[----:B------:R-:W-:Y:S04]  /*147a0*/  STL.64 [R1+0xe50], R154 ;  /* 0x000e509a01007387 */ /* 0x000fe80000100a00 */
[----:B------:R-:W-:Y:S04]  /*147b0*/  STL.64 [R1+0x2c80], R154 ;  /* 0x002c809a01007387 */ /* 0x000fe80000100a00 */
[----:B------:R2:W-:Y:S01]  /*147c0*/  STL [R1+0x24cc], R0 ;  /* 0x0024cc0001007387 */ /* 0x0005e20000100800 */
[----:B------:R-:W-:Y:S01]  /*147d0*/  ISETP.GE.U32.AND P4, PT, R2, 0x7fffff7d, PT ;  /* 0x7fffff7d0200780c */ /* 0x000fe20003f86070 */
[----:B----4-:R-:W-:-:S02]  /*147e0*/  VIADD R2, R21, 0xffffffdf ;  /* 0xffffffdf15027836 */ /* 0x010fc40000000000 */
[----:B---3--:R-:W-:Y:S01]  /*147f0*/  IMAD.WIDE R16, R5, 0x4, R122 ;  /* 0x0000000405107825 */ /* 0x008fe200078e027a */
[----:B--2---:R-:W-:-:S03]  /*14800*/  IADD3 R0, R4, UR4, RZ ;  /* 0x0000000404007c10 */ /* 0x004fc6000fffe0ff */
[C---:B------:R-:W-:Y:S02]  /*14810*/  IMAD.WIDE R14, R5.reuse, 0x4, R120 ;  /* 0x00000004050e7825 */ /* 0x040fe400078e0278 */
[----:B------:R-:W-:Y:S01]  /*14820*/  @!PT LDS RZ, [RZ] ;  /* 0x00000000fffff984 */ /* 0x000fe20000000800 */
[----:B------:R-:W-:Y:S01]  /*14830*/  @!PT LDS RZ, [RZ] ;  /* 0x00000000fffff984 */ /* 0x000fe20000000800 */
[----:B------:R-:W-:Y:S01]  /*14840*/  @!PT LDS RZ, [RZ] ;  /* 0x00000000fffff984 */ /* 0x000fe20000000800 */
[----:B------:R-:W-:Y:S02]  /*14850*/  LDGSTS.E [R0], desc[UR60][R122.64], !P1 ;  /* 0x000000007a007fae */ /* 0x000fe4000c92187c */
[C---:B------:R-:W-:Y:S02]  /*14860*/  IMAD.WIDE R12, R5.reuse, 0x4, R118 ;  /* 0x00000004050c7825 */ /* 0x040fe400078e0276 */
[----:B------:R-:W-:Y:S02]  /*14870*/  LDGSTS.E [R0+0x4000], desc[UR60][R120.64], !P1 ;  /* 0x0400000078007fae */ /* 0x000fe4000c92187c */
[----:B------:R-:W-:Y:S02]  /*14880*/  IMAD.WIDE R10, R5, 0x4, R116 ;  /* 0x00000004050a7825 */ /* 0x000fe400078e0274 */
[----:B------:R-:W-:Y:S01]  /*14890*/  LDGSTS.E [R0+0x8000], desc[UR60][R118.64], !P1 ;  /* 0x0800000076007fae */ /* 0x000fe2000c92187c */
[----:B-1----:R-:W-:-:S03]  /*148a0*/  IADD3 R3, R3, -0x22, RZ ;  /* 0xffffffde03037810 */ /* 0x002fc60007ffe0ff */
[----:B------:R-:W-:Y:S01]  /*148b0*/  LDGSTS.E [R0+0xc000], desc[UR60][R116.64], !P1 ;  /* 0x0c00000074007fae */ /* 0x000fe2000c92187c */
[----:B------:R-:W-:Y:S01]  /*148c0*/  ISETP.GE.U32.AND P1, PT, R2, 0x7fffff60, PT ;  /* 0x7fffff600200780c */ /* 0x000fe20003f26070 */
[----:B------:R-:W-:Y:S02]  /*148d0*/  IMAD.SHL.U32 R2, R5, 0x2, RZ ;  /* 0x0000000205027824 */ /* 0x000fe400078e00ff */
[----:B------:R1:W-:Y:S04]  /*148e0*/  STL.64 [R1+0x700], R16 ;  /* 0x0007001001007387 */ /* 0x0003e80000100a00 */
[----:B------:R1:W-:Y:S04]  /*148f0*/  LDGSTS.E [R0+0x4], desc[UR60][R16.64], !P3 ;  /* 0x0000400010007fae */ /* 0x0003e8000d92187c */
[----:B------:R2:W-:Y:S04]  /*14900*/  STL.64 [R1+0x6f8], R14 ;  /* 0x0006f80e01007387 */ /* 0x0005e80000100a00 */
[----:B------:R2:W-:Y:S04]  /*14910*/  LDGSTS.E [R0+0x4004], desc[UR60][R14.64], !P3 ;  /* 0x040040000e007fae */ /* 0x0005e8000d92187c */
[----:B------:R3:W-:Y:S01]  /*14920*/  STL.64 [R1+0x6f0], R12 ;  /* 0x0006f00c01007387 */ /* 0x0007e20000100a00 */
[----:B-1----:R-:W-:-:S03]  /*14930*/  IMAD.WIDE R16, R2, 0x4, R122 ;  /* 0x0000000402107825 */ /* 0x002fc600078e027a */
[----:B------:R3:W-:Y:S04]  /*14940*/  LDGSTS.E [R0+0x8004], desc[UR60][R12.64], !P3 ;  /* 0x080040000c007fae */ /* 0x0007e8000d92187c */
[----:B------:R1:W-:Y:S01]  /*14950*/  STL.64 [R1+0x6e8], R10 ;  /* 0x0006e80a01007387 */ /* 0x0003e20000100a00 */
[----:B--2---:R-:W-:-:S03]  /*14960*/  IMAD.WIDE R14, R2, 0x4, R120 ;  /* 0x00000004020e7825 */ /* 0x004fc600078e0278 */
[----:B------:R1:W-:Y:S01]  /*14970*/  LDGSTS.E [R0+0xc004], desc[UR60][R10.64], !P3 ;  /* 0x0c0040000a007fae */ /* 0x0003e2000d92187c */
[----:B------:R-:W-:Y:S01]  /*14980*/  ISETP.GE.U32.AND P3, PT, R3, 0x7fffff5f, PT ;  /* 0x7fffff5f0300780c */ /* 0x000fe20003f66070 */
[----:B------:R-:W-:Y:S02]  /*14990*/  IMAD R3, R5, 0x3, RZ ;  /* 0x0000000305037824 */ /* 0x000fe400078e02ff */
[C---:B---3--:R-:W-:Y:S01]  /*149a0*/  IMAD.WIDE R12, R2.reuse, 0x4, R118 ;  /* 0x00000004020c7825 */ /* 0x048fe200078e0276 */
[----:B------:R2:W-:Y:S04]  /*149b0*/  STL.64 [R1+0x6e0], R16 ;  /* 0x0006e01001007387 */ /* 0x0005e80000100a00 */
[----:B------:R2:W-:Y:S01]  /*149c0*/  LDGSTS.E [R0+0x8], desc[UR60][R16.64], !P5 ;  /* 0x0000800010007fae */ /* 0x0005e2000e92187c */
[----:B-1----:R-:W-:-:S03]  /*149d0*/  IMAD.WIDE R10, R2, 0x4, R116 ;  /* 0x00000004020a7825 */ /* 0x002fc600078e0274 */
[----:B------:R1:W-:Y:S01]  /*149e0*/  STL.64 [R1+0x6d8], R14 ;  /* 0x0006d80e01007387 */ /* 0x0003e20000100a00 */
[----:B------:R-:W-:-:S03]  /*149f0*/  VIADD R2, R6, 0xffffffdd ;  /* 0xffffffdd06027836 */ /* 0x000fc60000000000 */
[----:B------:R1:W-:Y:S01]  /*14a00*/  LDGSTS.E [R0+0x4008], desc[UR60][R14.64], !P5 ;  /* 0x040080000e007fae */ /* 0x0003e2000e92187c */
[----:B------:R-:W3:Y:S01]  /*14a10*/  LDC R6, c[0x0][0x230] ;  /* 0x00008c00ff067b82 */ /* 0x000ee20000000800 */
[C---:B--2---:R-:W-:Y:S02]  /*14a20*/  IMAD.WIDE R16, R3.reuse, 0x4, R122 ;  /* 0x0000000403107825 */ /* 0x044fe400078e027a */
[----:B------:R2:W-:Y:S04]  /*14a30*/  STL.64 [R1+0x6d0], R12 ;  /* 0x0006d00c01007387 */ /* 0x0005e80000100a00 */
[----:B------:R2:W-:Y:S01]  /*14a40*/  LDGSTS.E [R0+0x8008], desc[UR60][R12.64], !P5 ;  /* 0x080080000c007fae */ /* 0x0005e2000e92187c */
[----:B-1----:R-:W-:-:S03]  /*14a50*/  IMAD.WIDE R14, R3, 0x4, R120 ;  /* 0x00000004030e7825 */ /* 0x002fc600078e0278 */
[----:B------:R1:W-:Y:S04]  /*14a60*/  STL.64 [R1+0x6c8], R10 ;  /* 0x0006c80a01007387 */ /* 0x0003e80000100a00 */
[----:B------:R1:W-:Y:S01]  /*14a70*/  LDGSTS.E [R0+0xc008], desc[UR60][R10.64], !P5 ;  /* 0x0c0080000a007fae */ /* 0x0003e2000e92187c */
[----:B------:R-:W-:Y:S01]  /*14a80*/  ISETP.GE.U32.AND P5, PT, R2, 0x7fffff5e, PT ;  /* 0x7fffff5e0200780c */ /* 0x000fe20003fa6070 */
[----:B--2---:R-:W-:Y:S01]  /*14a90*/  IMAD.WIDE R12, R3, 0x4, R118 ;  /* 0x00000004030c7825 */ /* 0x004fe200078e0276 */
[----:B------:R-:W-:Y:S01]  /*14aa0*/  SHF.L.U32 R2, R5, 0x5, RZ ;  /* 0x0000000505027819 */ /* 0x000fe200000006ff */
[----:B------:R2:W-:Y:S04]  /*14ab0*/  STL.64 [R1+0x6c0], R16 ;  /* 0x0006c01001007387 */ /* 0x0005e80000100a00 */
[----:B------:R2:W-:Y:S01]  /*14ac0*/  LDGSTS.E [R0+0xc], desc[UR60][R16.64], !P4 ;  /* 0x0000c00010007fae */ /* 0x0005e2000e12187c */
[----:B-1----:R-:W-:-:S03]  /*14ad0*/  IMAD.WIDE R10, R3, 0x4, R116 ;  /* 0x00000004030a7825 */ /* 0x002fc600078e0274 */
[----:B------:R1:W-:Y:S01]  /*14ae0*/  STL.64 [R1+0x6b8], R14 ;  /* 0x0006b80e01007387 */ /* 0x0003e20000100a00 */
[----:B------:R-:W-:Y:S02]  /*14af0*/  VIADD R3, R8, 0xffffffdc ;  /* 0xffffffdc08037836 */ /* 0x000fe40000000000 */
[----:B------:R-:W4:Y:S01]  /*14b00*/  LDC R8, c[0x0][0x230] ;  /* 0x00008c00ff087b82 */ /* 0x000f220000000800 */
[----:B------:R1:W-:Y:S04]  /*14b10*/  LDGSTS.E [R0+0x400c], desc[UR60][R14.64], !P4 ;  /* 0x0400c0000e007fae */ /* 0x0003e8000e12187c */
[----:B------:R3:W-:Y:S01]  /*14b20*/  STL.64 [R1+0x6b0], R12 ;  /* 0x0006b00c01007387 */ /* 0x0007e20000100a00 */
[----:B--2---:R-:W-:-:S03]  /*14b30*/  IMAD.WIDE R16, R2, 0x4, R122 ;  /* 0x0000000402107825 */ /* 0x004fc600078e027a */
[----:B------:R3:W-:Y:S04]  /*14b40*/  LDGSTS.E [R0+0x800c], desc[UR60][R12.64], !P4 ;  /* 0x0800c0000c007fae */ /* 0x0007e8000e12187c */
[----:B------:R2:W-:Y:S01]  /*14b50*/  STL.64 [R1+0x6a8], R10 ;  /* 0x0006a80a01007387 */ /* 0x0005e20000100a00 */
[----:B-1----:R-:W-:-:S03]  /*14b60*/  IMAD.WIDE R14, R2, 0x4, R120 ;  /* 0x00000004020e7825 */ /* 0x002fc600078e0278 */
[----:B------:R2:W-:Y:S01]  /*14b70*/  LDGSTS.E [R0+0xc00c], desc[UR60][R10.64], !P4 ;  /* 0x0c00c0000a007fae */ /* 0x0005e2000e12187c */
[C---:B---3--:R-:W-:Y:S01]  /*14b80*/  IMAD.WIDE R12, R2.reuse, 0x4, R118 ;  /* 0x00000004020c7825 */ /* 0x048fe200078e0276 */
[----:B------:R-:W-:Y:S02]  /*14b90*/  ISETP.GE.U32.AND P4, PT, R3, 0x7fffff5d, PT ;  /* 0x7fffff5d0300780c */ /* 0x000fe40003f86070 */
[----:B------:R1:W-:Y:S01]  /*14ba0*/  STL.64 [R1+0x420], R16 ;  /* 0x0004201001007387 */ /* 0x0003e20000100a00 */
[----:B--2---:R-:W-:Y:S01]  /*14bb0*/  IMAD.WIDE R10, R2, 0x4, R116 ;  /* 0x00000004020a7825 */ /* 0x004fe200078e0274 */
[----:B------:R-:W-:Y:S02]  /*14bc0*/  IADD3 R2, R9, -0x41, RZ ;  /* 0xffffffbf09027810 */ /* 0x000fe40007ffe0ff */
[----:B------:R1:W-:Y:S01]  /*14bd0*/  LDGSTS.E [R0+0x10000], desc[UR60][R16.64], !P1 ;  /* 0x1000000010007fae */ /* 0x0003e2000c92187c */
[----:B------:R-:W2:Y:S01]  /*14be0*/  LDC R9, c[0x0][0x230] ;  /* 0x00008c00ff097b82 */ /* 0x000ea20000000800 */
[----:B------:R-:W-:-:S02]  /*14bf0*/  IMAD R3, R5, 0x21, RZ ;  /* 0x0000002105037824 */ /* 0x000fc400078e02ff */
[----:B------:R3:W-:Y:S04]  /*14c00*/  STL.64 [R1+0x418], R14 ;  /* 0x0004180e01007387 */ /* 0x0007e80000100a00 */
[----:B------:R3:W-:Y:S04]  /*14c10*/  LDGSTS.E [R0+0x14000], desc[UR60][R14.64], !P1 ;  /* 0x140000000e007fae */ /* 0x0007e8000c92187c */
[----:B------:R4:W-:Y:S01]  /*14c20*/  STL.64 [R1+0x410], R12 ;  /* 0x0004100c01007387 */ /* 0x0009e20000100a00 */
[----:B-1----:R-:W-:-:S03]  /*14c30*/  IMAD.WIDE R16, R3, 0x4, R122 ;  /* 0x0000000403107825 */ /* 0x002fc600078e027a */
[----:B------:R4:W-:Y:S04]  /*14c40*/  LDGSTS.E [R0+0x18000], desc[UR60][R12.64], !P1 ;  /* 0x180000000c007fae */ /* 0x0009e8000c92187c */
[----:B------:R1:W-:Y:S01]  /*14c50*/  STL.64 [R1+0x408], R10 ;  /* 0x0004080a01007387 */ /* 0x0003e20000100a00 */
[----:B---3--:R-:W-:-:S03]  /*14c60*/  IMAD.WIDE R14, R3, 0x4, R120 ;  /* 0x00000004030e7825 */ /* 0x008fc600078e0278 */
[----:B------:R1:W-:Y:S01]  /*14c70*/  LDGSTS.E [R0+0x1c000], desc[UR60][R10.64], !P1 ;  /* 0x1c0000000a007fae */ /* 0x0003e2000c92187c */
[----:B------:R-:W-:Y:S01]  /*14c80*/  ISETP.GE.U32.AND P1, PT, R2, 0x7fffff40, PT ;  /* 0x7fffff400200780c */ /* 0x000fe20003f26070 */
[----:B------:R-:W-:Y:S02]  /*14c90*/  IMAD R2, R5, 0x22, RZ ;  /* 0x0000002205027824 */ /* 0x000fe400078e02ff */
[C---:B----4-:R-:W-:Y:S01]  /*14ca0*/  IMAD.WIDE R12, R3.reuse, 0x4, R118 ;  /* 0x00000004030c7825 */ /* 0x050fe200078e0276 */
[----:B------:R3:W-:Y:S04]  /*14cb0*/  STL.64 [R1+0x400], R16 ;  /* 0x0004001001007387 */ /* 0x0007e80000100a00 */
[----:B------:R3:W-:Y:S01]  /*14cc0*/  LDGSTS.E [R0+0x10004], desc[UR60][R16.64], !P3 ;  /* 0x1000400010007fae */ /* 0x0007e2000d92187c */
[----:B-1----:R-:W-:-:S03]  /*14cd0*/  IMAD.WIDE R10, R3, 0x4, R116 ;  /* 0x00000004030a7825 */ /* 0x002fc600078e0274 */
[----:B------:R1:W-:Y:S01]  /*14ce0*/  STL.64 [R1+0x3f8], R14 ;  /* 0x0003f80e01007387 */ /* 0x0003e20000100a00 */
[----:B------:R-:W-:-:S03]  /*14cf0*/  VIADD R3, R6, 0xffffffbe ;  /* 0xffffffbe06037836 */ /* 0x000fc60000000000 */
[----:B------:R1:W-:Y:S01]  /*14d00*/  LDGSTS.E [R0+0x14004], desc[UR60][R14.64], !P3 ;  /* 0x140040000e007fae */ /* 0x0003e2000d92187c */
[----:B------:R-:W4:Y:S01]  /*14d10*/  LDC R6, c[0x0][0x230] ;  /* 0x00008c00ff067b82 */ /* 0x000f220000000800 */
[C---:B---3--:R-:W-:Y:S02]  /*14d20*/  IMAD.WIDE R16, R2.reuse, 0x4, R122 ;  /* 0x0000000402107825 */ /* 0x048fe400078e027a */
[----:B------:R3:W-:Y:S04]  /*14d30*/  STL.64 [R1+0x3f0], R12 ;  /* 0x0003f00c01007387 */ /* 0x0007e80000100a00 */
[----:B------:R3:W-:Y:S01]  /*14d40*/  LDGSTS.E [R0+0x18004], desc[UR60][R12.64], !P3 ;  /* 0x180040000c007fae */ /* 0x0007e2000d92187c */
[----:B-1----:R-:W-:-:S03]  /*14d50*/  IMAD.WIDE R14, R2, 0x4, R120 ;  /* 0x00000004020e7825 */ /* 0x002fc600078e0278 */
[----:B------:R1:W-:Y:S04]  /*14d60*/  STL.64 [R1+0x3e8], R10 ;  /* 0x0003e80a01007387 */ /* 0x0003e80000100a00 */
[----:B------:R1:W-:Y:S01]  /*14d70*/  LDGSTS.E [R0+0x1c004], desc[UR60][R10.64], !P3 ;  /* 0x1c0040000a007fae */ /* 0x0003e2000d92187c */
[----:B------:R-:W-:Y:S01]  /*14d80*/  ISETP.GE.U32.AND P3, PT, R3, 0x7fffff3f, PT ;  /* 0x7fffff3f0300780c */ /* 0x000fe20003f66070 */
[----:B---3--:R-:W-:Y:S02]  /*14d90*/  IMAD.WIDE R12, R2, 0x4, R118 ;  /* 0x00000004020c7825 */ /* 0x008fe400078e0276 */
[----:B------:R3:W-:Y:S02]  /*14da0*/  STL.64 [R1+0x3e0], R16 ;  /* 0x0003e01001007387 */ /* 0x0007e40000100a00 */
[----:B------:R-:W-:-:S02]  /*14db0*/  IMAD R3, R5, 0x23, RZ ;  /* 0x0000002305037824 */ /* 0x000fc400078e02ff */
[----:B------:R3:W-:Y:S01]  /*14dc0*/  LDGSTS.E [R0+0x10008], desc[UR60][R16.64], !P5 ;  /* 0x1000800010007fae */ /* 0x0007e2000e92187c */
[----:B-1----:R-:W-:Y:S01]  /*14dd0*/  IMAD.WIDE R10, R2, 0x4, R116 ;  /* 0x00000004020a7825 */ /* 0x002fe200078e0274 */
[----:B------:R-:W-:Y:S02]  /*14de0*/  IADD3 R2, R8, -0x43, RZ ;  /* 0xffffffbd08027810 */ /* 0x000fe40007ffe0ff */
[----:B------:R1:W-:Y:S01]  /*14df0*/  STL.64 [R1+0x3d8], R14 ;  /* 0x0003d80e01007387 */ /* 0x0003e20000100a00 */
[----:B------:R-:W4:Y:S03]  /*14e00*/  LDC R8, c[0x0][0x230] ;  /* 0x00008c00ff087b82 */ /* 0x000f260000000800 */
[----:B------:R1:W-:Y:S04]  /*14e10*/  LDGSTS.E [R0+0x14008], desc[UR60][R14.64], !P5 ;  /* 0x140080000e007fae */ /* 0x0003e8000e92187c */
[----:B------:R2:W-:Y:S01]  /*14e20*/  STL.64 [R1+0x3d0], R12 ;  /* 0x0003d00c01007387 */ /* 0x0005e20000100a00 */
[----:B---3--:R-:W-:-:S03]  /*14e30*/  IMAD.WIDE R16, R3, 0x4, R122 ;  /* 0x0000000403107825 */ /* 0x008fc600078e027a */
[----:B------:R2:W-:Y:S04]  /*14e40*/  LDGSTS.E [R0+0x18008], desc[UR60][R12.64], !P5 ;  /* 0x180080000c007fae */ /* 0x0005e8000e92187c */
[----:B------:R3:W-:Y:S01]  /*14e50*/  STL.64 [R1+0x3c8], R10 ;  /* 0x0003c80a01007387 */ /* 0x0007e20000100a00 */
[----:B-1----:R-:W-:-:S03]  /*14e60*/  IMAD.WIDE R14, R3, 0x4, R120 ;  /* 0x00000004030e7825 */ /* 0x002fc600078e0278 */
[----:B------:R3:W-:Y:S01]  /*14e70*/  LDGSTS.E [R0+0x1c008], desc[UR60][R10.64], !P5 ;  /* 0x1c0080000a007fae */ /* 0x0007e2000e92187c */
[----:B------:R-:W-:Y:S01]  /*14e80*/  ISETP.GE.U32.AND P5, PT, R2, 0x7fffff3e, PT ;  /* 0x7fffff3e0200780c */ /* 0x000fe20003fa6070 */
[----:B--2---:R-:W-:Y:S02]  /*14e90*/  IMAD.WIDE R12, R3, 0x4, R118 ;  /* 0x00000004030c7825 */ /* 0x004fe400078e0276 */
[----:B------:R1:W-:Y:S02]  /*14ea0*/  STL.64 [R1+0x3c0], R16 ;  /* 0x0003c01001007387 */ /* 0x0003e40000100a00 */
[----:B------:R-:W-:Y:S02]  /*14eb0*/  IMAD.SHL.U32 R2, R5, 0x40, RZ ;  /* 0x0000004005027824 */ /* 0x000fe400078e00ff */
[----:B------:R1:W-:Y:S01]  /*14ec0*/  LDGSTS.E [R0+0x1000c], desc[UR60][R16.64], !P4 ;  /* 0x1000c00010007fae */ /* 0x0003e2000e12187c */
[----:B---3--:R-:W-:Y:S01]  /*14ed0*/  IMAD.WIDE R10, R3, 0x4, R116 ;  /* 0x00000004030a7825 */ /* 0x008fe200078e0274 */
[----:B------:R-:W-:-:S02]  /*14ee0*/  IADD3 R3, R9, -0x44, RZ ;  /* 0xffffffbc09037810 */ /* 0x000fc40007ffe0ff */
[----:B------:R2:W-:Y:S01]  /*14ef0*/  STL.64 [R1+0x3b8], R14 ;  /* 0x0003b80e01007387 */ /* 0x0005e20000100a00 */
[----:B------:R-:W3:Y:S03]  /*14f00*/  LDC R9, c[0x0][0x230] ;  /* 0x00008c00ff097b82 */ /* 0x000ee60000000800 */
[----:B------:R2:W-:Y:S01]  /*14f10*/  LDGSTS.E [R0+0x1400c], desc[UR60][R14.64], !P4 ;  /* 0x1400c0000e007fae */ /* 0x0005e2000e12187c */
[----:B-1----:R-:W-:-:S03]  /*14f20*/  IMAD.WIDE R16, R2, 0x4, R122 ;  /* 0x0000000402107825 */ /* 0x002fc600078e027a */
[----:B------:R1:W-:Y:S04]  /*14f30*/  STL.64 [R1+0x3b0], R12 ;  /* 0x0003b00c01007387 */ /* 0x0003e80000100a00 */
[----:B------:R1:W-:Y:S01]  /*14f40*/  LDGSTS.E [R0+0x1800c], desc[UR60][R12.64], !P4 ;  /* 0x1800c0000c007fae */ /* 0x0003e2000e12187c */
[----:B--2---:R-:W-:-:S03]  /*14f50*/  IMAD.WIDE R14, R2, 0x4, R120 ;  /* 0x00000004020e7825 */ /* 0x004fc600078e0278 */
[----:B------:R2:W-:Y:S04]  /*14f60*/  STL.64 [R1+0x3a8], R10 ;  /* 0x0003a80a01007387 */ /* 0x0005e80000100a00 */
[----:B------:R2:W-:Y:S01]  /*14f70*/  LDGSTS.E [R0+0x1c00c], desc[UR60][R10.64], !P4 ;  /* 0x1c00c0000a007fae */ /* 0x0005e2000e12187c */
[----:B------:R-:W-:Y:S01]  /*14f80*/  ISETP.GE.U32.AND P4, PT, R3, 0x7fffff3d, PT ;  /* 0x7fffff3d0300780c */ /* 0x000fe20003f86070 */
[----:B-1----:R-:W-:Y:S02]  /*14f90*/  IMAD.WIDE R12, R2, 0x4, R118 ;  /* 0x00000004020c7825 */ /* 0x002fe400078e0276 */
[----:B------:R1:W-:Y:S02]  /*14fa0*/  LDGSTS.E [R0+0x20000], desc[UR60][R16.64], !P1 ;  /* 0x2000000010007fae */ /* 0x0003e4000c92187c */
[----:B------:R-:W-:-:S02]  /*14fb0*/  IMAD R3, R5, 0x41, RZ ;  /* 0x0000004105037824 */ /* 0x000fc400078e02ff */
[----:B------:R3:W-:Y:S01]  /*14fc0*/  LDGSTS.E [R0+0x24000], desc[UR60][R14.64], !P1 ;  /* 0x240000000e007fae */ /* 0x0007e2000c92187c */
[----:B--2---:R-:W-:-:S03]  /*14fd0*/  IMAD.WIDE R10, R2, 0x4, R116 ;  /* 0x00000004020a7825 */ /* 0x004fc600078e0274 */
[----:B------:R1:W-:Y:S01]  /*14fe0*/  STL.64 [R1+0x198], R16 ;  /* 0x0001981001007387 */ /* 0x0003e20000100a00 */
[----:B----4-:R-:W-:-:S03]  /*14ff0*/  VIADD R2, R6, 0xffffff9f ;  /* 0xffffff9f06027836 */ /* 0x010fc60000000000 */
[----:B------:R2:W-:Y:S01]  /*15000*/  LDGSTS.E [R0+0x28000], desc[UR60][R12.64], !P1 ;  /* 0x280000000c007fae */ /* 0x0005e2000c92187c */
[----:B------:R-:W4:Y:S03]  /*15010*/  LDC R6, c[0x0][0x230] ;  /* 0x00008c00ff067b82 */ /* 0x000f260000000800 */
[----:B------:R3:W-:Y:S04]  /*15020*/  STL.64 [R1+0x190], R14 ;  /* 0x0001900e01007387 */ /* 0x0007e80000100a00 */
[----:B------:R2:W-:Y:S01]  /*15030*/  LDGSTS.E [R0+0x2c000], desc[UR60][R10.64], !P1 ;  /* 0x2c0000000a007fae */ /* 0x0005e2000c92187c */
[----:B-1----:R-:W-:Y:S01]  /*15040*/  IMAD.WIDE R16, R3, 0x4, R122 ;  /* 0x0000000403107825 */ /* 0x002fe200078e027a */
[----:B------:R-:W-:-:S02]  /*15050*/  ISETP.GE.U32.AND P1, PT, R2, 0x7fffff20, PT ;  /* 0x7fffff200200780c */ /* 0x000fc40003f26070 */
[----:B------:R2:W-:Y:S01]  /*15060*/  STL.64 [R1+0x188], R12 ;  /* 0x0001880c01007387 */ /* 0x0005e20000100a00 */
[----:B------:R-:W-:Y:S02]  /*15070*/  IMAD R2, R5, 0x42, RZ ;  /* 0x0000004205027824 */ /* 0x000fe400078e02ff */
[C---:B---3--:R-:W-:Y:S01]  /*15080*/  IMAD.WIDE R14, R3.reuse, 0x4, R120 ;  /* 0x00000004030e7825 */ /* 0x048fe200078e0278 */
[----:B------:R1:W-:Y:S04]  /*15090*/  STL.64 [R1+0x180], R10 ;  /* 0x0001800a01007387 */ /* 0x0003e80000100a00 */
[----:B------:R3:W-:Y:S01]  /*150a0*/  STL.64 [R1+0x178], R16 ;  /* 0x0001781001007387 */ /* 0x0007e20000100a00 */
[----:B--2---:R-:W-:-:S03]  /*150b0*/  IMAD.WIDE R12, R3, 0x4, R118 ;  /* 0x00000004030c7825 */ /* 0x004fc600078e0276 */
[----:B------:R3:W-:Y:S01]  /*150c0*/  LDGSTS.E [R0+0x20004], desc[UR60][R16.64], !P3 ;  /* 0x2000400010007fae */ /* 0x0007e2000d92187c */
[----:B-1----:R-:W-:Y:S01]  /*150d0*/  IMAD.WIDE R10, R3, 0x4, R116 ;  /* 0x00000004030a7825 */ /* 0x002fe200078e0274 */
[----:B------:R-:W-:Y:S02]  /*150e0*/  IADD3 R3, R8, -0x62, RZ ;  /* 0xffffff9e08037810 */ /* 0x000fe40007ffe0ff */
[----:B------:R1:W-:Y:S01]  /*150f0*/  STL.64 [R1+0x170], R14 ;  /* 0x0001700e01007387 */ /* 0x0003e20000100a00 */
[----:B------:R-:W2:Y:S03]  /*15100*/  LDC R8, c[0x0][0x230] ;  /* 0x00008c00ff087b82 */ /* 0x000ea60000000800 */
[----:B------:R1:W-:Y:S01]  /*15110*/  LDGSTS.E [R0+0x24004], desc[UR60][R14.64], !P3 ;  /* 0x240040000e007fae */ /* 0x0003e2000d92187c */
[----:B---3--:R-:W-:-:S03]  /*15120*/  IMAD.WIDE R16, R2, 0x4, R122 ;  /* 0x0000000402107825 */ /* 0x008fc600078e027a */
        /* <DEDUP_REMOVED lines=10> */
[----:B-1----:R-:W-:-:S03]  /*151d0*/  IMAD.WIDE R10, R2, 0x4, R116 ;  /* 0x00000004020a7825 */ /* 0x002fc600078e0274 */
[----:B------:R1:W-:Y:S01]  /*151e0*/  STL.64 [R1+0x150], R14 ;  /* 0x0001500e01007387 */ /* 0x0003e20000100a00 */
[----:B------:R-:W-:-:S03]  /*151f0*/  VIADD R2, R9, 0xffffff9d ;  /* 0xffffff9d09027836 */ /* 0x000fc60000000000 */
[----:B------:R1:W-:Y:S01]  /*15200*/  LDGSTS.E [R0+0x24008], desc[UR60][R14.64], !P5 ;  /* 0x240080000e007fae */ /* 0x0003e2000e92187c */
[----:B------:R-:W2:Y:S03]  /*15210*/  LDC R9, c[0x0][0x230] ;  /* 0x00008c00ff097b82 */ /* 0x000ea60000000800 */
[----:B------:R4:W-:Y:S01]  /*15220*/  STL.64 [R1+0x148], R12 ;  /* 0x0001480c01007387 */ /* 0x0009e20000100a00 */
[----:B---3--:R-:W-:-:S03]  /*15230*/  IMAD.WIDE R16, R3, 0x4, R122 ;  /* 0x0000000403107825 */ /* 0x008fc600078e027a */
[----:B------:R4:W-:Y:S04]  /*15240*/  LDGSTS.E [R0+0x28008], desc[UR60][R12.64], !P5 ;  /* 0x280080000c007fae */ /* 0x0009e8000e92187c */
[----:B------:R3:W-:Y:S01]  /*15250*/  STL.64 [R1+0x140], R10 ;  /* 0x0001400a01007387 */ /* 0x0007e20000100a00 */
[----:B-1----:R-:W-:-:S03]  /*15260*/  IMAD.WIDE R14, R3, 0x4, R120 ;  /* 0x00000004030e7825 */ /* 0x002fc600078e0278 */
[----:B------:R3:W-:Y:S01]  /*15270*/  LDGSTS.E [R0+0x2c008], desc[UR60][R10.64], !P5 ;  /* 0x2c0080000a007fae */ /* 0x0007e2000e92187c */
[C---:B----4-:R-:W-:Y:S01]  /*15280*/  IMAD.WIDE R12, R3.reuse, 0x4, R118 ;  /* 0x00000004030c7825 */ /* 0x050fe200078e0276 */
[----:B------:R-:W-:Y:S02]  /*15290*/  ISETP.GE.U32.AND P5, PT, R2, 0x7fffff1e, PT ;  /* 0x7fffff1e0200780c */ /* 0x000fe40003fa6070 */
[----:B------:R-:W-:Y:S01]  /*152a0*/  LDGSTS.E [R0+0x2000c], desc[UR60][R16.64], !P4 ;  /* 0x2000c00010007fae */ /* 0x000fe2000e12187c */
[----:B---3--:R-:W-:Y:S01]  /*152b0*/  IMAD.WIDE R10, R3, 0x4, R116 ;  /* 0x00000004030a7825 */ /* 0x008fe200078e0274 */
[----:B------:R-:W-:Y:S01]  /*152c0*/  IADD3 R2, R6, -0x64, RZ ;  /* 0xffffff9c06027810 */ /* 0x000fe20007ffe0ff */
[----:B------:R-:W1:Y:S01]  /*152d0*/  LDC R3, c[0x0][0x230] ;  /* 0x00008c00ff037b82 */ /* 0x000e620000000800 */
[----:B------:R-:W-:Y:S01]  /*152e0*/  LDGSTS.E [R0+0x2400c], desc[UR60][R14.64], !P4 ;  /* 0x2400c0000e007fae */ /* 0x000fe2000e12187c */
[C---:B------:R-:W-:Y:S02]  /*152f0*/  IMAD R108, R5.reuse, 0x60, RZ ;  /* 0x00000060056c7824 */ /* 0x040fe400078e02ff */
[----:B------:R-:W-:Y:S01]  /*15300*/  IMAD R100, R5, 0x61, RZ ;  /* 0x0000006105647824 */ /* 0x000fe200078e02ff */
[----:B------:R-:W-:Y:S03]  /*15310*/  LDGSTS.E [R0+0x2800c], desc[UR60][R12.64], !P4 ;  /* 0x2800c0000c007fae */ /* 0x000fe6000e12187c */
[----:B------:R-:W3:Y:S01]  /*15320*/  LDC R6, c[0x0][0x230] ;  /* 0x00008c00ff067b82 */ /* 0x000ee20000000800 */
[----:B------:R-:W-:Y:S01]  /*15330*/  IMAD.WIDE R114, R108, 0x4, R122 ;  /* 0x000000046c727825 */ /* 0x000fe200078e027a */
[----:B------:R4:W-:Y:S01]  /*15340*/  LDGSTS.E [R0+0x2c00c], desc[UR60][R10.64], !P4 ;  /* 0x2c00c0000a007fae */ /* 0x0009e2000e12187c */
[----:B------:R-:W-:-:S02]  /*15350*/  ISETP.GE.U32.AND P4, PT, R2, 0x7fffff1d, PT ;  /* 0x7fffff1d0200780c */ /* 0x000fc40003f86070 */
[C---:B------:R-:W-:Y:S01]  /*15360*/  IMAD.WIDE R112, R108.reuse, 0x4, R120 ;  /* 0x000000046c707825 */ /* 0x040fe200078e0278 */
[----:B------:R-:W-:Y:S03]  /*15370*/  LDGSTS.E [R0+0x30000], desc[UR60][R114.64], !P1 ;  /* 0x3000000072007fae */ /* 0x000fe6000c92187c */
[C---:B------:R-:W-:Y:S01]  /*15380*/  IMAD.WIDE R110, R108.reuse, 0x4, R118 ;  /* 0x000000046c6e7825 */ /* 0x040fe200078e0276 */
[----:B------:R-:W-:Y:S03]  /*15390*/  LDGSTS.E [R0+0x34000], desc[UR60][R112.64], !P1 ;  /* 0x3400000070007fae */ /* 0x000fe6000c92187c */
[----:B------:R-:W-:Y:S01]  /*153a0*/  IMAD.WIDE R108, R108, 0x4, R116 ;  /* 0x000000046c6c7825 */ /* 0x000fe200078e0274 */
[----:B------:R-:W-:Y:S03]  /*153b0*/  LDGSTS.E [R0+0x38000], desc[UR60][R110.64], !P1 ;  /* 0x380000006e007fae */ /* 0x000fe6000c92187c */
[----:B--2---:R-:W-:Y:S01]  /*153c0*/  VIADD R2, R8, 0xfffffffb ;  /* 0xfffffffb08027836 */ /* 0x004fe20000000000 */
[----:B------:R-:W-:Y:S01]  /*153d0*/  LDGSTS.E [R0+0x3c000], desc[UR60][R108.64], !P1 ;  /* 0x3c0000006c007fae */ /* 0x000fe2000c92187c */
[C---:B------:R-:W-:Y:S01]  /*153e0*/  IMAD.WIDE R106, R100.reuse, 0x4, R122 ;  /* 0x00000004646a7825 */ /* 0x040fe200078e027a */
[----:B------:R-:W2:Y:S03]  /*153f0*/  LDC R8, c[0x0][0x230] ;  /* 0x00008c00ff087b82 */ /* 0x000ea60000000800 */
[----:B------:R-:W-:Y:S01]  /*15400*/  IMAD.WIDE R104, R100, 0x4, R120 ;  /* 0x0000000464687825 */ /* 0x000fe200078e0278 */
[----:B------:R-:W-:Y:S01]  /*15410*/  ISETP.GE.U32.AND P1, PT, R2, 0x7fffff7c, PT ;  /* 0x7fffff7c0200780c */ /* 0x000fe20003f26070 */
[----:B------:R-:W-:Y:S02]  /*15420*/  LDGSTS.E [R0+0x30004], desc[UR60][R106.64], !P3 ;  /* 0x300040006a007fae */ /* 0x000fe4000d92187c */
[----:B------:R-:W-:-:S02]  /*15430*/  IMAD R92, R5, 0x62, RZ ;  /* 0x00000062055c7824 */ /* 0x000fc400078e02ff */
[C---:B------:R-:W-:Y:S01]  /*15440*/  IMAD.WIDE R102, R100.reuse, 0x4, R118 ;  /* 0x0000000464667825 */ /* 0x040fe200078e0276 */
[----:B------:R-:W-:Y:S01]  /*15450*/  IADD3 R2, R9, -0x6, RZ ;  /* 0xfffffffa09027810 */ /* 0x000fe20007ffe0ff */
[----:B------:R-:W-:Y:S01]  /*15460*/  LDGSTS.E [R0+0x34004], desc[UR60][R104.64], !P3 ;  /* 0x3400400068007fae */ /* 0x000fe2000d92187c */
[----:B------:R-:W2:Y:S01]  /*15470*/  LDC R9, c[0x0][0x230] ;  /* 0x00008c00ff097b82 */ /* 0x000ea20000000800 */
[----:B------:R-:W-:Y:S02]  /*15480*/  IMAD.WIDE R100, R100, 0x4, R116 ;  /* 0x0000000464647825 */ /* 0x000fe400078e0274 */
[----:B------:R-:W-:Y:S02]  /*15490*/  LDGSTS.E [R0+0x38004], desc[UR60][R102.64], !P3 ;  /* 0x3800400066007fae */ /* 0x000fe4000d92187c */
[C---:B------:R-:W-:Y:S02]  /*154a0*/  IMAD.WIDE R98, R92.reuse, 0x4, R122 ;  /* 0x000000045c627825 */ /* 0x040fe400078e027a */
[----:B------:R-:W-:Y:S02]  /*154b0*/  LDGSTS.E [R0+0x3c004], desc[UR60][R100.64], !P3 ;  /* 0x3c00400064007fae */ /* 0x000fe4000d92187c */
[----:B------:R-:W-:Y:S01]  /*154c0*/  IMAD.WIDE R96, R92, 0x4, R120 ;  /* 0x000000045c607825 */ /* 0x000fe200078e0278 */
[----:B------:R-:W-:Y:S01]  /*154d0*/  ISETP.GE.U32.AND P3, PT, R2, 0x7fffff7b, PT ;  /* 0x7fffff7b0200780c */ /* 0x000fe20003f66070 */
[----:B------:R-:W-:Y:S02]  /*154e0*/  LDGSTS.E [R0+0x30008], desc[UR60][R98.64], !P5 ;  /* 0x3000800062007fae */ /* 0x000fe4000e92187c */
[----:B------:R-:W-:-:S02]  /*154f0*/  IMAD R84, R5, 0x63, RZ ;  /* 0x0000006305547824 */ /* 0x000fc400078e02ff */
[C---:B------:R-:W-:Y:S01]  /*15500*/  IMAD.WIDE R94, R92.reuse, 0x4, R118 ;  /* 0x000000045c5e7825 */ /* 0x040fe200078e0276 */
[----:B------:R-:W-:Y:S03]  /*15510*/  LDGSTS.E [R0+0x34008], desc[UR60][R96.64], !P5 ;  /* 0x3400800060007fae */ /* 0x000fe6000e92187c */
[----:B------:R-:W-:Y:S01]  /*15520*/  IMAD.WIDE R92, R92, 0x4, R116 ;  /* 0x000000045c5c7825 */ /* 0x000fe200078e0274 */
[----:B------:R-:W-:Y:S03]  /*15530*/  LDGSTS.E [R0+0x38008], desc[UR60][R94.64], !P5 ;  /* 0x380080005e007fae */ /* 0x000fe6000e92187c */
[----:B-1----:R-:W-:Y:S01]  /*15540*/  VIADD R2, R3, 0xfffffff9 ;  /* 0xfffffff903027836 */ /* 0x002fe20000000000 */
[----:B------:R-:W-:Y:S01]  /*15550*/  LDGSTS.E [R0+0x3c008], desc[UR60][R92.64], !P5 ;  /* 0x3c0080005c007fae */ /* 0x000fe2000e92187c */
[----:B------:R-:W-:-:S04]  /*15560*/  IMAD.WIDE R90, R84, 0x4, R122 ;  /* 0x00000004545a7825 */ /* 0x000fc800078e027a */
[----:B------:R-:W-:Y:S01]  /*15570*/  IMAD.WIDE R88, R84, 0x4, R120 ;  /* 0x0000000454587825 */ /* 0x000fe200078e0278 */
[----:B------:R-:W-:Y:S01]  /*15580*/  STL.64 [R1+0x138], R16 ;  /* 0x0001381001007387 */ /* 0x000fe20000100a00 */
[----:B------:R-:W-:Y:S02]  /*15590*/  ISETP.GE.U32.AND P5, PT, R2, 0x7fffff7a, PT ;  /* 0x7fffff7a0200780c */ /* 0x000fe40003fa6070 */
[C---:B------:R-:W-:Y:S01]  /*155a0*/  IMAD.WIDE R86, R84.reuse, 0x4, R118 ;  /* 0x0000000454567825 */ /* 0x040fe200078e0276 */
[----:B------:R-:W-:Y:S03]  /*155b0*/  STL.64 [R1+0x130], R14 ;  /* 0x0001300e01007387 */ /* 0x000fe60000100a00 */
[----:B------:R-:W-:Y:S01]  /*155c0*/  IMAD.WIDE R84, R84, 0x4, R116 ;  /* 0x0000000454547825 */ /* 0x000fe200078e0274 */
[----:B------:R-:W-:Y:S03]  /*155d0*/  STL.64 [R1+0x128], R12 ;  /* 0x0001280c01007387 */ /* 0x000fe60000100a00 */
[----:B---3--:R-:W-:Y:S01]  /*155e0*/  VIADD R2, R6, 0xfffffff8 ;  /* 0xfffffff806027836 */ /* 0x008fe20000000000 */
[----:B------:R-:W-:Y:S01]  /*155f0*/  LDGSTS.E [R0+0x3000c], desc[UR60][R90.64], !P4 ;  /* 0x3000c0005a007fae */ /* 0x000fe2000e12187c */
[----:B------:R-:W-:-:S03]  /*15600*/  SHF.L.U32 R3, R5, 0x2, RZ ;  /* 0x0000000205037819 */ /* 0x000fc600000006ff */
[----:B------:R4:W-:Y:S04]  /*15610*/  STL.64 [R1+0x120], R10 ;  /* 0x0001200a01007387 */ /* 0x0009e80000100a00 */
[----:B------:R-:W-:Y:S04]  /*15620*/  LDGSTS.E [R0+0x3400c], desc[UR60][R88.64], !P4 ;  /* 0x3400c00058007fae */ /* 0x000fe8000e12187c */
[----:B------:R-:W-:Y:S04]  /*15630*/  STL.64 [R1+0x2c20], R114 ;  /* 0x002c207201007387 */ /* 0x000fe80000100a00 */
[----:B------:R-:W-:Y:S01]  /*15640*/  LDGSTS.E [R0+0x3800c], desc[UR60][R86.64], !P4 ;  /* 0x3800c00056007fae */ /* 0x000fe2000e12187c */
[----:B----4-:R-:W1:Y:S03]  /*15650*/  LDC R10, c[0x0][0x230] ;  /* 0x00008c00ff0a7b82 */ /* 0x010e660000000800 */
[----:B------:R-:W-:Y:S04]  /*15660*/  STL.64 [R1+0x2c28], R112 ;  /* 0x002c287001007387 */ /* 0x000fe80000100a00 */
[----:B------:R-:W-:Y:S01]  /*15670*/  LDGSTS.E [R0+0x3c00c], desc[UR60][R84.64], !P4 ;  /* 0x3c00c00054007fae */ /* 0x000fe2000e12187c */
[----:B------:R-:W-:Y:S01]  /*15680*/  ISETP.GE.U32.AND P4, PT, R2, 0x7fffff79, PT ;  /* 0x7fffff790200780c */ /* 0x000fe20003f86070 */
[C---:B------:R-:W-:Y:S01]  /*15690*/  IMAD.WIDE R18, R3.reuse, 0x4, R122 ;  /* 0x0000000403127825 */ /* 0x040fe200078e027a */
[----:B------:R-:W-:Y:S01]  /*156a0*/  LOP3.LUT R2, R4, 0x10, RZ, 0x3c, !PT ;  /* 0x0000001004027812 */ /* 0x000fe200078e3cff */
[----:B------:R-:W-:Y:S01]  /*156b0*/  STL.64 [R1+0x2c30], R110 ;  /* 0x002c306e01007387 */ /* 0x000fe20000100a00 */
[----:B------:R-:W3:Y:S01]  /*156c0*/  LDC R11, c[0x0][0x230] ;  /* 0x00008c00ff0b7b82 */ /* 0x000ee20000000800 */
[----:B------:R-:W-:-:S02]  /*156d0*/  IMAD.WIDE R16, R3, 0x4, R120 ;  /* 0x0000000403107825 */ /* 0x000fc400078e0278 */
[----:B------:R-:W-:Y:S02]  /*156e0*/  STL.64 [R1+0x2c38], R108 ;  /* 0x002c386c01007387 */ /* 0x000fe40000100a00 */
[C---:B------:R-:W-:Y:S02]  /*156f0*/  IMAD.WIDE R14, R3.reuse, 0x4, R118 ;  /* 0x00000004030e7825 */ /* 0x040fe400078e0276 */
[----:B------:R-:W-:Y:S02]  /*15700*/  STL.64 [R1+0x2c40], R106 ;  /* 0x002c406a01007387 */ /* 0x000fe40000100a00 */
[----:B------:R-:W-:Y:S02]  /*15710*/  IMAD.WIDE R12, R3, 0x4, R116 ;  /* 0x00000004030c7825 */ /* 0x000fe400078e0274 */
[----:B------:R-:W-:Y:S01]  /*15720*/  STL.64 [R1+0x2c48], R104 ;  /* 0x002c486801007387 */ /* 0x000fe20000100a00 */
[----:B------:R-:W-:Y:S01]  /*15730*/  IADD3 R2, R2, UR4, RZ ;  /* 0x0000000402027c10 */ /* 0x000fe2000fffe0ff */
[----:B--2---:R-:W-:-:S02]  /*15740*/  VIADD R3, R8, 0xffffffdb ;  /* 0xffffffdb08037836 */ /* 0x004fc40000000000 */
[----:B------:R-:W-:Y:S01]  /*15750*/  STL.64 [R1+0x2c50], R102 ;  /* 0x002c506601007387 */ /* 0x000fe20000100a00 */
[----:B------:R-:W2:Y:S03]  /*15760*/  LDC R8, c[0x0][0x230] ;  /* 0x00008c00ff087b82 */ /* 0x000ea60000000800 */
[----:B------:R-:W-:Y:S01]  /*15770*/  STL.64 [R1+0x2c58], R100 ;  /* 0x002c586401007387 */ /* 0x000fe20000100a00 */
[----:B------:R-:W-:-:S03]  /*15780*/  IMAD R6, R5, 0x5, RZ ;  /* 0x0000000505067824 */ /* 0x000fc600078e02ff */
[----:B------:R-:W-:Y:S04]  /*15790*/  STL.64 [R1+0x2c60], R98 ;  /* 0x002c606201007387 */ /* 0x000fe80000100a00 */
[----:B------:R-:W-:Y:S04]  /*157a0*/  STL.64 [R1+0x2c68], R96 ;  /* 0x002c686001007387 */ /* 0x000fe80000100a00 */
[----:B------:R-:W-:Y:S04]  /*157b0*/  STL.64 [R1+0x2c70], R94 ;  /* 0x002c705e01007387 */ /* 0x000fe80000100a00 */
[----:B------:R-:W-:Y:S04]  /*157c0*/  STL.64 [R1+0x2c88], R92 ;  /* 0x002c885c01007387 */ /* 0x000fe80000100a00 */
[----:B------:R-:W-:Y:S04]  /*157d0*/  STL.64 [R1+0x2c90], R90 ;  /* 0x002c905a01007387 */ /* 0x000fe80000100a00 */
[----:B------:R4:W-:Y:S04]  /*157e0*/  LDGSTS.E [R2], desc[UR60][R18.64], !P1 ;  /* 0x0000000012027fae */ /* 0x0009e8000c92187c */
[----:B------:R-:W-:Y:S04]  /*157f0*/  STL.64 [R1+0x2c98], R88 ;  /* 0x002c985801007387 */ /* 0x000fe80000100a00 */
[----:B------:R1:W-:Y:S04]  /*15800*/  LDGSTS.E [R2+0x4000], desc[UR60][R16.64], !P1 ;  /* 0x0400000010027fae */ /* 0x0003e8000c92187c */
[----:B------:R4:W-:Y:S04]  /*15810*/  STL.64 [R1+0x6a0], R18 ;  /* 0x0006a01201007387 */ /* 0x0009e80000100a00 */
[----:B------:R3:W-:Y:S04]  /*15820*/  LDGSTS.E [R2+0x8000], desc[UR60][R14.64], !P1 ;  /* 0x080000000e027fae */ /* 0x0007e8000c92187c */
[----:B------:R1:W-:Y:S04]  /*15830*/  STL.64 [R1+0x698], R16 ;  /* 0x0006981001007387 */ /* 0x0003e80000100a00 */
[----:B------:R2:W-:Y:S01]  /*15840*/  LDGSTS.E [R2+0xc000], desc[UR60][R12.64], !P1 ;  /* 0x0c0000000c027fae */ /* 0x0005e2000c92187c */
[----:B----4-:R-:W-:Y:S01]  /*15850*/  IMAD.WIDE R18, R6, 0x4, R122 ;  /* 0x0000000406127825 */ /* 0x010fe200078e027a */
[----:B------:R-:W-:-:S02]  /*15860*/  ISETP.GE.U32.AND P1, PT, R3, 0x7fffff5c, PT ;  /* 0x7fffff5c0300780c */ /* 0x000fc40003f26070 */
[----:B------:R3:W-:Y:S01]  /*15870*/  STL.64 [R1+0x690], R14 ;  /* 0x0006900e01007387 */ /* 0x0007e20000100a00 */
[----:B------:R-:W-:Y:S02]  /*15880*/  IMAD R3, R5, 0x6, RZ ;  /* 0x0000000605037824 */ /* 0x000fe400078e02ff */
[C---:B-1----:R-:W-:Y:S01]  /*15890*/  IMAD.WIDE R16, R6.reuse, 0x4, R120 ;  /* 0x0000000406107825 */ /* 0x042fe200078e0278 */
[----:B------:R2:W-:Y:S04]  /*158a0*/  STL.64 [R1+0x688], R12 ;  /* 0x0006880c01007387 */ /* 0x0005e80000100a00 */
[----:B------:R1:W-:Y:S01]  /*158b0*/  STL.64 [R1+0x680], R18 ;  /* 0x0006801201007387 */ /* 0x0003e20000100a00 */
[----:B---3--:R-:W-:-:S03]  /*158c0*/  IMAD.WIDE R14, R6, 0x4, R118 ;  /* 0x00000004060e7825 */ /* 0x008fc600078e0276 */
[----:B------:R1:W-:Y:S01]  /*158d0*/  LDGSTS.E [R2+0x4], desc[UR60][R18.64], !P3 ;  /* 0x0000400012027fae */ /* 0x0003e2000d92187c */
[----:B--2---:R-:W-:Y:S01]  /*158e0*/  IMAD.WIDE R12, R6, 0x4, R116 ;  /* 0x00000004060c7825 */ /* 0x004fe200078e0274 */
[----:B------:R-:W-:Y:S02]  /*158f0*/  IADD3 R6, R9, -0x26, RZ ;  /* 0xffffffda09067810 */ /* 0x000fe40007ffe0ff */
        /* <DEDUP_REMOVED lines=11> */
[----:B------:R1:W-:Y:S02]  /*159b0*/  STL.64 [R1+0x660], R18 ;  /* 0x0006601201007387 */ /* 0x0003e40000100a00 */
[----:B------:R-:W-:-:S02]  /*159c0*/  IMAD R6, R5, 0x7, RZ ;  /* 0x0000000705067824 */ /* 0x000fc400078e02ff */
[----:B------:R1:W-:Y:S01]  /*159d0*/  LDGSTS.E [R2+0x8], desc[UR60][R18.64], !P5 ;  /* 0x0000800012027fae */ /* 0x0003e2000e92187c */
[----:B--2---:R-:W-:-:S03]  /*159e0*/  IMAD.WIDE R12, R3, 0x4, R116 ;  /* 0x00000004030c7825 */ /* 0x004fc600078e0274 */
[----:B------:R2:W-:Y:S01]  /*159f0*/  STL.64 [R1+0x658], R16 ;  /* 0x0006581001007387 */ /* 0x0005e20000100a00 */
[----:B------:R-:W-:-:S03]  /*15a00*/  VIADD R3, R10, 0xffffffd9 ;  /* 0xffffffd90a037836 */ /* 0x000fc60000000000 */
[----:B------:R2:W-:Y:S01]  /*15a10*/  LDGSTS.E [R2+0x4008], desc[UR60][R16.64], !P5 ;  /* 0x0400800010027fae */ /* 0x0005e2000e92187c */
[----:B------:R-:W4:Y:S03]  /*15a20*/  LDC R10, c[0x0][0x230] ;  /* 0x00008c00ff0a7b82 */ /* 0x000f260000000800 */
[----:B------:R3:W-:Y:S01]  /*15a30*/  STL.64 [R1+0x650], R14 ;  /* 0x0006500e01007387 */ /* 0x0007e20000100a00 */
[----:B-1----:R-:W-:-:S03]  /*15a40*/  IMAD.WIDE R18, R6, 0x4, R122 ;  /* 0x0000000406127825 */ /* 0x002fc600078e027a */
[----:B------:R3:W-:Y:S04]  /*15a50*/  LDGSTS.E [R2+0x8008], desc[UR60][R14.64], !P5 ;  /* 0x080080000e027fae */ /* 0x0007e8000e92187c */
[----:B------:R1:W-:Y:S01]  /*15a60*/  STL.64 [R1+0x648], R12 ;  /* 0x0006480c01007387 */ /* 0x0003e20000100a00 */
[----:B--2---:R-:W-:-:S03]  /*15a70*/  IMAD.WIDE R16, R6, 0x4, R120 ;  /* 0x0000000406107825 */ /* 0x004fc600078e0278 */
[----:B------:R1:W-:Y:S01]  /*15a80*/  LDGSTS.E [R2+0xc008], desc[UR60][R12.64], !P5 ;  /* 0x0c0080000c027fae */ /* 0x0003e2000e92187c */
[C---:B---3--:R-:W-:Y:S01]  /*15a90*/  IMAD.WIDE R14, R6.reuse, 0x4, R118 ;  /* 0x00000004060e7825 */ /* 0x048fe200078e0276 */
[----:B------:R-:W-:Y:S02]  /*15aa0*/  ISETP.GE.U32.AND P5, PT, R3, 0x7fffff5a, PT ;  /* 0x7fffff5a0300780c */ /* 0x000fe40003fa6070 */
[----:B------:R2:W-:Y:S01]  /*15ab0*/  LDGSTS.E [R2+0xc], desc[UR60][R18.64], !P4 ;  /* 0x0000c00012027fae */ /* 0x0005e2000e12187c */
[----:B-1----:R-:W-:Y:S01]  /*15ac0*/  IMAD.WIDE R12, R6, 0x4, R116 ;  /* 0x00000004060c7825 */ /* 0x002fe200078e0274 */
[----:B------:R-:W-:Y:S02]  /*15ad0*/  IADD3 R6, R8, -0x28, RZ ;  /* 0xffffffd808067810 */ /* 0x000fe40007ffe0ff */
[----:B------:R1:W-:Y:S01]  /*15ae0*/  LDGSTS.E [R2+0x400c], desc[UR60][R16.64], !P4 ;  /* 0x0400c00010027fae */ /* 0x0003e2000e12187c */
[----:B------:R-:W3:Y:S01]  /*15af0*/  LDC R8, c[0x0][0x230] ;  /* 0x00008c00ff087b82 */ /* 0x000ee20000000800 */
[----:B------:R-:W-:-:S02]  /*15b00*/  IMAD R3, R5, 0x24, RZ ;  /* 0x0000002405037824 */ /* 0x000fc400078e02ff */
[----:B------:R2:W-:Y:S04]  /*15b10*/  STL.64 [R1+0x640], R18 ;  /* 0x0006401201007387 */ /* 0x0005e80000100a00 */
[----:B------:R4:W-:Y:S04]  /*15b20*/  LDGSTS.E [R2+0x800c], desc[UR60][R14.64], !P4 ;  /* 0x0800c0000e027fae */ /* 0x0009e8000e12187c */
[----:B------:R1:W-:Y:S04]  /*15b30*/  STL.64 [R1+0x638], R16 ;  /* 0x0006381001007387 */ /* 0x0003e80000100a00 */
[----:B------:R4:W-:Y:S01]  /*15b40*/  LDGSTS.E [R2+0xc00c], desc[UR60][R12.64], !P4 ;  /* 0x0c00c0000c027fae */ /* 0x0009e2000e12187c */
[----:B--2---:R-:W-:Y:S01]  /*15b50*/  IMAD.WIDE R18, R3, 0x4, R122 ;  /* 0x0000000403127825 */ /* 0x004fe200078e027a */
[----:B------:R-:W-:-:S02]  /*15b60*/  ISETP.GE.U32.AND P4, PT, R6, 0x7fffff59, PT ;  /* 0x7fffff590600780c */ /* 0x000fc40003f86070 */
[----:B------:R4:W-:Y:S01]  /*15b70*/  STL.64 [R1+0x630], R14 ;  /* 0x0006300e01007387 */ /* 0x0009e20000100a00 */
[----:B------:R-:W-:Y:S02]  /*15b80*/  IMAD R6, R5, 0x25, RZ ;  /* 0x0000002505067824 */ /* 0x000fe400078e02ff */
[C---:B-1----:R-:W-:Y:S01]  /*15b90*/  IMAD.WIDE R16, R3.reuse, 0x4, R120 ;  /* 0x0000000403107825 */ /* 0x042fe200078e0278 */
[----:B------:R1:W-:Y:S04]  /*15ba0*/  STL.64 [R1+0x628], R12 ;  /* 0x0006280c01007387 */ /* 0x0003e80000100a00 */
[----:B------:R2:W-:Y:S01]  /*15bb0*/  STL.64 [R1+0x3a0], R18 ;  /* 0x0003a01201007387 */ /* 0x0005e20000100a00 */
[----:B----4-:R-:W-:-:S03]  /*15bc0*/  IMAD.WIDE R14, R3, 0x4, R118 ;  /* 0x00000004030e7825 */ /* 0x010fc600078e0276 */
[----:B------:R2:W-:Y:S01]  /*15bd0*/  LDGSTS.E [R2+0x10000], desc[UR60][R18.64], !P1 ;  /* 0x1000000012027fae */ /* 0x0005e2000c92187c */
[----:B-1----:R-:W-:-:S03]  /*15be0*/  IMAD.WIDE R12, R3, 0x4, R116 ;  /* 0x00000004030c7825 */ /* 0x002fc600078e0274 */
[----:B------:R1:W-:Y:S01]  /*15bf0*/  STL.64 [R1+0x398], R16 ;  /* 0x0003981001007387 */ /* 0x0003e20000100a00 */
[----:B------:R-:W-:-:S03]  /*15c00*/  VIADD R3, R9, 0xffffffbb ;  /* 0xffffffbb09037836 */ /* 0x000fc60000000000 */
[----:B------:R1:W-:Y:S01]  /*15c10*/  LDGSTS.E [R2+0x14000], desc[UR60][R16.64], !P1 ;  /* 0x1400000010027fae */ /* 0x0003e2000c92187c */
[----:B------:R-:W4:Y:S01]  /*15c20*/  LDC R9, c[0x0][0x230] ;  /* 0x00008c00ff097b82 */ /* 0x000f220000000800 */
[C---:B--2---:R-:W-:Y:S02]  /*15c30*/  IMAD.WIDE R18, R6.reuse, 0x4, R122 ;  /* 0x0000000406127825 */ /* 0x044fe400078e027a */
[----:B------:R2:W-:Y:S04]  /*15c40*/  STL.64 [R1+0x390], R14 ;  /* 0x0003900e01007387 */ /* 0x0005e80000100a00 */
[----:B------:R2:W-:Y:S01]  /*15c50*/  LDGSTS.E [R2+0x18000], desc[UR60][R14.64], !P1 ;  /* 0x180000000e027fae */ /* 0x0005e2000c92187c */
[----:B-1----:R-:W-:-:S03]  /*15c60*/  IMAD.WIDE R16, R6, 0x4, R120 ;  /* 0x0000000406107825 */ /* 0x002fc600078e0278 */
[----:B------:R1:W-:Y:S04]  /*15c70*/  STL.64 [R1+0x388], R12 ;  /* 0x0003880c01007387 */ /* 0x0003e80000100a00 */
[----:B------:R1:W-:Y:S01]  /*15c80*/  LDGSTS.E [R2+0x1c000], desc[UR60][R12.64], !P1 ;  /* 0x1c0000000c027fae */ /* 0x0003e2000c92187c */
[----:B------:R-:W-:Y:S01]  /*15c90*/  ISETP.GE.U32.AND P1, PT, R3, 0x7fffff3c, PT ;  /* 0x7fffff3c0300780c */ /* 0x000fe20003f26070 */
[----:B--2---:R-:W-:Y:S02]  /*15ca0*/  IMAD.WIDE R14, R6, 0x4, R118 ;  /* 0x00000004060e7825 */ /* 0x004fe400078e0276 */
[----:B------:R2:W-:Y:S02]  /*15cb0*/  STL.64 [R1+0x380], R18 ;  /* 0x0003801201007387 */ /* 0x0005e40000100a00 */
[----:B------:R-:W-:-:S02]  /*15cc0*/  IMAD R3, R5, 0x26, RZ ;  /* 0x0000002605037824 */ /* 0x000fc400078e02ff */
[----:B------:R2:W-:Y:S01]  /*15cd0*/  LDGSTS.E [R2+0x10004], desc[UR60][R18.64], !P3 ;  /* 0x1000400012027fae */ /* 0x0005e2000d92187c */
[----:B-1----:R-:W-:Y:S01]  /*15ce0*/  IMAD.WIDE R12, R6, 0x4, R116 ;  /* 0x00000004060c7825 */ /* 0x002fe200078e0274 */
[----:B------:R-:W-:Y:S02]  /*15cf0*/  IADD3 R6, R10, -0x46, RZ ;  /* 0xffffffba0a067810 */ /* 0x000fe40007ffe0ff */
[----:B------:R1:W-:Y:S01]  /*15d00*/  STL.64 [R1+0x378], R16 ;  /* 0x0003781001007387 */ /* 0x0003e20000100a00 */
[----:B------:R-:W4:Y:S03]  /*15d10*/  LDC R10, c[0x0][0x230] ;  /* 0x00008c00ff0a7b82 */ /* 0x000f260000000800 */
[----:B------:R1:W-:Y:S01]  /*15d20*/  LDGSTS.E [R2+0x14004], desc[UR60][R16.64], !P3 ;  /* 0x1400400010027fae */ /* 0x0003e2000d92187c */
[----:B--2---:R-:W-:-:S03]  /*15d30*/  IMAD.WIDE R18, R3, 0x4, R122 ;  /* 0x0000000403127825 */ /* 0x004fc600078e027a */
[----:B------:R2:W-:Y:S04]  /*15d40*/  STL.64 [R1+0x370], R14 ;  /* 0x0003700e01007387 */ /* 0x0005e80000100a00 */
[----:B------:R2:W-:Y:S04]  /*15d50*/  LDGSTS.E [R2+0x18004], desc[UR60][R14.64], !P3 ;  /* 0x180040000e027fae */ /* 0x0005e8000d92187c */
[----:B------:R3:W-:Y:S01]  /*15d60*/  STL.64 [R1+0x368], R12 ;  /* 0x0003680c01007387 */ /* 0x0007e20000100a00 */
[----:B-1----:R-:W-:-:S03]  /*15d70*/  IMAD.WIDE R16, R3, 0x4, R120 ;  /* 0x0000000403107825 */ /* 0x002fc600078e0278 */
[----:B------:R3:W-:Y:S01]  /*15d80*/  LDGSTS.E [R2+0x1c004], desc[UR60][R12.64], !P3 ;  /* 0x1c0040000c027fae */ /* 0x0007e2000d92187c */
[C---:B--2---:R-:W-:Y:S01]  /*15d90*/  IMAD.WIDE R14, R3.reuse, 0x4, R118 ;  /* 0x00000004030e7825 */ /* 0x044fe200078e0276 */
[----:B------:R-:W-:Y:S02]  /*15da0*/  ISETP.GE.U32.AND P3, PT, R6, 0x7fffff3b, PT ;  /* 0x7fffff3b0600780c */ /* 0x000fe40003f66070 */
[----:B------:R1:W-:Y:S01]  /*15db0*/  LDGSTS.E [R2+0x10008], desc[UR60][R18.64], !P5 ;  /* 0x1000800012027fae */ /* 0x0003e2000e92187c */
[----:B---3--:R-:W-:-:S03]  /*15dc0*/  IMAD.WIDE R12, R3, 0x4, R116 ;  /* 0x00000004030c7825 */ /* 0x008fc600078e0274 */
[----:B------:R2:W-:Y:S01]  /*15dd0*/  LDGSTS.E [R2+0x14008], desc[UR60][R16.64], !P5 ;  /* 0x1400800010027fae */ /* 0x0005e2000e92187c */
[----:B------:R-:W-:-:S03]  /*15de0*/  VIADD R3, R8, 0xffffffb9 ;  /* 0xffffffb908037836 */ /* 0x000fc60000000000 */
[----:B------:R1:W-:Y:S01]  /*15df0*/  STL.64 [R1+0x360], R18 ;  /* 0x0003601201007387 */ /* 0x0003e20000100a00 */
[----:B------:R-:W3:Y:S01]  /*15e00*/  LDC R8, c[0x0][0x230] ;  /* 0x00008c00ff087b82 */ /* 0x000ee20000000800 */
[----:B------:R-:W-:Y:S02]  /*15e10*/  IMAD R6, R5, 0x27, RZ ;  /* 0x0000002705067824 */ /* 0x000fe400078e02ff */
[----:B------:R4:W-:Y:S04]  /*15e20*/  LDGSTS.E [R2+0x18008], desc[UR60][R14.64], !P5 ;  /* 0x180080000e027fae */ /* 0x0009e8000e92187c */
[----:B------:R2:W-:Y:S04]  /*15e30*/  STL.64 [R1+0x358], R16 ;  /* 0x0003581001007387 */ /* 0x0005e80000100a00 */
[----:B------:R4:W-:Y:S01]  /*15e40*/  LDGSTS.E [R2+0x1c008], desc[UR60][R12.64], !P5 ;  /* 0x1c0080000c027fae */ /* 0x0009e2000e92187c */
[----:B-1----:R-:W-:Y:S01]  /*15e50*/  IMAD.WIDE R18, R6, 0x4, R122 ;  /* 0x0000000406127825 */ /* 0x002fe200078e027a */
[----:B------:R-:W-:-:S02]  /*15e60*/  ISETP.GE.U32.AND P5, PT, R3, 0x7fffff3a, PT ;  /* 0x7fffff3a0300780c */ /* 0x000fc40003fa6070 */
[----:B------:R4:W-:Y:S01]  /*15e70*/  STL.64 [R1+0x350], R14 ;  /* 0x0003500e01007387 */ /* 0x0009e20000100a00 */
[----:B------:R-:W-:Y:S02]  /*15e80*/  IMAD R3, R5, 0x44, RZ ;  /* 0x0000004405037824 */ /* 0x000fe400078e02ff */
[C---:B--2---:R-:W-:Y:S01]  /*15e90*/  IMAD.WIDE R16, R6.reuse, 0x4, R120 ;  /* 0x0000000406107825 */ /* 0x044fe200078e0278 */
[----:B------:R1:W-:Y:S04]  /*15ea0*/  STL.64 [R1+0x348], R12 ;  /* 0x0003480c01007387 */ /* 0x0003e80000100a00 */
[----:B------:R2:W-:Y:S01]  /*15eb0*/  STL.64 [R1+0x340], R18 ;  /* 0x0003401201007387 */ /* 0x0005e20000100a00 */
[----:B----4-:R-:W-:-:S03]  /*15ec0*/  IMAD.WIDE R14, R6, 0x4, R118 ;  /* 0x00000004060e7825 */ /* 0x010fc600078e0276 */
        /* <DEDUP_REMOVED lines=17> */
[----:B-1----:R-:W-:-:S03]  /*15fe0*/  IMAD.WIDE R12, R3, 0x4, R116 ;  /* 0x00000004030c7825 */ /* 0x002fc600078e0274 */
[----:B------:R1:W-:Y:S01]  /*15ff0*/  STL.64 [R1+0x110], R16 ;  /* 0x0001101001007387 */ /* 0x0003e20000100a00 */
[----:B------:R-:W-:-:S03]  /*16000*/  VIADD R3, R10, 0xffffff9b ;  /* 0xffffff9b0a037836 */ /* 0x000fc60000000000 */
[----:B------:R1:W-:Y:S01]  /*16010*/  LDGSTS.E [R2+0x24000], desc[UR60][R16.64], !P1 ;  /* 0x2400000010027fae */ /* 0x0003e2000c92187c */
[----:B------:R-:W4:Y:S03]  /*16020*/  LDC R10, c[0x0][0x230] ;  /* 0x00008c00ff0a7b82 */ /* 0x000f260000000800 */
        /* <DEDUP_REMOVED lines=8> */
[----:B------:R1:W-:Y:S01]  /*160b0*/  LDGSTS.E [R2+0x20004], desc[UR60][R18.64], !P3 ;  /* 0x2000400012027fae */ /* 0x0003e2000d92187c */
[----:B--2---:R-:W-:Y:S01]  /*160c0*/  IMAD.WIDE R12, R6, 0x4, R116 ;  /* 0x00000004060c7825 */ /* 0x004fe200078e0274 */
        /* <DEDUP_REMOVED lines=30> */
[----:B------:R-:W-:Y:S01]  /*162b0*/  IADD3 R3, R10, -0x68, RZ ;  /* 0xffffff980a037810 */ /* 0x000fe20007ffe0ff */
[----:B------:R2:W-:Y:S01]  /*162c0*/  LDGSTS.E [R2+0x2000c], desc[UR60][R18.64], !P4 ;  /* 0x2000c00012027fae */ /* 0x0005e2000e12187c */
[----:B------:R-:W2:Y:S03]  /*162d0*/  LDC R10, c[0x0][0x230] ;  /* 0x00008c00ff0a7b82 */ /* 0x000ea60000000800 */
[----:B------:R2:W-:Y:S01]  /*162e0*/  LDGSTS.E [R2+0x2400c], desc[UR60][R16.64], !P4 ;  /* 0x2400c00010027fae */ /* 0x0005e2000e12187c */
[----:B-1----:R-:W-:-:S03]  /*162f0*/  IMAD.WIDE R12, R6, 0x4, R116 ;  /* 0x00000004060c7825 */ /* 0x002fc600078e0274 */
[----:B------:R1:W-:Y:S01]  /*16300*/  LDGSTS.E [R2+0x2800c], desc[UR60][R14.64], !P4 ;  /* 0x2800c0000e027fae */ /* 0x0003e2000e12187c */
[----:B------:R-:W1:Y:S03]  /*16310*/  LDC R6, c[0x0][0x230] ;  /* 0x00008c00ff067b82 */ /* 0x000e660000000800 */
[----:B------:R2:W-:Y:S01]  /*16320*/  LDGSTS.E [R2+0x2c00c], desc[UR60][R12.64], !P4 ;  /* 0x2c00c0000c027fae */ /* 0x0005e2000e12187c */
[----:B------:R-:W-:Y:S01]  /*16330*/  ISETP.GE.U32.AND P4, PT, R3, 0x7fffff19, PT ;  /* 0x7fffff190300780c */ /* 0x000fe20003f86070 */
[----:B------:R-:W-:Y:S02]  /*16340*/  IMAD R76, R5, 0x64, RZ ;  /* 0x00000064054c7824 */ /* 0x000fe400078e02ff */
[----:B---3--:R-:W-:Y:S02]  /*16350*/  VIADD R3, R8, 0xfffffff6 ;  /* 0xfffffff608037836 */ /* 0x008fe40000000000 */
[----:B------:R-:W3:Y:S01]  /*16360*/  LDC R8, c[0x0][0x230] ;  /* 0x00008c00ff087b82 */ /* 0x000ee20000000800 */
[----:B------:R-:W-:-:S04]  /*16370*/  IMAD.WIDE R82, R76, 0x4, R122 ;  /* 0x000000044c527825 */ /* 0x000fc800078e027a */
[----:B------:R-:W-:Y:S01]  /*16380*/  IMAD R68, R5, 0x65, RZ ;  /* 0x0000006505447824 */ /* 0x000fe200078e02ff */
[----:B------:R-:W-:Y:S01]  /*16390*/  LDGSTS.E [R2+0x30000], desc[UR60][R82.64], !P1 ;  /* 0x3000000052027fae */ /* 0x000fe2000c92187c */
[----:B------:R-:W-:-:S04]  /*163a0*/  IMAD.WIDE R80, R76, 0x4, R120 ;  /* 0x000000044c507825 */ /* 0x000fc800078e0278 */
[C---:B------:R-:W-:Y:S01]  /*163b0*/  IMAD.WIDE R78, R76.reuse, 0x4, R118 ;  /* 0x000000044c4e7825 */ /* 0x040fe200078e0276 */
[----:B------:R-:W-:Y:S03]  /*163c0*/  LDGSTS.E [R2+0x34000], desc[UR60][R80.64], !P1 ;  /* 0x3400000050027fae */ /* 0x000fe6000c92187c */
[----:B------:R-:W-:Y:S01]  /*163d0*/  IMAD.WIDE R76, R76, 0x4, R116 ;  /* 0x000000044c4c7825 */ /* 0x000fe200078e0274 */
[----:B------:R-:W-:Y:S03]  /*163e0*/  LDGSTS.E [R2+0x38000], desc[UR60][R78.64], !P1 ;  /* 0x380000004e027fae */ /* 0x000fe6000c92187c */
[C---:B------:R-:W-:Y:S01]  /*163f0*/  IMAD.WIDE R74, R68.reuse, 0x4, R122 ;  /* 0x00000004444a7825 */ /* 0x040fe200078e027a */
[----:B------:R-:W-:Y:S03]  /*16400*/  LDGSTS.E [R2+0x3c000], desc[UR60][R76.64], !P1 ;  /* 0x3c0000004c027fae */ /* 0x000fe6000c92187c */
[----:B------:R-:W-:Y:S01]  /*16410*/  IMAD.WIDE R72, R68, 0x4, R120 ;  /* 0x0000000444487825 */ /* 0x000fe200078e0278 */
[----:B------:R-:W-:Y:S01]  /*16420*/  ISETP.GE.U32.AND P1, PT, R3, 0x7fffff77, PT ;  /* 0x7fffff770300780c */ /* 0x000fe20003f26070 */
[----:B------:R-:W-:Y:S02]  /*16430*/  LDGSTS.E [R2+0x30004], desc[UR60][R74.64], !P3 ;  /* 0x300040004a027fae */ /* 0x000fe4000d92187c */
[----:B------:R-:W-:-:S02]  /*16440*/  IMAD R60, R5, 0x66, RZ ;  /* 0x00000066053c7824 */ /* 0x000fc400078e02ff */
[C---:B------:R-:W-:Y:S01]  /*16450*/  IMAD.WIDE R70, R68.reuse, 0x4, R118 ;  /* 0x0000000444467825 */ /* 0x040fe200078e0276 */
[----:B----4-:R-:W-:Y:S01]  /*16460*/  IADD3 R3, R9, -0x9, RZ ;  /* 0xfffffff709037810 */ /* 0x010fe20007ffe0ff */
[----:B------:R-:W-:Y:S01]  /*16470*/  LDGSTS.E [R2+0x34004], desc[UR60][R72.64], !P3 ;  /* 0x3400400048027fae */ /* 0x000fe2000d92187c */
[----:B------:R-:W4:Y:S01]  /*16480*/  LDC R9, c[0x0][0x230] ;  /* 0x00008c00ff097b82 */ /* 0x000f220000000800 */
[----:B------:R-:W-:Y:S02]  /*16490*/  IMAD.WIDE R68, R68, 0x4, R116 ;  /* 0x0000000444447825 */ /* 0x000fe400078e0274 */
[----:B------:R-:W-:Y:S02]  /*164a0*/  LDGSTS.E [R2+0x38004], desc[UR60][R70.64], !P3 ;  /* 0x3800400046027fae */ /* 0x000fe4000d92187c */
[----:B------:R-:W-:Y:S02]  /*164b0*/  IMAD.WIDE R66, R60, 0x4, R122 ;  /* 0x000000043c427825 */ /* 0x000fe400078e027a */
[----:B------:R-:W-:Y:S02]  /*164c0*/  LDGSTS.E [R2+0x3c004], desc[UR60][R68.64], !P3 ;  /* 0x3c00400044027fae */ /* 0x000fe4000d92187c */
[----:B------:R-:W-:-:S02]  /*164d0*/  IMAD R52, R5, 0x67, RZ ;  /* 0x0000006705347824 */ /* 0x000fc400078e02ff */
[C---:B------:R-:W-:Y:S01]  /*164e0*/  IMAD.WIDE R64, R60.reuse, 0x4, R120 ;  /* 0x000000043c407825 */ /* 0x040fe200078e0278 */
[----:B------:R-:W-:Y:S01]  /*164f0*/  ISETP.GE.U32.AND P3, PT, R3, 0x7fffff78, PT ;  /* 0x7fffff780300780c */ /* 0x000fe20003f66070 */
[----:B------:R-:W-:Y:S02]  /*16500*/  LDGSTS.E [R2+0x30008], desc[UR60][R66.64], !P5 ;  /* 0x3000800042027fae */ /* 0x000fe4000e92187c */
[C---:B------:R-:W-:Y:S02]  /*16510*/  IMAD.WIDE R62, R60.reuse, 0x4, R118 ;  /* 0x000000043c3e7825 */ /* 0x040fe400078e0276 */
[----:B------:R-:W-:Y:S02]  /*16520*/  LDGSTS.E [R2+0x34008], desc[UR60][R64.64], !P5 ;  /* 0x3400800040027fae */ /* 0x000fe4000e92187c */
[----:B------:R-:W-:Y:S02]  /*16530*/  IMAD.WIDE R60, R60, 0x4, R116 ;  /* 0x000000043c3c7825 */ /* 0x000fe400078e0274 */
[----:B------:R-:W-:Y:S02]  /*16540*/  LDGSTS.E [R2+0x38008], desc[UR60][R62.64], !P5 ;  /* 0x380080003e027fae */ /* 0x000fe4000e92187c */
[----:B-1----:R-:W-:-:S02]  /*16550*/  VIADD R3, R6, 0xfffffff4 ;  /* 0xfffffff406037836 */ /* 0x002fc40000000000 */
[C---:B------:R-:W-:Y:S01]  /*16560*/  IMAD.WIDE R58, R52.reuse, 0x4, R122 ;  /* 0x00000004343a7825 */ /* 0x040fe200078e027a */
[----:B------:R-:W-:Y:S03]  /*16570*/  LDGSTS.E [R2+0x3c008], desc[UR60][R60.64], !P5 ;  /* 0x3c0080003c027fae */ /* 0x000fe6000e92187c */
[C---:B------:R-:W-:Y:S01]  /*16580*/  IMAD.WIDE R56, R52.reuse, 0x4, R120 ;  /* 0x0000000434387825 */ /* 0x040fe200078e0278 */
[----:B------:R-:W-:Y:S01]  /*16590*/  ISETP.GE.U32.AND P5, PT, R3, 0x7fffff75, PT ;  /* 0x7fffff750300780c */ /* 0x000fe20003fa6070 */
[----:B------:R-:W-:Y:S02]  /*165a0*/  LDGSTS.E [R2+0x3000c], desc[UR60][R58.64], !P4 ;  /* 0x3000c0003a027fae */ /* 0x000fe4000e12187c */
[----:B------:R-:W-:Y:S01]  /*165b0*/  IMAD.WIDE R54, R52, 0x4, R118 ;  /* 0x0000000434367825 */ /* 0x000fe200078e0276 */
[----:B---3--:R-:W-:Y:S01]  /*165c0*/  IADD3 R3, R8, -0x29, RZ ;  /* 0xffffffd708037810 */ /* 0x008fe20007ffe0ff */
[----:B------:R-:W-:Y:S02]  /*165d0*/  LDGSTS.E [R2+0x3400c], desc[UR60][R56.64], !P4 ;  /* 0x3400c00038027fae */ /* 0x000fe4000e12187c */
[----:B------:R-:W-:-:S02]  /*165e0*/  IMAD.WIDE R52, R52, 0x4, R116 ;  /* 0x0000000434347825 */ /* 0x000fc400078e0274 */
[----:B------:R-:W-:Y:S02]  /*165f0*/  LDGSTS.E [R2+0x3800c], desc[UR60][R54.64], !P4 ;  /* 0x3800c00036027fae */ /* 0x000fe4000e12187c */
[----:B------:R-:W-:Y:S02]  /*16600*/  IMAD.SHL.U32 R6, R5, 0x8, RZ ;  /* 0x0000000805067824 */ /* 0x000fe400078e00ff */
[----:B------:R-:W-:Y:S01]  /*16610*/  LDGSTS.E [R2+0x3c00c], desc[UR60][R52.64], !P4 ;  /* 0x3c00c00034027fae */ /* 0x000fe2000e12187c */
[----:B------:R-:W-:Y:S02]  /*16620*/  ISETP.GE.U32.AND P4, PT, R3, 0x7fffff58, PT ;  /* 0x7fffff580300780c */ /* 0x000fe40003f86070 */
[----:B------:R-:W-:Y:S01]  /*16630*/  LOP3.LUT R3, R4, 0x20, RZ, 0x3c, !PT ;  /* 0x0000002004037812 */ /* 0x000fe200078e3cff */
[----:B------:R2:W-:Y:S01]  /*16640*/  STL.64 [R1+0xb8], R18 ;  /* 0x0000b81201007387 */ /* 0x0005e20000100a00 */
[----:B------:R-:W-:-:S03]  /*16650*/  IMAD.WIDE R20, R6, 0x4, R122 ;  /* 0x0000000406147825 */ /* 0x000fc600078e027a */
[----:B------:R1:W-:Y:S01]  /*16660*/  STL.64 [R1+0xb0], R16 ;  /* 0x0000b01001007387 */ /* 0x0003e20000100a00 */
[----:B------:R-:W-:-:S03]  /*16670*/  IADD3 R3, R3, UR4, RZ ;  /* 0x0000000403037c10 */ /* 0x000fc6000fffe0ff */
[----:B------:R3:W-:Y:S04]  /*16680*/  STL.64 [R1+0xa8], R14 ;  /* 0x0000a80e01007387 */ /* 0x0007e80000100a00 */
[----:B------:R4:W-:Y:S01]  /*16690*/  STL.64 [R1+0xa0], R12 ;  /* 0x0000a00c01007387 */ /* 0x0009e20000100a00 */
[----:B--2---:R-:W-:-:S04]  /*166a0*/  IMAD.WIDE R18, R6, 0x4, R120 ;  /* 0x0000000406127825 */ /* 0x004fc800078e0278 */
[C---:B-1----:R-:W-:Y:S01]  /*166b0*/  IMAD.WIDE R16, R6.reuse, 0x4, R118 ;  /* 0x0000000406107825 */ /* 0x042fe200078e0276 */
[----:B------:R1:W-:Y:S03]  /*166c0*/  STL.64 [R1+0x620], R20 ;  /* 0x0006201401007387 */ /* 0x0003e60000100a00 */
[----:B---3--:R-:W-:Y:S01]  /*166d0*/  IMAD.WIDE R14, R6, 0x4, R116 ;  /* 0x00000004060e7825 */ /* 0x008fe200078e0274 */
[----:B------:R1:W-:Y:S01]  /*166e0*/  LDGSTS.E [R3], desc[UR60][R20.64], !P3 ;  /* 0x0000000014037fae */ /* 0x0003e2000d92187c */
[----:B----4-:R-:W2:Y:S02]  /*166f0*/  LDC R12, c[0x0][0x230] ;  /* 0x00008c00ff0c7b82 */ /* 0x010ea40000000800 */
[----:B------:R-:W-:Y:S01]  /*16700*/  IMAD R8, R5, 0x9, RZ ;  /* 0x0000000905087824 */ /* 0x000fe200078e02ff */
        /* <DEDUP_REMOVED lines=8> */
[----:B---3--:R-:W-:-:S03]  /*16790*/  IMAD.WIDE R18, R8, 0x4, R120 ;  /* 0x0000000408127825 */ /* 0x008fc600078e0278 */
[----:B------:R3:W-:Y:S01]  /*167a0*/  LDGSTS.E [R3+0xc000], desc[UR60][R14.64], !P3 ;  /* 0x0c0000000e037fae */ /* 0x0007e2000d92187c */
[----:B-1----:R-:W-:Y:S01]  /*167b0*/  IMAD.WIDE R16, R8, 0x4, R118 ;  /* 0x0000000408107825 */ /* 0x002fe200078e0276 */
[----:B------:R-:W-:Y:S02]  /*167c0*/  ISETP.GE.U32.AND P3, PT, R6, 0x7fffff57, PT ;  /* 0x7fffff570600780c */ /* 0x000fe40003f66070 */
[----:B------:R1:W-:Y:S01]  /*167d0*/  STL.64 [R1+0x600], R20 ;  /* 0x0006001401007387 */ /* 0x0003e20000100a00 */
[----:B---3--:R-:W-:Y:S01]  /*167e0*/  IMAD.WIDE R14, R8, 0x4, R116 ;  /* 0x00000004080e7825 */ /* 0x008fe200078e0274 */
[----:B------:R-:W-:Y:S02]  /*167f0*/  IADD3 R8, R11, -0x2b, RZ ;  /* 0xffffffd50b087810 */ /* 0x000fe40007ffe0ff */
[----:B------:R1:W-:Y:S01]  /*16800*/  LDGSTS.E [R3+0x4], desc[UR60][R20.64], !P1 ;  /* 0x0000400014037fae */ /* 0x0003e2000c92187c */
[----:B------:R-:W3:Y:S01]  /*16810*/  LDC R11, c[0x0][0x230] ;  /* 0x00008c00ff0b7b82 */ /* 0x000ee20000000800 */
[----:B------:R-:W-:-:S02]  /*16820*/  IMAD R6, R5, 0xa, RZ ;  /* 0x0000000a05067824 */ /* 0x000fc400078e02ff */
[----:B------:R-:W-:Y:S01]  /*16830*/  VIADD R9, R10, 0xffffffd4 ;  /* 0xffffffd40a097836 */ /* 0x000fe20000000000 */
[----:B------:R2:W-:Y:S04]  /*16840*/  STL.64 [R1+0x5f8], R18 ;  /* 0x0005f81201007387 */ /* 0x0005e80000100a00 */
[----:B------:R2:W-:Y:S01]  /*16850*/  LDGSTS.E [R3+0x4004], desc[UR60][R18.64], !P1 ;  /* 0x0400400012037fae */ /* 0x0005e2000c92187c */
[----:B------:R-:W-:Y:S01]  /*16860*/  ISETP.GE.U32.AND P6, PT, R9, 0x7fffff55, PT ;  /* 0x7fffff550900780c */ /* 0x000fe20003fc6070 */
[----:B------:R-:W3:Y:S01]  /*16870*/  LDC R10, c[0x0][0x230] ;  /* 0x00008c00ff0a7b82 */ /* 0x000ee20000000800 */
[C---:B-1----:R-:W-:Y:S01]  /*16880*/  IMAD.WIDE R20, R6.reuse, 0x4, R122 ;  /* 0x0000000406147825 */ /* 0x042fe200078e027a */
[----:B------:R1:W-:Y:S04]  /*16890*/  STL.64 [R1+0x5f0], R16 ;  /* 0x0005f01001007387 */ /* 0x0003e80000100a00 */
[----:B------:R1:W-:Y:S02]  /*168a0*/  LDGSTS.E [R3+0x8004], desc[UR60][R16.64], !P1 ;  /* 0x0800400010037fae */ /* 0x0003e4000c92187c */
[----:B------:R-:W3:Y:S02]  /*168b0*/  LDC R9, c[0x0][0x230] ;  /* 0x00008c00ff097b82 */ /* 0x000ee40000000800 */
[----:B------:R4:W-:Y:S01]  /*168c0*/  STL.64 [R1+0x5e8], R14 ;  /* 0x0005e80e01007387 */ /* 0x0009e20000100a00 */
[----:B--2---:R-:W-:-:S03]  /*168d0*/  IMAD.WIDE R18, R6, 0x4, R120 ;  /* 0x0000000406127825 */ /* 0x004fc600078e0278 */
[----:B------:R4:W-:Y:S01]  /*168e0*/  LDGSTS.E [R3+0xc004], desc[UR60][R14.64], !P1 ;  /* 0x0c0040000e037fae */ /* 0x0009e2000c92187c */
[----:B-1----:R-:W-:Y:S01]  /*168f0*/  IMAD.WIDE R16, R6, 0x4, R118 ;  /* 0x0000000406107825 */ /* 0x002fe200078e0276 */
[----:B------:R-:W-:Y:S02]  /*16900*/  ISETP.GE.U32.AND P1, PT, R8, 0x7fffff56, PT ;  /* 0x7fffff560800780c */ /* 0x000fe40003f26070 */
[----:B------:R1:W-:Y:S01]  /*16910*/  STL.64 [R1+0x5e0], R20 ;  /* 0x0005e01401007387 */ /* 0x0003e20000100a00 */
[----:B------:R-:W-:-:S03]  /*16920*/  IADD3 R8, R12, -0x49, RZ ;  /* 0xffffffb70c087810 */ /* 0x000fc60007ffe0ff */
[----:B------:R1:W-:Y:S01]  /*16930*/  LDGSTS.E [R3+0x8], desc[UR60][R20.64], !P0 ;  /* 0x0000800014037fae */ /* 0x0003e2000c12187c */
[----:B----4-:R-:W-:-:S03]  /*16940*/  IMAD.WIDE R14, R6, 0x4, R116 ;  /* 0x00000004060e7825 */ /* 0x010fc600078e0274 */
[----:B------:R2:W-:Y:S01]  /*16950*/  STL.64 [R1+0x5d8], R18 ;  /* 0x0005d81201007387 */ /* 0x0005e20000100a00 */
[----:B------:R-:W-:-:S03]  /*16960*/  IMAD R6, R5, 0xb, RZ ;  /* 0x0000000b05067824 */ /* 0x000fc600078e02ff */
        /* <DEDUP_REMOVED lines=9> */
[----:B------:R-:W-:Y:S02]  /*16a00*/  STL.64 [R1+0x5c0], R20 ;  /* 0x0005c01401007387 */ /* 0x000fe40000100a00 */
[----:B------:R-:W-:-:S02]  /*16a10*/  IMAD R8, R5, 0x28, RZ ;  /* 0x0000002805087824 */ /* 0x000fc400078e02ff */
[----:B------:R-:W-:Y:S01]  /*16a20*/  LDGSTS.E [R3+0xc], desc[UR60][R20.64], !P5 ;  /* 0x0000c00014037fae */ /* 0x000fe2000e92187c */
[----:B--2---:R-:W-:-:S03]  /*16a30*/  IMAD.WIDE R14, R6, 0x4, R116 ;  /* 0x00000004060e7825 */ /* 0x004fc600078e0274 */
[----:B------:R1:W-:Y:S01]  /*16a40*/  STL.64 [R1+0x5b8], R18 ;  /* 0x0005b81201007387 */ /* 0x0003e20000100a00 */
[----:B------:R-:W-:-:S03]  /*16a50*/  VIADD R6, R13, 0xffffffb6 ;  /* 0xffffffb60d067836 */ /* 0x000fc60000000000 */
[----:B------:R1:W-:Y:S01]  /*16a60*/  LDGSTS.E [R3+0x400c], desc[UR60][R18.64], !P5 ;  /* 0x0400c00012037fae */ /* 0x0003e2000e92187c */
[----:B------:R-:W-:-:S03]  /*16a70*/  IMAD.WIDE R12, R8, 0x4, R116 ;  /* 0x00000004080c7825 */ /* 0x000fc600078e0274 */
[----:B------:R2:W-:Y:S04]  /*16a80*/  STL.64 [R1+0x5b0], R16 ;  /* 0x0005b01001007387 */ /* 0x0005e80000100a00 */
[----:B------:R2:W-:Y:S04]  /*16a90*/  LDGSTS.E [R3+0x800c], desc[UR60][R16.64], !P5 ;  /* 0x0800c00010037fae */ /* 0x0005e8000e92187c */
[----:B------:R4:W-:Y:S01]  /*16aa0*/  STL.64 [R1+0x5a8], R14 ;  /* 0x0005a80e01007387 */ /* 0x0009e20000100a00 */
[----:B-1----:R-:W-:-:S03]  /*16ab0*/  IMAD.WIDE R18, R8, 0x4, R122 ;  /* 0x0000000408127825 */ /* 0x002fc600078e027a */
[----:B------:R4:W-:Y:S01]  /*16ac0*/  LDGSTS.E [R3+0xc00c], desc[UR60][R14.64], !P5 ;  /* 0x0c00c0000e037fae */ /* 0x0009e2000e92187c */
[----:B------:R-:W-:Y:S01]  /*16ad0*/  ISETP.GE.U32.AND P5, PT, R6, 0x7fffff37, PT ;  /* 0x7fffff370600780c */ /* 0x000fe20003fa6070 */
[C---:B--2---:R-:W-:Y:S02]  /*16ae0*/  IMAD.WIDE R16, R8.reuse, 0x4, R120 ;  /* 0x0000000408107825 */ /* 0x044fe400078e0278 */
[----:B------:R1:W-:Y:S02]  /*16af0*/  STL.64 [R1+0x320], R18 ;  /* 0x0003201201007387 */ /* 0x0003e40000100a00 */
[----:B------:R-:W-:Y:S02]  /*16b00*/  IMAD R6, R5, 0x29, RZ ;  /* 0x0000002905067824 */ /* 0x000fe400078e02ff */
[----:B------:R1:W-:Y:S01]  /*16b10*/  LDGSTS.E [R3+0x10000], desc[UR60][R18.64], !P4 ;  /* 0x1000000012037fae */ /* 0x0003e2000e12187c */
[----:B----4-:R-:W-:Y:S01]  /*16b20*/  IMAD.WIDE R14, R8, 0x4, R118 ;  /* 0x00000004080e7825 */ /* 0x010fe200078e0276 */
[----:B---3--:R-:W-:-:S02]  /*16b30*/  IADD3 R8, R11, -0x4b, RZ ;  /* 0xffffffb50b087810 */ /* 0x008fc40007ffe0ff */
        /* <DEDUP_REMOVED lines=25> */
[----:B---3--:R-:W-:Y:S01]  /*16cd0*/  IMAD.WIDE R14, R8, 0x4, R118 ;  /* 0x00000004080e7825 */ /* 0x008fe200078e0276 */
[----:B------:R-:W-:Y:S02]  /*16ce0*/  ISETP.GE.U32.AND P3, PT, R6, 0x7fffff35, PT ;  /* 0x7fffff350600780c */ /* 0x000fe40003f66070 */
[----:B------:R2:W-:Y:S01]  /*16cf0*/  STL.64 [R1+0x2e0], R18 ;  /* 0x0002e01201007387 */ /* 0x0005e20000100a00 */
[----:B-1----:R-:W-:Y:S01]  /*16d00*/  IMAD.WIDE R12, R8, 0x4, R116 ;  /* 0x00000004080c7825 */ /* 0x002fe200078e0274 */
[----:B------:R-:W-:Y:S02]  /*16d10*/  IADD3 R8, R10, -0x69, RZ ;  /* 0xffffff970a087810 */ /* 0x000fe40007ffe0ff */
[----:B------:R2:W-:Y:S01]  /*16d20*/  LDGSTS.E [R3+0x10008], desc[UR60][R18.64], !P1 ;  /* 0x1000800012037fae */ /* 0x0005e2000c92187c */
[----:B------:R-:W1:Y:S01]  /*16d30*/  LDC R10, c[0x0][0x230] ;  /* 0x00008c00ff0a7b82 */ /* 0x000e620000000800 */
[----:B------:R-:W-:-:S02]  /*16d40*/  IMAD R6, R5, 0x2b, RZ ;  /* 0x0000002b05067824 */ /* 0x000fc400078e02ff */
[----:B------:R3:W-:Y:S04]  /*16d50*/  STL.64 [R1+0x2d8], R16 ;  /* 0x0002d81001007387 */ /* 0x0007e80000100a00 */
[----:B------:R3:W-:Y:S04]  /*16d60*/  LDGSTS.E [R3+0x14008], desc[UR60][R16.64], !P1 ;  /* 0x1400800010037fae */ /* 0x0007e8000c92187c */
[----:B------:R4:W-:Y:S01]  /*16d70*/  STL.64 [R1+0x2d0], R14 ;  /* 0x0002d00e01007387 */ /* 0x0009e20000100a00 */
[----:B--2---:R-:W-:-:S03]  /*16d80*/  IMAD.WIDE R18, R6, 0x4, R122 ;  /* 0x0000000406127825 */ /* 0x004fc600078e027a */
[----:B------:R4:W-:Y:S04]  /*16d90*/  LDGSTS.E [R3+0x18008], desc[UR60][R14.64], !P1 ;  /* 0x180080000e037fae */ /* 0x0009e8000c92187c */
[----:B------:R2:W-:Y:S01]  /*16da0*/  STL.64 [R1+0x2c8], R12 ;  /* 0x0002c80c01007387 */ /* 0x0005e20000100a00 */
[----:B---3--:R-:W-:-:S03]  /*16db0*/  IMAD.WIDE R16, R6, 0x4, R120 ;  /* 0x0000000406107825 */ /* 0x008fc600078e0278 */
[----:B------:R2:W-:Y:S01]  /*16dc0*/  LDGSTS.E [R3+0x1c008], desc[UR60][R12.64], !P1 ;  /* 0x1c0080000c037fae */ /* 0x0005e2000c92187c */
[----:B------:R-:W-:Y:S01]  /*16dd0*/  ISETP.GE.U32.AND P1, PT, R8, 0x7fffff18, PT ;  /* 0x7fffff180800780c */ /* 0x000fe20003f26070 */
[C---:B----4-:R-:W-:Y:S02]  /*16de0*/  IMAD.WIDE R14, R6.reuse, 0x4, R118 ;  /* 0x00000004060e7825 */ /* 0x050fe400078e0276 */
[----:B------:R3:W-:Y:S02]  /*16df0*/  STL.64 [R1+0x2c0], R18 ;  /* 0x0002c01201007387 */ /* 0x0007e40000100a00 */
[----:B------:R-:W-:Y:S02]  /*16e00*/  IMAD R8, R5, 0x48, RZ ;  /* 0x0000004805087824 */ /* 0x000fe400078e02ff */
[----:B------:R3:W-:Y:S01]  /*16e10*/  LDGSTS.E [R3+0x1000c], desc[UR60][R18.64], !P6 ;  /* 0x1000c00012037fae */ /* 0x0007e2000f12187c */
[----:B--2---:R-:W-:-:S03]  /*16e20*/  IMAD.WIDE R12, R6, 0x4, R116 ;  /* 0x00000004060c7825 */ /* 0x004fc600078e0274 */
[----:B------:R2:W-:Y:S01]  /*16e30*/  STL.64 [R1+0x2b8], R16 ;  /* 0x0002b81001007387 */ /* 0x0005e20000100a00 */
[----:B------:R-:W-:-:S03]  /*16e40*/  VIADD R6, R11, 0xffffff96 ;  /* 0xffffff960b067836 */ /* 0x000fc60000000000 */
[----:B------:R2:W-:Y:S01]  /*16e50*/  LDGSTS.E [R3+0x1400c], desc[UR60][R16.64], !P6 ;  /* 0x1400c00010037fae */ /* 0x0005e2000f12187c */
[----:B------:R-:W4:Y:S01]  /*16e60*/  LDC R11, c[0x0][0x230] ;  /* 0x00008c00ff0b7b82 */ /* 0x000f220000000800 */
[C---:B---3--:R-:W-:Y:S02]  /*16e70*/  IMAD.WIDE R18, R8.reuse, 0x4, R122 ;  /* 0x0000000408127825 */ /* 0x048fe400078e027a */
[----:B------:R3:W-:Y:S04]  /*16e80*/  STL.64 [R1+0x2b0], R14 ;  /* 0x0002b00e01007387 */ /* 0x0007e80000100a00 */
[----:B------:R3:W-:Y:S01]  /*16e90*/  LDGSTS.E [R3+0x1800c], desc[UR60][R14.64], !P6 ;  /* 0x1800c0000e037fae */ /* 0x0007e2000f12187c */
[----:B--2---:R-:W-:-:S03]  /*16ea0*/  IMAD.WIDE R16, R8, 0x4, R120 ;  /* 0x0000000408107825 */ /* 0x004fc600078e0278 */
[----:B------:R2:W-:Y:S04]  /*16eb0*/  STL.64 [R1+0x2a8], R12 ;  /* 0x0002a80c01007387 */ /* 0x0005e80000100a00 */
[----:B------:R2:W-:Y:S01]  /*16ec0*/  LDGSTS.E [R3+0x1c00c], desc[UR60][R12.64], !P6 ;  /* 0x1c00c0000c037fae */ /* 0x0005e2000f12187c */
[----:B------:R-:W-:Y:S01]  /*16ed0*/  ISETP.GE.U32.AND P6, PT, R6, 0x7fffff17, PT ;  /* 0x7fffff170600780c */ /* 0x000fe20003fc6070 */
[----:B---3--:R-:W-:Y:S02]  /*16ee0*/  IMAD.WIDE R14, R8, 0x4, R118 ;  /* 0x00000004080e7825 */ /* 0x008fe400078e0276 */
[----:B------:R3:W-:Y:S02]  /*16ef0*/  STL.64 [R1+0x98], R18 ;  /* 0x0000981201007387 */ /* 0x0007e40000100a00 */
[----:B------:R-:W-:-:S02]  /*16f00*/  IMAD R6, R5, 0x49, RZ ;  /* 0x0000004905067824 */ /* 0x000fc400078e02ff */
[----:B------:R3:W-:Y:S01]  /*16f10*/  LDGSTS.E [R3+0x20000], desc[UR60][R18.64], !P0 ;  /* 0x2000000012037fae */ /* 0x0007e2000c12187c */
[----:B--2---:R-:W-:Y:S01]  /*16f20*/  IMAD.WIDE R12, R8, 0x4, R116 ;  /* 0x00000004080c7825 */ /* 0x004fe200078e0274 */
        /* <DEDUP_REMOVED lines=8> */
[----:B--2---:R-:W-:-:S03]  /*16fb0*/  IMAD.WIDE R16, R6, 0x4, R120 ;  /* 0x0000000406107825 */ /* 0x004fc600078e0278 */
[----:B------:R3:W-:Y:S01]  /*16fc0*/  LDGSTS.E [R3+0x2c000], desc[UR60][R12.64], !P0 ;  /* 0x2c0000000c037fae */ /* 0x0007e2000c12187c */
[----:B------:R-:W-:Y:S01]  /*16fd0*/  ISETP.GE.U32.AND P0, PT, R8, 0x7fffff16, PT ;  /* 0x7fffff160800780c */ /* 0x000fe20003f06070 */
[----:B------:R-:W-:Y:S02]  /*16fe0*/  IMAD R8, R5, 0x4a, RZ ;  /* 0x0000004a05087824 */ /* 0x000fe400078e02ff */
[C---:B-1----:R-:W-:Y:S01]  /*16ff0*/  IMAD.WIDE R14, R6.reuse, 0x4, R118 ;  /* 0x00000004060e7825 */ /* 0x042fe200078e0276 */
[----:B------:R1:W-:Y:S04]  /*17000*/  STL.64 [R1+0x78], R18 ;  /* 0x0000781201007387 */ /* 0x0003e80000100a00 */
[----:B------:R1:W-:Y:S01]  /*17010*/  LDGSTS.E [R3+0x20004], desc[UR60][R18.64], !P5 ;  /* 0x2000400012037fae */ /* 0x0003e2000e92187c */
[----:B---3--:R-:W-:-:S03]  /*17020*/  IMAD.WIDE R12, R6, 0x4, R116 ;  /* 0x00000004060c7825 */ /* 0x008fc600078e0274 */
[----:B------:R2:W-:Y:S01]  /*17030*/  STL.64 [R1+0x70], R16 ;  /* 0x0000701001007387 */ /* 0x0005e20000100a00 */
[----:B------:R-:W-:-:S03]  /*17040*/  VIADD R6, R10, 0xffffff94 ;  /* 0xffffff940a067836 */ /* 0x000fc60000000000 */
[----:B------:R2:W-:Y:S01]  /*17050*/  LDGSTS.E [R3+0x24004], desc[UR60][R16.64], !P5 ;  /* 0x2400400010037fae */ /* 0x0005e2000e92187c */
[----:B------:R-:W3:Y:S01]  /*17060*/  LDC R10, c[0x0][0x230] ;  /* 0x00008c00ff0a7b82 */ /* 0x000ee20000000800 */
[C---:B-1----:R-:W-:Y:S02]  /*17070*/  IMAD.WIDE R18, R8.reuse, 0x4, R122 ;  /* 0x0000000408127825 */ /* 0x042fe400078e027a */
        /* <DEDUP_REMOVED lines=10> */
[----:B--2---:R-:W-:Y:S01]  /*17120*/  IMAD.WIDE R12, R8, 0x4, R116 ;  /* 0x00000004080c7825 */ /* 0x004fe200078e0274 */
[----:B----4-:R-:W-:Y:S02]  /*17130*/  IADD3 R8, R11, -0xd, RZ ;  /* 0xfffffff30b087810 */ /* 0x010fe40007ffe0ff */
[----:B------:R2:W-:Y:S01]  /*17140*/  LDGSTS.E [R3+0x28008], desc[UR60][R14.64], !P4 ;  /* 0x280080000e037fae */ /* 0x0005e2000e12187c */
[----:B------:R-:W4:Y:S03]  /*17150*/  LDC R11, c[0x0][0x230] ;  /* 0x00008c00ff0b7b82 */ /* 0x000f260000000800 */
[----:B------:R3:W-:Y:S01]  /*17160*/  LDGSTS.E [R3+0x2c008], desc[UR60][R12.64], !P4 ;  /* 0x2c0080000c037fae */ /* 0x0007e2000e12187c */
[----:B------:R-:W-:-:S03]  /*17170*/  ISETP.GE.U32.AND P4, PT, R8, 0x7fffff74, PT ;  /* 0x7fffff740800780c */ /* 0x000fc60003f86070 */
[----:B------:R1:W-:Y:S01]  /*17180*/  STL.64 [R1+0x58], R18 ;  /* 0x0000581201007387 */ /* 0x0003e20000100a00 */
[----:B------:R-:W4:Y:S03]  /*17190*/  LDC R8, c[0x0][0x230] ;  /* 0x00008c00ff087b82 */ /* 0x000f260000000800 */
[----:B------:R2:W-:Y:S04]  /*171a0*/  STL.64 [R1+0x50], R16 ;  /* 0x0000501001007387 */ /* 0x0005e80000100a00 */
[----:B------:R3:W-:Y:S01]  /*171b0*/  STL.64 [R1+0x48], R14 ;  /* 0x0000480e01007387 */ /* 0x0007e20000100a00 */
[----:B-1----:R-:W-:-:S03]  /*171c0*/  IMAD.WIDE R18, R6, 0x4, R122 ;  /* 0x0000000406127825 */ /* 0x002fc600078e027a */
[----:B------:R1:W-:Y:S01]  /*171d0*/  STL.64 [R1+0x40], R12 ;  /* 0x0000400c01007387 */ /* 0x0003e20000100a00 */
[----:B--2---:R-:W-:-:S03]  /*171e0*/  IMAD.WIDE R16, R6, 0x4, R120 ;  /* 0x0000000406107825 */ /* 0x004fc600078e0278 */
[----:B------:R-:W-:Y:S01]  /*171f0*/  LDGSTS.E [R3+0x2000c], desc[UR60][R18.64], !P3 ;  /* 0x2000c00012037fae */ /* 0x000fe2000d92187c */
[----:B---3--:R-:W-:-:S03]  /*17200*/  IMAD.WIDE R14, R6, 0x4, R118 ;  /* 0x00000004060e7825 */ /* 0x008fc600078e0276 */
[----:B------:R-:W-:Y:S01]  /*17210*/  LDGSTS.E [R3+0x2400c], desc[UR60][R16.64], !P3 ;  /* 0x2400c00010037fae */ /* 0x000fe2000d92187c */
[----:B-1----:R-:W-:-:S03]  /*17220*/  IMAD.WIDE R12, R6, 0x4, R116 ;  /* 0x00000004060c7825 */ /* 0x002fc600078e0274 */
[----:B------:R-:W-:Y:S01]  /*17230*/  LDGSTS.E [R3+0x2800c], desc[UR60][R14.64], !P3 ;  /* 0x2800c0000e037fae */ /* 0x000fe2000d92187c */
[----:B------:R-:W-:-:S03]  /*17240*/  VIADD R6, R9, 0xfffffff2 ;  /* 0xfffffff209067836 */ /* 0x000fc60000000000 */
[----:B------:R1:W-:Y:S01]  /*17250*/  LDGSTS.E [R3+0x2c00c], desc[UR60][R12.64], !P3 ;  /* 0x2c00c0000c037fae */ /* 0x0003e2000d92187c */
[----:B------:R-:W2:Y:S01]  /*17260*/  LDC R9, c[0x0][0x230] ;  /* 0x00008c00ff097b82 */ /* 0x000ea20000000800 */
[----:B------:R-:W-:Y:S01]  /*17270*/  IMAD R44, R5, 0x68, RZ ;  /* 0x00000068052c7824 */ /* 0x000fe200078e02ff */
[----:B------:R-:W-:Y:S02]  /*17280*/  ISETP.GE.U32.AND P3, PT, R6, 0x7fffff73, PT ;  /* 0x7fffff730600780c */ /* 0x000fe40003f66070 */
[----:B------:R-:W-:-:S04]  /*17290*/  IADD3 R6, R10, -0xf, RZ ;  /* 0xfffffff10a067810 */ /* 0x000fc80007ffe0ff */
[----:B------:R-:W3:Y:S01]  /*172a0*/  LDC R10, c[0x0][0x230] ;  /* 0x00008c00ff0a7b82 */ /* 0x000ee20000000800 */
[----:B------:R-:W-:-:S04]  /*172b0*/  IMAD.WIDE R50, R44, 0x4, R122 ;  /* 0x000000042c327825 */ /* 0x000fc800078e027a */
[C---:B------:R-:W-:Y:S01]  /*172c0*/  IMAD.WIDE R48, R44.reuse, 0x4, R120 ;  /* 0x000000042c307825 */ /* 0x040fe200078e0278 */
[----:B------:R-:W-:Y:S03]  /*172d0*/  LDGSTS.E [R3+0x30000], desc[UR60][R50.64], !P1 ;  /* 0x3000000032037fae */ /* 0x000fe6000c92187c */
[----:B------:R-:W-:Y:S01]  /*172e0*/  IMAD R36, R5, 0x69, RZ ;  /* 0x0000006905247824 */ /* 0x000fe200078e02ff */
[----:B------:R-:W-:Y:S01]  /*172f0*/  LDGSTS.E [R3+0x34000], desc[UR60][R48.64], !P1 ;  /* 0x3400000030037fae */ /* 0x000fe2000c92187c */
[----:B------:R-:W-:-:S04]  /*17300*/  IMAD.WIDE R46, R44, 0x4, R118 ;  /* 0x000000042c2e7825 */ /* 0x000fc800078e0276 */
[----:B------:R-:W-:Y:S01]  /*17310*/  IMAD.WIDE R44, R44, 0x4, R116 ;  /* 0x000000042c2c7825 */ /* 0x000fe200078e0274 */
[----:B------:R-:W-:Y:S03]  /*17320*/  LDGSTS.E [R3+0x38000], desc[UR60][R46.64], !P1 ;  /* 0x380000002e037fae */ /* 0x000fe6000c92187c */
[----:B------:R-:W-:Y:S01]  /*17330*/  IMAD.WIDE R42, R36, 0x4, R122 ;  /* 0x00000004242a7825 */ /* 0x000fe200078e027a */
[----:B------:R-:W-:Y:S01]  /*17340*/  LDGSTS.E [R3+0x3c000], desc[UR60][R44.64], !P1 ;  /* 0x3c0000002c037fae */ /* 0x000fe2000c92187c */
[----:B------:R-:W-:Y:S02]  /*17350*/  ISETP.GE.U32.AND P1, PT, R6, 0x7fffff72, PT ;  /* 0x7fffff720600780c */ /* 0x000fe40003f26070 */
[----:B------:R-:W-:Y:S01]  /*17360*/  IMAD R28, R5, 0x6a, RZ ;  /* 0x0000006a051c7824 */ /* 0x000fe200078e02ff */
[----:B------:R-:W-:Y:S01]  /*17370*/  LDGSTS.E [R3+0x30004], desc[UR60][R42.64], !P6 ;  /* 0x300040002a037fae */ /* 0x000fe2000f12187c */
[----:B------:R-:W-:-:S04]  /*17380*/  IMAD.WIDE R40, R36, 0x4, R120 ;  /* 0x0000000424287825 */ /* 0x000fc800078e0278 */
[C---:B------:R-:W-:Y:S01]  /*17390*/  IMAD.WIDE R38, R36.reuse, 0x4, R118 ;  /* 0x0000000424267825 */ /* 0x040fe200078e0276 */
[----:B------:R-:W-:Y:S03]  /*173a0*/  LDGSTS.E [R3+0x34004], desc[UR60][R40.64], !P6 ;  /* 0x3400400028037fae */ /* 0x000fe6000f12187c */
[----:B------:R-:W-:Y:S01]  /*173b0*/  IMAD.WIDE R36, R36, 0x4, R116 ;  /* 0x0000000424247825 */ /* 0x000fe200078e0274 */
[----:B------:R-:W-:Y:S03]  /*173c0*/  STL.64 [R1+0x38], R18 ;  /* 0x0000381201007387 */ /* 0x000fe60000100a00 */
[----:B----4-:R-:W-:Y:S01]  /*173d0*/  VIADD R6, R8, 0xfffffff0 ;  /* 0xfffffff008067836 */ /* 0x010fe20000000000 */
[----:B------:R-:W-:Y:S01]  /*173e0*/  LDGSTS.E [R3+0x38004], desc[UR60][R38.64], !P6 ;  /* 0x3800400026037fae */ /* 0x000fe2000f12187c */
[----:B------:R-:W-:-:S04]  /*173f0*/  IMAD.WIDE R34, R28, 0x4, R122 ;  /* 0x000000041c227825 */ /* 0x000fc800078e027a */
[C---:B------:R-:W-:Y:S01]  /*17400*/  IMAD.WIDE R32, R28.reuse, 0x4, R120 ;  /* 0x000000041c207825 */ /* 0x040fe200078e0278 */
[----:B------:R-:W-:Y:S03]  /*17410*/  STL.64 [R1+0x30], R16 ;  /* 0x0000301001007387 */ /* 0x000fe60000100a00 */
[----:B------:R-:W-:Y:S01]  /*17420*/  IMAD R20, R5, 0x6b, RZ ;  /* 0x0000006b05147824 */ /* 0x000fe200078e02ff */
[----:B------:R-:W-:Y:S01]  /*17430*/  LDGSTS.E [R3+0x3c004], desc[UR60][R36.64], !P6 ;  /* 0x3c00400024037fae */ /* 0x000fe2000f12187c */
[----:B------:R-:W-:Y:S01]  /*17440*/  IMAD.WIDE R30, R28, 0x4, R118 ;  /* 0x000000041c1e7825 */ /* 0x000fe200078e0276 */
[----:B------:R-:W-:Y:S02]  /*17450*/  ISETP.GE.U32.AND P6, PT, R6, 0x7fffff71, PT ;  /* 0x7fffff710600780c */ /* 0x000fe40003fc6070 */
[----:B------:R-:W-:Y:S01]  /*17460*/  STL.64 [R1+0x28], R14 ;  /* 0x0000280e01007387 */ /* 0x000fe20000100a00 */
[----:B------:R-:W-:Y:S01]  /*17470*/  IMAD.WIDE R28, R28, 0x4, R116 ;  /* 0x000000041c1c7825 */ /* 0x000fe200078e0274 */
[----:B--2---:R-:W-:-:S02]  /*17480*/  IADD3 R6, R9, -0x2d, RZ ;  /* 0xffffffd309067810 */ /* 0x004fc40007ffe0ff */
[----:B------:R1:W-:Y:S01]  /*17490*/  STL.64 [R1+0x20], R12 ;  /* 0x0000200c01007387 */ /* 0x0003e20000100a00 */
[----:B------:R-:W-:-:S03]  /*174a0*/  IMAD.WIDE R26, R20, 0x4, R122 ;  /* 0x00000004141a7825 */ /* 0x000fc600078e027a */
[----:B------:R-:W-:Y:S01]  /*174b0*/  LDGSTS.E [R3+0x30008], desc[UR60][R34.64], !P0 ;  /* 0x3000800022037fae */ /* 0x000fe2000c12187c */
[----:B------:R-:W-:-:S03]  /*174c0*/  IMAD.WIDE R24, R20, 0x4, R120 ;  /* 0x0000000414187825 */ /* 0x000fc600078e0278 */
[----:B------:R-:W-:Y:S01]  /*174d0*/  LDGSTS.E [R3+0x34008], desc[UR60][R32.64], !P0 ;  /* 0x3400800020037fae */ /* 0x000fe2000c12187c */
[C---:B------:R-:W-:Y:S01]  /*174e0*/  IMAD.WIDE R22, R20.reuse, 0x4, R118 ;  /* 0x0000000414167825 */ /* 0x040fe200078e0276 */
[----:B-1----:R-:W1:Y:S02]  /*174f0*/  LDC R12, c[0x0][0x230] ;  /* 0x00008c00ff0c7b82 */ /* 0x002e640000000800 */
[----:B------:R-:W-:Y:S01]  /*17500*/  LDGSTS.E [R3+0x38008], desc[UR60][R30.64], !P0 ;  /* 0x380080001e037fae */ /* 0x000fe2000c12187c */
[----:B------:R-:W-:-:S03]  /*17510*/  IMAD.WIDE R20, R20, 0x4, R116 ;  /* 0x0000000414147825 */ /* 0x000fc600078e0274 */
[----:B------:R-:W-:Y:S01]  /*17520*/  LDGSTS.E [R3+0x3c008], desc[UR60][R28.64], !P0 ;  /* 0x3c0080001c037fae */ /* 0x000fe2000c12187c */
[----:B------:R-:W-:Y:S01]  /*17530*/  ISETP.GE.U32.AND P0, PT, R6, 0x7fffff54, PT ;  /* 0x7fffff540600780c */ /* 0x000fe20003f06070 */
[----:B---3--:R-:W-:Y:S02]  /*17540*/  VIADD R6, R10, 0xffffffd2 ;  /* 0xffffffd20a067836 */ /* 0x008fe40000000000 */
[----:B------:R-:W-:Y:S01]  /*17550*/  LDGSTS.E [R3+0x3000c], desc[UR60][R26.64], !P5 ;  /* 0x3000c0001a037fae */ /* 0x000fe2000e92187c */
[----:B------:R-:W-:Y:S01]  /*17560*/  IMAD R8, R5, 0xc, RZ ;  /* 0x0000000c05087824 */ /* 0x000fe200078e02ff */
[----:B------:R-:W2:Y:S02]  /*17570*/  LDC R10, c[0x0][0x230] ;  /* 0x00008c00ff0a7b82 */ /* 0x000ea40000000800 */
[----:B------:R-:W-:Y:S04]  /*17580*/  LDGSTS.E [R3+0x3400c], desc[UR60][R24.64], !P5 ;  /* 0x3400c00018037fae */ /* 0x000fe8000e92187c */
[----:B------:R-:W-:Y:S04]  /*17590*/  LDGSTS.E [R3+0x3800c], desc[UR60][R22.64], !P5 ;  /* 0x3800c00016037fae */ /* 0x000fe8000e92187c */
[----:B------:R-:W-:Y:S01]  /*175a0*/  LDGSTS.E [R3+0x3c00c], desc[UR60][R20.64], !P5 ;  /* 0x3c00c00014037fae */ /* 0x000fe2000e92187c */
[----:B------:R-:W-:-:S02]  /*175b0*/  ISETP.GE.U32.AND P5, PT, R6, 0x7fffff53, PT ;  /* 0x7fffff530600780c */ /* 0x000fc40003fa6070 */
[----:B------:R-:W-:Y:S01]  /*175c0*/  LOP3.LUT R6, R4, 0x30, RZ, 0x3c, !PT ;  /* 0x0000003004067812 */ /* 0x000fe200078e3cff */
[----:B------:R-:W-:-:S03]  /*175d0*/  IMAD.WIDE R88, R8, 0x4, R122 ;  /* 0x0000000408587825 */ /* 0x000fc600078e027a */
[----:B------:R-:W-:Y:S01]  /*175e0*/  IADD3 R6, R6, UR4, RZ ;  /* 0x0000000406067c10 */ /* 0x000fe2000fffe0ff */
[----:B------:R-:W-:-:S04]  /*175f0*/  IMAD.WIDE R18, R8, 0x4, R120 ;  /* 0x0000000408127825 */ /* 0x000fc800078e0278 */
[----:B------:R-:W-:-:S04]  /*17600*/  IMAD.WIDE R16, R8, 0x4, R118 ;  /* 0x0000000408107825 */ /* 0x000fc800078e0276 */
[----:B------:R-:W-:Y:S01]  /*17610*/  IMAD.WIDE R14, R8, 0x4, R116 ;  /* 0x00000004080e7825 */ /* 0x000fe200078e0274 */
[----:B------:R3:W-:Y:S03]  /*17620*/  STL.64 [R1+0x5a0], R88 ;  /* 0x0005a05801007387 */ /* 0x0007e60000100a00 */
[----:B------:R-:W-:Y:S01]  /*17630*/  VIADD R8, R11, 0xffffffd1 ;  /* 0xffffffd10b087836 */ /* 0x000fe20000000000 */
[----:B------:R3:W-:Y:S01]  /*17640*/  LDGSTS.E [R6], desc[UR60][R88.64], !P4 ;  /* 0x0000000058067fae */ /* 0x0007e2000e12187c */
[----:B------:R-:W4:Y:S01]  /*17650*/  LDC R11, c[0x0][0x230] ;  /* 0x00008c00ff0b7b82 */ /* 0x000f220000000800 */
[----:B------:R-:W-:Y:S02]  /*17660*/  IMAD R9, R5, 0xd, RZ ;  /* 0x0000000d05097824 */ /* 0x000fe400078e02ff */
[----:B------:R1:W-:Y:S04]  /*17670*/  STL.64 [R1+0x598], R18 ;  /* 0x0005981201007387 */ /* 0x0003e80000100a00 */
        /* <DEDUP_REMOVED lines=10> */
[----:B------:R-:W-:Y:S02]  /*17720*/  IMAD R8, R5, 0xe, RZ ;  /* 0x0000000e05087824 */ /* 0x000fe400078e02ff */
        /* <DEDUP_REMOVED lines=21> */
[----:B------:R-:W3:Y:S01]  /*17880*/  LDC R10, c[0x0][0x230] ;  /* 0x00008c00ff0a7b82 */ /* 0x000ee20000000800 */
[C---:B-1----:R-:W-:Y:S02]  /*17890*/  IMAD.WIDE R88, R9.reuse, 0x4, R122 ;  /* 0x0000000409587825 */ /* 0x042fe400078e027a */
[----:B------:R1:W-:Y:S04]  /*178a0*/  STL.64 [R1+0x550], R16 ;  /* 0x0005501001007387 */ /* 0x0003e80000100a00 */
[----:B------:R1:W-:Y:S04]  /*178b0*/  LDGSTS.E [R6+0x8008], desc[UR60][R16.64], !P1 ;  /* 0x0800800010067fae */ /* 0x0003e8000c92187c */
[----:B------:R4:W-:Y:S01]  /*178c0*/  STL.64 [R1+0x548], R14 ;  /* 0x0005480e01007387 */ /* 0x0009e20000100a00 */
[----:B--2---:R-:W-:-:S03]  /*178d0*/  IMAD.WIDE R18, R9, 0x4, R120 ;  /* 0x0000000409127825 */ /* 0x004fc600078e0278 */
[----:B------:R4:W-:Y:S01]  /*178e0*/  LDGSTS.E [R6+0xc008], desc[UR60][R14.64], !P1 ;  /* 0x0c0080000e067fae */ /* 0x0009e2000c92187c */
[----:B------:R-:W-:Y:S01]  /*178f0*/  ISETP.GE.U32.AND P1, PT, R8, 0x7fffff34, PT ;  /* 0x7fffff340800780c */ /* 0x000fe20003f26070 */
[----:B-1----:R-:W-:Y:S02]  /*17900*/  IMAD.WIDE R16, R9, 0x4, R118 ;  /* 0x0000000409107825 */ /* 0x002fe400078e0276 */
[----:B------:R1:W-:Y:S02]  /*17910*/  STL.64 [R1+0x540], R88 ;  /* 0x0005405801007387 */ /* 0x0003e40000100a00 */
[----:B------:R-:W-:Y:S02]  /*17920*/  IMAD R8, R5, 0x2c, RZ ;  /* 0x0000002c05087824 */ /* 0x000fe400078e02ff */
[----:B------:R1:W-:Y:S01]  /*17930*/  LDGSTS.E [R6+0xc], desc[UR60][R88.64], !P6 ;  /* 0x0000c00058067fae */ /* 0x0003e2000f12187c */
[----:B----4-:R-:W-:Y:S01]  /*17940*/  IMAD.WIDE R14, R9, 0x4, R116 ;  /* 0x00000004090e7825 */ /* 0x010fe200078e0274 */
[----:B------:R-:W-:-:S02]  /*17950*/  IADD3 R9, R11, -0x4e, RZ ;  /* 0xffffffb20b097810 */ /* 0x000fc40007ffe0ff */
[----:B------:R2:W-:Y:S01]  /*17960*/  STL.64 [R1+0x538], R18 ;  /* 0x0005381201007387 */ /* 0x0005e20000100a00 */
[----:B------:R-:W4:Y:S03]  /*17970*/  LDC R11, c[0x0][0x230] ;  /* 0x00008c00ff0b7b82 */ /* 0x000f260000000800 */
        /* <DEDUP_REMOVED lines=8> */
[C---:B---3--:R-:W-:Y:S02]  /*17a00*/  IMAD.WIDE R16, R8.reuse, 0x4, R118 ;  /* 0x0000000408107825 */ /* 0x048fe400078e0276 */
[----:B------:R2:W-:Y:S02]  /*17a10*/  STL.64 [R1+0x2a0], R88 ;  /* 0x0002a05801007387 */ /* 0x0005e40000100a00 */
[----:B------:R-:W-:Y:S02]  /*17a20*/  IMAD R9, R5, 0x2d, RZ ;  /* 0x0000002d05097824 */ /* 0x000fe400078e02ff */
        /* <DEDUP_REMOVED lines=13> */
[----:B------:R-:W-:Y:S02]  /*17b00*/  IMAD R8, R5, 0x2e, RZ ;  /* 0x0000002e05087824 */ /* 0x000fe400078e02ff */
[C---:B--2---:R-:W-:Y:S01]  /*17b10*/  IMAD.WIDE R16, R9.reuse, 0x4, R118 ;  /* 0x0000000409107825 */ /* 0x044fe200078e0276 */
[----:B------:R2:W-:Y:S04]  /*17b20*/  STL.64 [R1+0x280], R88 ;  /* 0x0002805801007387 */ /* 0x0005e80000100a00 */
[----:B------:R2:W-:Y:S01]  /*17b30*/  LDGSTS.E [R6+0x10004], desc[UR60][R88.64], !P5 ;  /* 0x1000400058067fae */ /* 0x0005e2000e92187c */
[----:B-1----:R-:W-:Y:S01]  /*17b40*/  IMAD.WIDE R14, R9, 0x4, R116 ;  /* 0x00000004090e7825 */ /* 0x002fe200078e0274 */
[----:B------:R-:W-:-:S02]  /*17b50*/  IADD3 R9, R10, -0x50, RZ ;  /* 0xffffffb00a097810 */ /* 0x000fc40007ffe0ff */
[----:B------:R1:W-:Y:S01]  /*17b60*/  STL.64 [R1+0x278], R18 ;  /* 0x0002781201007387 */ /* 0x0003e20000100a00 */
[----:B------:R-:W3:Y:S03]  /*17b70*/  LDC R10, c[0x0][0x230] ;  /* 0x00008c00ff0a7b82 */ /* 0x000ee60000000800 */
[----:B------:R1:W-:Y:S01]  /*17b80*/  LDGSTS.E [R6+0x14004], desc[UR60][R18.64], !P5 ;  /* 0x1400400012067fae */ /* 0x0003e2000e92187c */
[----:B--2---:R-:W-:-:S03]  /*17b90*/  IMAD.WIDE R88, R8, 0x4, R122 ;  /* 0x0000000408587825 */ /* 0x004fc600078e027a */
[----:B------:R2:W-:Y:S04]  /*17ba0*/  STL.64 [R1+0x270], R16 ;  /* 0x0002701001007387 */ /* 0x0005e80000100a00 */
[----:B------:R2:W-:Y:S04]  /*17bb0*/  LDGSTS.E [R6+0x18004], desc[UR60][R16.64], !P5 ;  /* 0x1800400010067fae */ /* 0x0005e8000e92187c */
[----:B------:R4:W-:Y:S01]  /*17bc0*/  STL.64 [R1+0x268], R14 ;  /* 0x0002680e01007387 */ /* 0x0009e20000100a00 */
[----:B-1----:R-:W-:-:S03]  /*17bd0*/  IMAD.WIDE R18, R8, 0x4, R120 ;  /* 0x0000000408127825 */ /* 0x002fc600078e0278 */
[----:B------:R4:W-:Y:S01]  /*17be0*/  LDGSTS.E [R6+0x1c004], desc[UR60][R14.64], !P5 ;  /* 0x1c0040000e067fae */ /* 0x0009e2000e92187c */
[----:B------:R-:W-:Y:S01]  /*17bf0*/  ISETP.GE.U32.AND P5, PT, R9, 0x7fffff31, PT ;  /* 0x7fffff310900780c */ /* 0x000fe20003fa6070 */
[----:B------:R-:W-:Y:S02]  /*17c00*/  IMAD R9, R5, 0x2f, RZ ;  /* 0x0000002f05097824 */ /* 0x000fe400078e02ff */
[C---:B--2---:R-:W-:Y:S01]  /*17c10*/  IMAD.WIDE R16, R8.reuse, 0x4, R118 ;  /* 0x0000000408107825 */ /* 0x044fe200078e0276 */
[----:B------:R1:W-:Y:S04]  /*17c20*/  STL.64 [R1+0x260], R88 ;  /* 0x0002605801007387 */ /* 0x0003e80000100a00 */
[----:B------:R1:W-:Y:S01]  /*17c30*/  LDGSTS.E [R6+0x10008], desc[UR60][R88.64], !P4 ;  /* 0x1000800058067fae */ /* 0x0003e2000e12187c */
[----:B----4-:R-:W-:-:S03]  /*17c40*/  IMAD.WIDE R14, R8, 0x4, R116 ;  /* 0x00000004080e7825 */ /* 0x010fc600078e0274 */
[----:B------:R2:W-:Y:S01]  /*17c50*/  STL.64 [R1+0x258], R18 ;  /* 0x0002581201007387 */ /* 0x0005e20000100a00 */
[----:B------:R-:W-:-:S03]  /*17c60*/  VIADD R8, R11, 0xffffff93 ;  /* 0xffffff930b087836 */ /* 0x000fc60000000000 */
[----:B------:R2:W-:Y:S01]  /*17c70*/  LDGSTS.E [R6+0x14008], desc[UR60][R18.64], !P4 ;  /* 0x1400800012067fae */ /* 0x0005e2000e12187c */
[----:B------:R-:W4:Y:S01]  /*17c80*/  LDC R11, c[0x0][0x230] ;  /* 0x00008c00ff0b7b82 */ /* 0x000f220000000800 */
[C---:B-1----:R-:W-:Y:S02]  /*17c90*/  IMAD.WIDE R88, R9.reuse, 0x4, R122 ;  /* 0x0000000409587825 */ /* 0x042fe400078e027a */
[----:B------:R1:W-:Y:S04]  /*17ca0*/  STL.64 [R1+0x250], R16 ;  /* 0x0002501001007387 */ /* 0x0003e80000100a00 */
[----:B------:R1:W-:Y:S01]  /*17cb0*/  LDGSTS.E [R6+0x18008], desc[UR60][R16.64], !P4 ;  /* 0x1800800010067fae */ /* 0x0003e2000e12187c */
[----:B--2---:R-:W-:-:S03]  /*17cc0*/  IMAD.WIDE R18, R9, 0x4, R120 ;  /* 0x0000000409127825 */ /* 0x004fc600078e0278 */
[----:B------:R2:W-:Y:S04]  /*17cd0*/  STL.64 [R1+0x248], R14 ;  /* 0x0002480e01007387 */ /* 0x0005e80000100a00 */
[----:B------:R2:W-:Y:S01]  /*17ce0*/  LDGSTS.E [R6+0x1c008], desc[UR60][R14.64], !P4 ;  /* 0x1c0080000e067fae */ /* 0x0005e2000e12187c */
[----:B-1----:R-:W-:-:S03]  /*17cf0*/  IMAD.WIDE R16, R9, 0x4, R118 ;  /* 0x0000000409107825 */ /* 0x002fc600078e0276 */
[----:B------:R-:W-:Y:S01]  /*17d00*/  LDGSTS.E [R6+0x1000c], desc[UR60][R88.64], !P3 ;  /* 0x1000c00058067fae */ /* 0x000fe2000d92187c */
[----:B------:R-:W-:Y:S01]  /*17d10*/  ISETP.GE.U32.AND P4, PT, R8, 0x7fffff14, PT ;  /* 0x7fffff140800780c */ /* 0x000fe20003f86070 */
[----:B------:R-:W-:Y:S02]  /*17d20*/  IMAD R8, R5, 0x4c, RZ ;  /* 0x0000004c05087824 */ /* 0x000fe400078e02ff */
[----:B------:R1:W-:Y:S01]  /*17d30*/  LDGSTS.E [R6+0x1400c], desc[UR60][R18.64], !P3 ;  /* 0x1400c00012067fae */ /* 0x0003e2000d92187c */
[----:B--2---:R-:W-:Y:S01]  /*17d40*/  IMAD.WIDE R14, R9, 0x4, R116 ;  /* 0x00000004090e7825 */ /* 0x004fe200078e0274 */
[----:B---3--:R-:W-:Y:S02]  /*17d50*/  IADD3 R9, R12, -0x6e, RZ ;  /* 0xffffff920c097810 */ /* 0x008fe40007ffe0ff */
[----:B------:R2:W-:Y:S04]  /*17d60*/  LDGSTS.E [R6+0x1800c], desc[UR60][R16.64], !P3 ;  /* 0x1800c00010067fae */ /* 0x0005e8000d92187c */
[----:B------:R3:W-:Y:S01]  /*17d70*/  LDGSTS.E [R6+0x1c00c], desc[UR60][R14.64], !P3 ;  /* 0x1c00c0000e067fae */ /* 0x0007e2000d92187c */
[----:B------:R-:W-:-:S02]  /*17d80*/  ISETP.GE.U32.AND P3, PT, R9, 0x7fffff13, PT ;  /* 0x7fffff130900780c */ /* 0x000fc40003f66070 */
[----:B------:R-:W4:Y:S01]  /*17d90*/  LDC R9, c[0x0][0x230] ;  /* 0x00008c00ff097b82 */ /* 0x000f220000000800 */
[----:B------:R-:W-:Y:S04]  /*17da0*/  STL.64 [R1+0x240], R88 ;  /* 0x0002405801007387 */ /* 0x000fe80000100a00 */
[----:B------:R1:W-:Y:S01]  /*17db0*/  STL.64 [R1+0x238], R18 ;  /* 0x0002381201007387 */ /* 0x0003e20000100a00 */
[----:B------:R-:W-:-:S03]  /*17dc0*/  IMAD.WIDE R12, R8, 0x4, R116 ;  /* 0x00000004080c7825 */ /* 0x000fc600078e0274 */
[----:B------:R2:W-:Y:S04]  /*17dd0*/  STL.64 [R1+0x230], R16 ;  /* 0x0002301001007387 */ /* 0x0005e80000100a00 */
[----:B------:R3:W-:Y:S01]  /*17de0*/  STL.64 [R1+0x228], R14 ;  /* 0x0002280e01007387 */ /* 0x0007e20000100a00 */
[----:B-1----:R-:W-:-:S04]  /*17df0*/  IMAD.WIDE R18, R8, 0x4, R122 ;  /* 0x0000000408127825 */ /* 0x002fc800078e027a */
[C---:B--2---:R-:W-:Y:S01]  /*17e00*/  IMAD.WIDE R16, R8.reuse, 0x4, R120 ;  /* 0x0000000408107825 */ /* 0x044fe200078e0278 */
[----:B------:R-:W-:Y:S03]  /*17e10*/  LDGSTS.E [R6+0x20000], desc[UR60][R18.64], !P1 ;  /* 0x2000000012067fae */ /* 0x000fe6000c92187c */
[----:B---3--:R-:W-:Y:S01]  /*17e20*/  IMAD.WIDE R14, R8, 0x4, R118 ;  /* 0x00000004080e7825 */ /* 0x008fe200078e0276 */
[----:B------:R-:W-:Y:S03]  /*17e30*/  LDGSTS.E [R6+0x24000], desc[UR60][R16.64], !P1 ;  /* 0x2400000010067fae */ /* 0x000fe6000c92187c */
[----:B------:R-:W-:Y:S01]  /*17e40*/  VIADD R8, R10, 0xffffff91 ;  /* 0xffffff910a087836 */ /* 0x000fe20000000000 */
[----:B------:R-:W-:Y:S01]  /*17e50*/  LDGSTS.E [R6+0x28000], desc[UR60][R14.64], !P1 ;  /* 0x280000000e067fae */ /* 0x000fe2000c92187c */
[----:B------:R-:W1:Y:S01]  /*17e60*/  LDC R10, c[0x0][0x230] ;  /* 0x00008c00ff0a7b82 */ /* 0x000e620000000800 */
[----:B------:R-:W-:-:S02]  /*17e70*/  IMAD R244, R5, 0x4d, RZ ;  /* 0x0000004d05f47824 */ /* 0x000fc400078e02ff */
[----:B------:R2:W-:Y:S01]  /*17e80*/  LDGSTS.E [R6+0x2c000], desc[UR60][R12.64], !P1 ;  /* 0x2c0000000c067fae */ /* 0x0005e2000c92187c */
[----:B------:R-:W-:Y:S02]  /*17e90*/  ISETP.GE.U32.AND P1, PT, R8, 0x7fffff12, PT ;  /* 0x7fffff120800780c */ /* 0x000fe40003f26070 */
[----:B----4-:R-:W-:Y:S02]  /*17ea0*/  IADD3 R8, R11, -0x70, RZ ;  /* 0xffffff900b087810 */ /* 0x010fe40007ffe0ff */
        /* <DEDUP_REMOVED lines=12> */
[C---:B------:R-:W-:Y:S01]  /*17f70*/  IMAD.WIDE R240, R236.reuse, 0x4, R120 ;  /* 0x00000004ecf07825 */ /* 0x040fe200078e0278 */
[----:B------:R-:W-:Y:S03]  /*17f80*/  LDGSTS.E [R6+0x20008], desc[UR60][R242.64], !P0 ;  /* 0x20008000f2067fae */ /* 0x000fe6000c12187c */
[----:B------:R-:W-:Y:S01]  /*17f90*/  IMAD R126, R5, 0x4f, RZ ;  /* 0x0000004f057e7824 */ /* 0x000fe200078e02ff */
[----:B------:R-:W-:Y:S01]  /*17fa0*/  LDGSTS.E [R6+0x24008], desc[UR60][R240.64], !P0 ;  /* 0x24008000f0067fae */ /* 0x000fe2000c12187c */
[----:B------:R-:W-:-:S04]  /*17fb0*/  IMAD.WIDE R238, R236, 0x4, R118 ;  /* 0x00000004ecee7825 */ /* 0x000fc800078e0276 */
[----:B------:R-:W-:Y:S01]  /*17fc0*/  IMAD.WIDE R236, R236, 0x4, R116 ;  /* 0x00000004ecec7825 */ /* 0x000fe200078e0274 */
[----:B------:R-:W-:Y:S03]  /*17fd0*/  LDGSTS.E [R6+0x28008], desc[UR60][R238.64], !P0 ;  /* 0x28008000ee067fae */ /* 0x000fe6000c12187c */
[----:B------:R-:W-:Y:S01]  /*17fe0*/  VIADD R8, R9, 0xffffffef ;  /* 0xffffffef09087836 */ /* 0x000fe20000000000 */
[----:B------:R-:W-:Y:S01]  /*17ff0*/  LDGSTS.E [R6+0x2c008], desc[UR60][R236.64], !P0 ;  /* 0x2c008000ec067fae */ /* 0x000fe2000c12187c */
[----:B------:R-:W4:Y:S01]  /*18000*/  LDC R9, c[0x0][0x230] ;  /* 0x00008c00ff097b82 */ /* 0x000f220000000800 */
[----:B------:R-:W-:Y:S02]  /*18010*/  IMAD.WIDE R234, R126, 0x4, R122 ;  /* 0x000000047eea7825 */ /* 0x000fe400078e027a */
[----:B------:R-:W-:Y:S02]  /*18020*/  ISETP.GE.U32.AND P0, PT, R8, 0x7fffff70, PT ;  /* 0x7fffff700800780c */ /* 0x000fe40003f06070 */
[----:B------:R-:W-:Y:S01]  /*18030*/  IMAD.WIDE R232, R126, 0x4, R120 ;  /* 0x000000047ee87825 */ /* 0x000fe200078e0278 */
[----:B-1----:R-:W-:Y:S01]  /*18040*/  IADD3 R8, R10, -0x12, RZ ;  /* 0xffffffee0a087810 */ /* 0x002fe20007ffe0ff */
[----:B------:R-:W-:Y:S01]  /*18050*/  LDGSTS.E [R6+0x2000c], desc[UR60][R234.64], !P5 ;  /* 0x2000c000ea067fae */ /* 0x000fe2000e92187c */
[----:B------:R-:W1:Y:S01]  /*18060*/  LDC R10, c[0x0][0x230] ;  /* 0x00008c00ff0a7b82 */ /* 0x000e620000000800 */
[----:B------:R-:W-:-:S02]  /*18070*/  IMAD.WIDE R124, R126, 0x4, R118 ;  /* 0x000000047e7c7825 */ /* 0x000fc400078e0276 */
[----:B------:R-:W-:Y:S02]  /*18080*/  LDGSTS.E [R6+0x2400c], desc[UR60][R232.64], !P5 ;  /* 0x2400c000e8067fae */ /* 0x000fe4000e92187c */
[----:B------:R-:W-:Y:S02]  /*18090*/  IMAD.WIDE R126, R126, 0x4, R116 ;  /* 0x000000047e7e7825 */ /* 0x000fe400078e0274 */
[----:B------:R-:W-:Y:S02]  /*180a0*/  LDGSTS.E [R6+0x2800c], desc[UR60][R124.64], !P5 ;  /* 0x2800c0007c067fae */ /* 0x000fe4000e92187c */
[----:B------:R-:W-:Y:S02]  /*180b0*/  IMAD R134, R5, 0x6c, RZ ;  /* 0x0000006c05867824 */ /* 0x000fe400078e02ff */
[----:B------:R-:W-:Y:S01]  /*180c0*/  LDGSTS.E [R6+0x2c00c], desc[UR60][R126.64], !P5 ;  /* 0x2c00c0007e067fae */ /* 0x000fe2000e92187c */
[----:B------:R-:W-:Y:S01]  /*180d0*/  ISETP.GE.U32.AND P5, PT, R8, 0x7fffff6f, PT ;  /* 0x7fffff6f0800780c */ /* 0x000fe20003fa6070 */
[----:B---3--:R-:W-:-:S02]  /*180e0*/  VIADD R8, R11, 0xffffffed ;  /* 0xffffffed0b087836 */ /* 0x008fc40000000000 */
[----:B------:R-:W3:Y:S01]  /*180f0*/  LDC R11, c[0x0][0x230] ;  /* 0x00008c00ff0b7b82 */ /* 0x000ee20000000800 */
[C---:B------:R-:W-:Y:S01]  /*18100*/  IMAD.WIDE R128, R134.reuse, 0x4, R122 ;  /* 0x0000000486807825 */ /* 0x040fe200078e027a */
[----:B------:R-:W-:Y:S03]  /*18110*/  STL.64 [R1+0x18], R18 ;  /* 0x0000181201007387 */ /* 0x000fe60000100a00 */
[C---:B------:R-:W-:Y:S02]  /*18120*/  IMAD R142, R5.reuse, 0x6d, RZ ;  /* 0x0000006d058e7824 */ /* 0x040fe400078e02ff */
[C---:B------:R-:W-:Y:S01]  /*18130*/  IMAD.WIDE R130, R134.reuse, 0x4, R120 ;  /* 0x0000000486827825 */ /* 0x040fe200078e0278 */
[----:B------:R-:W-:Y:S03]  /*18140*/  STL.64 [R1+0x10], R16 ;  /* 0x0000101001007387 */ /* 0x000fe60000100a00 */
[C---:B------:R-:W-:Y:S01]  /*18150*/  IMAD.WIDE R132, R134.reuse, 0x4, R118 ;  /* 0x0000000486847825 */ /* 0x040fe200078e0276 */
[----:B------:R-:W-:Y:S03]  /*18160*/  STL.64 [R1+0x8], R14 ;  /* 0x0000080e01007387 */ /* 0x000fe60000100a00 */
[----:B------:R-:W-:Y:S01]  /*18170*/  IMAD.WIDE R134, R134, 0x4, R116 ;  /* 0x0000000486867825 */ /* 0x000fe200078e0274 */
[----:B------:R2:W-:Y:S03]  /*18180*/  STL.64 [R1], R12 ;  /* 0x0000000c01007387 */ /* 0x0005e60000100a00 */
[C---:B------:R-:W-:Y:S01]  /*18190*/  IMAD.WIDE R136, R142.reuse, 0x4, R122 ;  /* 0x000000048e887825 */ /* 0x040fe200078e027a */
[----:B------:R-:W-:Y:S03]  /*181a0*/  LDGSTS.E [R6+0x30000], desc[UR60][R128.64], !P4 ;  /* 0x3000000080067fae */ /* 0x000fe6000e12187c */
[C---:B------:R-:W-:Y:S01]  /*181b0*/  IMAD.WIDE R138, R142.reuse, 0x4, R120 ;  /* 0x000000048e8a7825 */ /* 0x040fe200078e0278 */
[----:B------:R-:W-:Y:S03]  /*181c0*/  LDGSTS.E [R6+0x34000], desc[UR60][R130.64], !P4 ;  /* 0x3400000082067fae */ /* 0x000fe6000e12187c */
[----:B------:R-:W-:Y:S01]  /*181d0*/  IMAD R150, R5, 0x6e, RZ ;  /* 0x0000006e05967824 */ /* 0x000fe200078e02ff */
[----:B--2---:R-:W2:Y:S01]  /*181e0*/  LDC R12, c[0x0][0x230] ;  /* 0x00008c00ff0c7b82 */ /* 0x004ea20000000800 */
[----:B------:R-:W-:Y:S01]  /*181f0*/  LDGSTS.E [R6+0x38000], desc[UR60][R132.64], !P4 ;  /* 0x3800000084067fae */ /* 0x000fe2000e12187c */
[----:B------:R-:W-:-:S03]  /*18200*/  IMAD.WIDE R140, R142, 0x4, R118 ;  /* 0x000000048e8c7825 */ /* 0x000fc600078e0276 */
[----:B------:R-:W-:Y:S01]  /*18210*/  LDGSTS.E [R6+0x3c000], desc[UR60][R134.64], !P4 ;  /* 0x3c00000086067fae */ /* 0x000fe2000e12187c */
[----:B------:R-:W-:Y:S01]  /*18220*/  IMAD.WIDE R142, R142, 0x4, R116 ;  /* 0x000000048e8e7825 */ /* 0x000fe200078e0274 */
[----:B------:R-:W-:Y:S01]  /*18230*/  ISETP.GE.U32.AND P4, PT, R8, 0x7fffff6e, PT ;  /* 0x7fffff6e0800780c */ /* 0x000fe20003f86070 */
[----:B------:R-:W2:Y:S01]  /*18240*/  LDC R13, c[0x0][0x230] ;  /* 0x00008c00ff0d7b82 */ /* 0x000ea20000000800 */
[----:B----4-:R-:W-:Y:S01]  /*18250*/  IADD3 R8, R9, -0x14, RZ ;  /* 0xffffffec09087810 */ /* 0x010fe20007ffe0ff */
[----:B------:R-:W-:Y:S01]  /*18260*/  LDGSTS.E [R6+0x30004], desc[UR60][R136.64], !P3 ;  /* 0x3000400088067fae */ /* 0x000fe2000d92187c */
[----:B------:R-:W-:-:S03]  /*18270*/  IMAD.WIDE R144, R150, 0x4, R122 ;  /* 0x0000000496907825 */ /* 0x000fc600078e027a */
[----:B------:R-:W-:Y:S01]  /*18280*/  LDGSTS.E [R6+0x34004], desc[UR60][R138.64], !P3 ;  /* 0x340040008a067fae */ /* 0x000fe2000d92187c */
[----:B------:R-:W-:-:S03]  /*18290*/  IMAD.WIDE R146, R150, 0x4, R120 ;  /* 0x0000000496927825 */ /* 0x000fc600078e0278 */
[----:B------:R-:W-:Y:S01]  /*182a0*/  LDGSTS.E [R6+0x38004], desc[UR60][R140.64], !P3 ;  /* 0x380040008c067fae */ /* 0x000fe2000d92187c */
[----:B------:R-:W-:Y:S02]  /*182b0*/  IMAD R166, R5, 0x6f, RZ ;  /* 0x0000006f05a67824 */ /* 0x000fe400078e02ff */
[----:B------:R-:W-:Y:S01]  /*182c0*/  IMAD.WIDE R148, R150, 0x4, R118 ;  /* 0x0000000496947825 */ /* 0x000fe200078e0276 */
[----:B------:R-:W-:Y:S01]  /*182d0*/  LDGSTS.E [R6+0x3c004], desc[UR60][R142.64], !P3 ;  /* 0x3c0040008e067fae */ /* 0x000fe2000d92187c */
[----:B------:R-:W-:Y:S02]  /*182e0*/  ISETP.GE.U32.AND P3, PT, R8, 0x7fffff6d, PT ;  /* 0x7fffff6d0800780c */ /* 0x000fe40003f66070 */
[----:B------:R-:W-:Y:S01]  /*182f0*/  IMAD.WIDE R150, R150, 0x4, R116 ;  /* 0x0000000496967825 */ /* 0x000fe200078e0274 */
[----:B------:R-:W-:Y:S03]  /*18300*/  LDGSTS.E [R6+0x30008], desc[UR60][R144.64], !P1 ;  /* 0x3000800090067fae */ /* 0x000fe6000c92187c */
[----:B-1----:R-:W-:Y:S01]  /*18310*/  VIADD R8, R10, 0xffffffcf ;  /* 0xffffffcf0a087836 */ /* 0x002fe20000000000 */
[----:B------:R-:W-:Y:S01]  /*18320*/  LDGSTS.E [R6+0x34008], desc[UR60][R146.64], !P1 ;  /* 0x3400800092067fae */ /* 0x000fe2000c92187c */
[----:B------:R-:W-:-:S03]  /*18330*/  IMAD.WIDE R160, R166, 0x4, R122 ;  /* 0x00000004a6a07825 */ /* 0x000fc600078e027a */
[----:B------:R-:W-:Y:S01]  /*18340*/  LDGSTS.E [R6+0x38008], desc[UR60][R148.64], !P1 ;  /* 0x3800800094067fae */ /* 0x000fe2000c92187c */
[----:B------:R-:W-:-:S03]  /*18350*/  IMAD.WIDE R162, R166, 0x4, R120 ;  /* 0x00000004a6a27825 */ /* 0x000fc600078e0278 */
[----:B------:R-:W-:Y:S01]  /*18360*/  LDGSTS.E [R6+0x3c008], desc[UR60][R150.64], !P1 ;  /* 0x3c00800096067fae */ /* 0x000fe2000c92187c */
[----:B------:R-:W-:Y:S01]  /*18370*/  IMAD.WIDE R164, R166, 0x4, R118 ;  /* 0x00000004a6a47825 */ /* 0x000fe200078e0276 */
[----:B------:R-:W-:Y:S02]  /*18380*/  ISETP.GE.U32.AND P1, PT, R8, 0x7fffff50, PT ;  /* 0x7fffff500800780c */ /* 0x000fe40003f26070 */
[----:B------:R-:W-:Y:S01]  /*18390*/  LDGSTS.E [R6+0x3000c], desc[UR60][R160.64], !P6 ;  /* 0x3000c000a0067fae */ /* 0x000fe2000f12187c */
[----:B------:R-:W-:Y:S01]  /*183a0*/  IMAD.WIDE R166, R166, 0x4, R116 ;  /* 0x00000004a6a67825 */ /* 0x000fe200078e0274 */
[----:B------:R-:W-:Y:S02]  /*183b0*/  SHF.L.U32 R9, R5, 0x4, RZ ;  /* 0x0000000405097819 */ /* 0x000fe400000006ff */
[----:B------:R-:W-:Y:S01]  /*183c0*/  LDGSTS.E [R6+0x3400c], desc[UR60][R162.64], !P6 ;  /* 0x3400c000a2067fae */ /* 0x000fe2000f12187c */
[----:B---3--:R-:W-:Y:S02]  /*183d0*/  VIADD R8, R11, 0xffffffce ;  /* 0xffffffce0b087836 */ /* 0x008fe40000000000 */
[----:B------:R-:W1:Y:S01]  /*183e0*/  LDC R11, c[0x0][0x230] ;  /* 0x00008c00ff0b7b82 */ /* 0x000e620000000800 */
[----:B------:R-:W-:Y:S04]  /*183f0*/  LDGSTS.E [R6+0x3800c], desc[UR60][R164.64], !P6 ;  /* 0x3800c000a4067fae */ /* 0x000fe8000f12187c */
[----:B------:R-:W-:Y:S01]  /*18400*/  LDGSTS.E [R6+0x3c00c], desc[UR60][R166.64], !P6 ;  /* 0x3c00c000a6067fae */ /* 0x000fe2000f12187c */
[----:B------:R-:W-:-:S02]  /*18410*/  ISETP.GE.U32.AND P6, PT, R8, 0x7fffff4f, PT ;  /* 0x7fffff4f0800780c */ /* 0x000fc40003fc6070 */
[----:B------:R-:W-:Y:S01]  /*18420*/  LOP3.LUT R8, R4, 0x40, RZ, 0x3c, !PT ;  /* 0x0000004004087812 */ /* 0x000fe200078e3cff */
[----:B------:R-:W-:-:S04]  /*18430*/  IMAD.WIDE R88, R9, 0x4, R122 ;  /* 0x0000000409587825 */ /* 0x000fc800078e027a */
[----:B------:R-:W-:Y:S01]  /*18440*/  IMAD.WIDE R18, R9, 0x4, R120 ;  /* 0x0000000409127825 */ /* 0x000fe200078e0278 */
[----:B------:R-:W-:-:S03]  /*18450*/  IADD3 R8, R8, UR4, RZ ;  /* 0x0000000408087c10 */ /* 0x000fc6000fffe0ff */
[C---:B------:R-:W-:Y:S02]  /*18460*/  IMAD.WIDE R16, R9.reuse, 0x4, R118 ;  /* 0x0000000409107825 */ /* 0x040fe400078e0276 */
[----:B------:R3:W-:Y:S02]  /*18470*/  LDGSTS.E [R8], desc[UR60][R88.64], !P0 ;  /* 0x0000000058087fae */ /* 0x0007e4000c12187c */
[----:B------:R-:W-:Y:S02]  /*18480*/  IMAD.WIDE R14, R9, 0x4, R116 ;  /* 0x00000004090e7825 */ /* 0x000fe400078e0274 */
[----:B------:R4:W-:Y:S02]  /*18490*/  LDGSTS.E [R8+0x4000], desc[UR60][R18.64], !P0 ;  /* 0x0400000012087fae */ /* 0x0009e4000c12187c */
[----:B--2---:R-:W-:Y:S02]  /*184a0*/  VIADD R9, R12, 0xffffffcd ;  /* 0xffffffcd0c097836 */ /* 0x004fe40000000000 */
[----:B------:R-:W2:Y:S01]  /*184b0*/  LDC R12, c[0x0][0x230] ;  /* 0x00008c00ff0c7b82 */ /* 0x000ea20000000800 */
[----:B------:R-:W-:Y:S01]  /*184c0*/  IMAD R10, R5, 0x11, RZ ;  /* 0x00000011050a7824 */ /* 0x000fe200078e02ff */
[----:B------:R3:W-:Y:S04]  /*184d0*/  STL.64 [R1+0x520], R88 ;  /* 0x0005205801007387 */ /* 0x0007e80000100a00 */
[----:B------:R1:W-:Y:S04]  /*184e0*/  LDGSTS.E [R8+0x8000], desc[UR60][R16.64], !P0 ;  /* 0x0800000010087fae */ /* 0x0003e8000c12187c */
[----:B------:R4:W-:Y:S04]  /*184f0*/  STL.64 [R1+0x518], R18 ;  /* 0x0005181201007387 */ /* 0x0009e80000100a00 */
[----:B------:R1:W-:Y:S01]  /*18500*/  LDGSTS.E [R8+0xc000], desc[UR60][R14.64], !P0 ;  /* 0x0c0000000e087fae */ /* 0x0003e2000c12187c */
[----:B---3--:R-:W-:Y:S01]  /*18510*/  IMAD.WIDE R88, R10, 0x4, R122 ;  /* 0x000000040a587825 */ /* 0x008fe200078e027a */
[----:B------:R-:W-:-:S02]  /*18520*/  ISETP.GE.U32.AND P0, PT, R9, 0x7fffff4e, PT ;  /* 0x7fffff4e0900780c */ /* 0x000fc40003f06070 */
[----:B------:R1:W-:Y:S01]  /*18530*/  STL.64 [R1+0x510], R16 ;  /* 0x0005101001007387 */ /* 0x0003e20000100a00 */
[----:B------:R-:W-:Y:S02]  /*18540*/  IMAD R9, R5, 0x12, RZ ;  /* 0x0000001205097824 */ /* 0x000fe400078e02ff */
[C---:B----4-:R-:W-:Y:S01]  /*18550*/  IMAD.WIDE R18, R10.reuse, 0x4, R120 ;  /* 0x000000040a127825 */ /* 0x050fe200078e0278 */
[----:B------:R3:W-:Y:S04]  /*18560*/  STL.64 [R1+0x508], R14 ;  /* 0x0005080e01007387 */ /* 0x0007e80000100a00 */
[----:B------:R4:W-:Y:S01]  /*18570*/  STL.64 [R1+0x500], R88 ;  /* 0x0005005801007387 */ /* 0x0009e20000100a00 */
[----:B-1----:R-:W-:-:S03]  /*18580*/  IMAD.WIDE R16, R10, 0x4, R118 ;  /* 0x000000040a107825 */ /* 0x002fc600078e0276 */
[----:B------:R4:W-:Y:S01]  /*18590*/  LDGSTS.E [R8+0x4], desc[UR60][R88.64], !P5 ;  /* 0x0000400058087fae */ /* 0x0009e2000e92187c */
[----:B---3--:R-:W-:Y:S01]  /*185a0*/  IMAD.WIDE R14, R10, 0x4, R116 ;  /* 0x000000040a0e7825 */ /* 0x008fe200078e0274 */
[----:B------:R-:W-:Y:S02]  /*185b0*/  IADD3 R10, R13, -0x34, RZ ;  /* 0xffffffcc0d0a7810 */ /* 0x000fe40007ffe0ff */
[----:B------:R1:W-:Y:S01]  /*185c0*/  STL.64 [R1+0x4f8], R18 ;  /* 0x0004f81201007387 */ /* 0x0003e20000100a00 */
[----:B------:R-:W3:Y:S03]  /*185d0*/  LDC R13, c[0x0][0x230] ;  /* 0x00008c00ff0d7b82 */ /* 0x000ee60000000800 */
[----:B------:R1:W-:Y:S01]  /*185e0*/  LDGSTS.E [R8+0x4004], desc[UR60][R18.64], !P5 ;  /* 0x0400400012087fae */ /* 0x0003e2000e92187c */
[----:B----4-:R-:W-:-:S03]  /*185f0*/  IMAD.WIDE R88, R9, 0x4, R122 ;  /* 0x0000000409587825 */ /* 0x010fc600078e027a */
[----:B------:R4:W-:Y:S04]  /*18600*/  STL.64 [R1+0x4f0], R16 ;  /* 0x0004f01001007387 */ /* 0x0009e80000100a00 */
[----:B------:R4:W-:Y:S01]  /*18610*/  LDGSTS.E [R8+0x8004], desc[UR60][R16.64], !P5 ;  /* 0x0800400010087fae */ /* 0x0009e2000e92187c */
[----:B-1----:R-:W-:-:S03]  /*18620*/  IMAD.WIDE R18, R9, 0x4, R120 ;  /* 0x0000000409127825 */ /* 0x002fc600078e0278 */
[----:B------:R1:W-:Y:S04]  /*18630*/  STL.64 [R1+0x4e8], R14 ;  /* 0x0004e80e01007387 */ /* 0x0003e80000100a00 */
[----:B------:R1:W-:Y:S01]  /*18640*/  LDGSTS.E [R8+0xc004], desc[UR60][R14.64], !P5 ;  /* 0x0c0040000e087fae */ /* 0x0003e2000e92187c */
[----:B------:R-:W-:Y:S01]  /*18650*/  ISETP.GE.U32.AND P5, PT, R10, 0x7fffff4d, PT ;  /* 0x7fffff4d0a00780c */ /* 0x000fe20003fa6070 */
[----:B----4-:R-:W-:Y:S02]  /*18660*/  IMAD.WIDE R16, R9, 0x4, R118 ;  /* 0x0000000409107825 */ /* 0x010fe400078e0276 */
[----:B------:R4:W-:Y:S02]  /*18670*/  STL.64 [R1+0x4e0], R88 ;  /* 0x0004e05801007387 */ /* 0x0009e40000100a00 */
[----:B------:R-:W-:-:S02]  /*18680*/  IMAD R10, R5, 0x13, RZ ;  /* 0x00000013050a7824 */ /* 0x000fc400078e02ff */
[----:B------:R4:W-:Y:S01]  /*18690*/  LDGSTS.E [R8+0x8], desc[UR60][R88.64], !P4 ;  /* 0x0000800058087fae */ /* 0x0009e2000e12187c */
[----:B-1----:R-:W-:-:S03]  /*186a0*/  IMAD.WIDE R14, R9, 0x4, R116 ;  /* 0x00000004090e7825 */ /* 0x002fc600078e0274 */
[----:B------:R1:W-:Y:S01]  /*186b0*/  STL.64 [R1+0x4d8], R18 ;  /* 0x0004d81201007387 */ /* 0x0003e20000100a00 */
[----:B------:R-:W-:-:S03]  /*186c0*/  VIADD R9, R11, 0xffffffaf ;  /* 0xffffffaf0b097836 */ /* 0x000fc60000000000 */
[----:B------:R1:W-:Y:S01]  /*186d0*/  LDGSTS.E [R8+0x4008], desc[UR60][R18.64], !P4 ;  /* 0x0400800012087fae */ /* 0x0003e2000e12187c */
[----:B------:R-:W3:Y:S03]  /*186e0*/  LDC R11, c[0x0][0x230] ;  /* 0x00008c00ff0b7b82 */ /* 0x000ee60000000800 */
[----:B------:R2:W-:Y:S01]  /*186f0*/  STL.64 [R1+0x4d0], R16 ;  /* 0x0004d01001007387 */ /* 0x0005e20000100a00 */
[----:B----4-:R-:W-:-:S03]  /*18700*/  IMAD.WIDE R88, R10, 0x4, R122 ;  /* 0x000000040a587825 */ /* 0x010fc600078e027a */
[----:B------:R2:W-:Y:S04]  /*18710*/  LDGSTS.E [R8+0x8008], desc[UR60][R16.64], !P4 ;  /* 0x0800800010087fae */ /* 0x0005e8000e12187c */
[----:B------:R4:W-:Y:S01]  /*18720*/  STL.64 [R1+0x4c8], R14 ;  /* 0x0004c80e01007387 */ /* 0x0009e20000100a00 */
[----:B-1----:R-:W-:-:S03]  /*18730*/  IMAD.WIDE R18, R10, 0x4, R120 ;  /* 0x000000040a127825 */ /* 0x002fc600078e0278 */
[----:B------:R4:W-:Y:S01]  /*18740*/  LDGSTS.E [R8+0xc008], desc[UR60][R14.64], !P4 ;  /* 0x0c0080000e087fae */ /* 0x0009e2000e12187c */
[C---:B--2---:R-:W-:Y:S01]  /*18750*/  IMAD.WIDE R16, R10.reuse, 0x4, R118 ;  /* 0x000000040a107825 */ /* 0x044fe200078e0276 */
[----:B------:R-:W-:Y:S02]  /*18760*/  ISETP.GE.U32.AND P4, PT, R9, 0x7fffff30, PT ;  /* 0x7fffff300900780c */ /* 0x000fe40003f86070 */
[----:B------:R1:W-:Y:S01]  /*18770*/  LDGSTS.E [R8+0xc], desc[UR60][R88.64], !P3 ;  /* 0x0000c00058087fae */ /* 0x0003e2000d92187c */
[----:B----4-:R-:W-:Y:S01]  /*18780*/  IMAD.WIDE R14, R10, 0x4, R116 ;  /* 0x000000040a0e7825 */ /* 0x010fe200078e0274 */
[----:B------:R-:W-:Y:S02]  /*18790*/  IADD3 R10, R12, -0x52, RZ ;  /* 0xffffffae0c0a7810 */ /* 0x000fe40007ffe0ff */
[----:B------:R2:W-:Y:S01]  /*187a0*/  LDGSTS.E [R8+0x400c], desc[UR60][R18.64], !P3 ;  /* 0x0400c00012087fae */ /* 0x0005e2000d92187c */
[----:B------:R-:W4:Y:S01]  /*187b0*/  LDC R12, c[0x0][0x230] ;  /* 0x00008c00ff0c7b82 */ /* 0x000f220000000800 */
        /* <DEDUP_REMOVED lines=12> */
[----:B---3--:R-:W-:-:S03]  /*18880*/  IMAD.WIDE R16, R9, 0x4, R118 ;  /* 0x0000000409107825 */ /* 0x008fc600078e0276 */
        /* <DEDUP_REMOVED lines=30> */
[----:B------:R1:W-:Y:S01]  /*18a70*/  STL.64 [R1+0x1e0], R88 ;  /* 0x0001e05801007387 */ /* 0x0003e20000100a00 */
[----:B----4-:R-:W-:-:S03]  /*18a80*/  IMAD.WIDE R14, R9, 0x4, R116 ;  /* 0x00000004090e7825 */ /* 0x010fc600078e0274 */
[----:B------:R1:W-:Y:S01]  /*18a90*/  LDGSTS.E [R8+0x10008], desc[UR60][R88.64], !P0 ;  /* 0x1000800058087fae */ /* 0x0003e2000c12187c */
[----:B------:R-:W-:Y:S02]  /*18aa0*/  VIADD R9, R12, 0xffffff8f ;  /* 0xffffff8f0c097836 */ /* 0x000fe40000000000 */
[C---:B------:R-:W-:Y:S01]  /*18ab0*/  IMAD R10, R5.reuse, 0x33, RZ ;  /* 0x00000033050a7824 */ /* 0x040fe200078e02ff */
[----:B------:R-:W2:Y:S01]  /*18ac0*/  LDC R12, c[0x0][0x230] ;  /* 0x00008c00ff0c7b82 */ /* 0x000ea20000000800 */
[----:B------:R4:W-:Y:S01]  /*18ad0*/  STL.64 [R1+0x1d8], R18 ;  /* 0x0001d81201007387 */ /* 0x0009e20000100a00 */
[----:B------:R-:W-:-:S03]  /*18ae0*/  IMAD R174, R5, 0x50, RZ ;  /* 0x0000005005ae7824 */ /* 0x000fc600078e02ff */
[----:B------:R4:W-:Y:S01]  /*18af0*/  LDGSTS.E [R8+0x14008], desc[UR60][R18.64], !P0 ;  /* 0x1400800012087fae */ /* 0x0009e2000c12187c */
[----:B-1----:R-:W-:-:S03]  /*18b00*/  IMAD.WIDE R88, R10, 0x4, R122 ;  /* 0x000000040a587825 */ /* 0x002fc600078e027a */
[----:B------:R1:W-:Y:S04]  /*18b10*/  STL.64 [R1+0x1d0], R16 ;  /* 0x0001d01001007387 */ /* 0x0003e80000100a00 */
[----:B------:R1:W-:Y:S01]  /*18b20*/  LDGSTS.E [R8+0x18008], desc[UR60][R16.64], !P0 ;  /* 0x1800800010087fae */ /* 0x0003e2000c12187c */
[----:B----4-:R-:W-:-:S03]  /*18b30*/  IMAD.WIDE R18, R10, 0x4, R120 ;  /* 0x000000040a127825 */ /* 0x010fc600078e0278 */
[----:B------:R4:W-:Y:S04]  /*18b40*/  STL.64 [R1+0x1c8], R14 ;  /* 0x0001c80e01007387 */ /* 0x0009e80000100a00 */
[----:B------:R4:W-:Y:S01]  /*18b50*/  LDGSTS.E [R8+0x1c008], desc[UR60][R14.64], !P0 ;  /* 0x1c0080000e087fae */ /* 0x0009e2000c12187c */
[----:B------:R-:W-:Y:S01]  /*18b60*/  ISETP.GE.U32.AND P0, PT, R9, 0x7fffff10, PT ;  /* 0x7fffff100900780c */ /* 0x000fe20003f06070 */
[----:B-1----:R-:W-:Y:S01]  /*18b70*/  IMAD.WIDE R16, R10, 0x4, R118 ;  /* 0x000000040a107825 */ /* 0x002fe200078e0276 */
[----:B---3--:R-:W-:Y:S01]  /*18b80*/  IADD3 R9, R13, -0x72, RZ ;  /* 0xffffff8e0d097810 */ /* 0x008fe20007ffe0ff */
[----:B------:R-:W-:Y:S01]  /*18b90*/  LDGSTS.E [R8+0x1000c], desc[UR60][R88.64], !P5 ;  /* 0x1000c00058087fae */ /* 0x000fe2000e92187c */
[----:B------:R-:W1:Y:S01]  /*18ba0*/  LDC R13, c[0x0][0x230] ;  /* 0x00008c00ff0d7b82 */ /* 0x000e620000000800 */
[----:B------:R-:W-:-:S02]  /*18bb0*/  IMAD.WIDE R168, R174, 0x4, R122 ;  /* 0x00000004aea87825 */ /* 0x000fc400078e027a */
[----:B------:R-:W-:Y:S02]  /*18bc0*/  LDGSTS.E [R8+0x1400c], desc[UR60][R18.64], !P5 ;  /* 0x1400c00012087fae */ /* 0x000fe4000e92187c */
[----:B----4-:R-:W-:Y:S02]  /*18bd0*/  IMAD.WIDE R14, R10, 0x4, R116 ;  /* 0x000000040a0e7825 */ /* 0x010fe400078e0274 */
[----:B------:R-:W-:Y:S01]  /*18be0*/  LDGSTS.E [R8+0x1800c], desc[UR60][R16.64], !P5 ;  /* 0x1800c00010087fae */ /* 0x000fe2000e92187c */
[----:B------:R-:W3:Y:S01]  /*18bf0*/  LDC R10, c[0x0][0x230] ;  /* 0x00008c00ff0a7b82 */ /* 0x000ee20000000800 */
[C---:B------:R-:W-:Y:S02]  /*18c00*/  IMAD.WIDE R170, R174.reuse, 0x4, R120 ;  /* 0x00000004aeaa7825 */ /* 0x040fe400078e0278 */
[----:B------:R4:W-:Y:S01]  /*18c10*/  LDGSTS.E [R8+0x1c00c], desc[UR60][R14.64], !P5 ;  /* 0x1c00c0000e087fae */ /* 0x0009e2000e92187c */
[----:B------:R-:W-:Y:S01]  /*18c20*/  ISETP.GE.U32.AND P5, PT, R9, 0x7fffff0f, PT ;  /* 0x7fffff0f0900780c */ /* 0x000fe20003fa6070 */
[----:B------:R-:W-:-:S02]  /*18c30*/  IMAD.WIDE R172, R174, 0x4, R118 ;  /* 0x00000004aeac7825 */ /* 0x000fc400078e0276 */
[----:B------:R-:W-:Y:S02]  /*18c40*/  LDGSTS.E [R8+0x20000], desc[UR60][R168.64], !P4 ;  /* 0x20000000a8087fae */ /* 0x000fe4000e12187c */
[----:B------:R-:W-:Y:S02]  /*18c50*/  IMAD.WIDE R174, R174, 0x4, R116 ;  /* 0x00000004aeae7825 */ /* 0x000fe400078e0274 */
[----:B------:R-:W-:Y:S02]  /*18c60*/  LDGSTS.E [R8+0x24000], desc[UR60][R170.64], !P4 ;  /* 0x24000000aa087fae */ /* 0x000fe4000e12187c */
[----:B------:R-:W-:Y:S02]  /*18c70*/  VIADD R9, R11, 0xffffff8d ;  /* 0xffffff8d0b097836 */ /* 0x000fe40000000000 */
[----:B------:R-:W-:Y:S01]  /*18c80*/  LDGSTS.E [R8+0x28000], desc[UR60][R172.64], !P4 ;  /* 0x28000000ac087fae */ /* 0x000fe2000e12187c */
[----:B------:R-:W4:Y:S01]  /*18c90*/  LDC R11, c[0x0][0x230] ;  /* 0x00008c00ff0b7b82 */ /* 0x000f220000000800 */
[----:B------:R-:W-:-:S02]  /*18ca0*/  IMAD R182, R5, 0x51, RZ ;  /* 0x0000005105b67824 */ /* 0x000fc400078e02ff */
[----:B------:R-:W-:Y:S01]  /*18cb0*/  LDGSTS.E [R8+0x2c000], desc[UR60][R174.64], !P4 ;  /* 0x2c000000ae087fae */ /* 0x000fe2000e12187c */
[----:B------:R-:W-:Y:S02]  /*18cc0*/  ISETP.GE.U32.AND P4, PT, R9, 0x7fffff0e, PT ;  /* 0x7fffff0e0900780c */ /* 0x000fe40003f86070 */
[----:B--2---:R-:W-:Y:S02]  /*18cd0*/  IADD3 R9, R12, -0x74, RZ ;  /* 0xffffff8c0c097810 */ /* 0x004fe40007ffe0ff */
[----:B------:R-:W2:Y:S01]  /*18ce0*/  LDC R12, c[0x0][0x230] ;  /* 0x00008c00ff0c7b82 */ /* 0x000ea20000000800 */
        /* <DEDUP_REMOVED lines=8> */
[C---:B------:R-:W-:Y:S01]  /*18d70*/  IMAD.WIDE R184, R190.reuse, 0x4, R122 ;  /* 0x00000004beb87825 */ /* 0x040fe200078e027a */
        /* <DEDUP_REMOVED lines=9> */
[----:B---3--:R-:W-:Y:S01]  /*18e10*/  VIADD R9, R10, 0xffffffeb ;  /* 0xffffffeb0a097836 */ /* 0x008fe20000000000 */
[----:B------:R-:W-:Y:S01]  /*18e20*/  LDGSTS.E [R8+0x2c008], desc[UR60][R190.64], !P1 ;  /* 0x2c008000be087fae */ /* 0x000fe2000c92187c */
[----:B------:R-:W3:Y:S01]  /*18e30*/  LDC R10, c[0x0][0x230] ;  /* 0x00008c00ff0a7b82 */ /* 0x000ee20000000800 */
[C---:B------:R-:W-:Y:S02]  /*18e40*/  IMAD.WIDE R192, R198.reuse, 0x4, R122 ;  /* 0x00000004c6c07825 */ /* 0x040fe400078e027a */
[----:B------:R-:W-:Y:S02]  /*18e50*/  ISETP.GE.U32.AND P1, PT, R9, 0x7fffff6c, PT ;  /* 0x7fffff6c0900780c */ /* 0x000fe40003f26070 */
[C---:B------:R-:W-:Y:S01]  /*18e60*/  IMAD.WIDE R194, R198.reuse, 0x4, R120 ;  /* 0x00000004c6c27825 */ /* 0x040fe200078e0278 */
[----:B----4-:R-:W-:Y:S01]  /*18e70*/  IADD3 R9, R11, -0x16, RZ ;  /* 0xffffffea0b097810 */ /* 0x010fe20007ffe0ff */
[----:B------:R-:W-:Y:S01]  /*18e80*/  LDGSTS.E [R8+0x2000c], desc[UR60][R192.64], !P6 ;  /* 0x2000c000c0087fae */ /* 0x000fe2000f12187c */
[----:B------:R-:W4:Y:S01]  /*18e90*/  LDC R11, c[0x0][0x230] ;  /* 0x00008c00ff0b7b82 */ /* 0x000f220000000800 */
[----:B------:R-:W-:-:S02]  /*18ea0*/  IMAD.WIDE R196, R198, 0x4, R118 ;  /* 0x00000004c6c47825 */ /* 0x000fc400078e0276 */
[----:B------:R-:W-:Y:S02]  /*18eb0*/  LDGSTS.E [R8+0x2400c], desc[UR60][R194.64], !P6 ;  /* 0x2400c000c2087fae */ /* 0x000fe4000f12187c */
[----:B------:R-:W-:Y:S02]  /*18ec0*/  IMAD.WIDE R198, R198, 0x4, R116 ;  /* 0x00000004c6c67825 */ /* 0x000fe400078e0274 */
[----:B------:R-:W-:Y:S02]  /*18ed0*/  LDGSTS.E [R8+0x2800c], desc[UR60][R196.64], !P6 ;  /* 0x2800c000c4087fae */ /* 0x000fe4000f12187c */
[----:B------:R-:W-:Y:S02]  /*18ee0*/  IMAD R206, R5, 0x70, RZ ;  /* 0x0000007005ce7824 */ /* 0x000fe400078e02ff */
[----:B------:R-:W-:Y:S01]  /*18ef0*/  LDGSTS.E [R8+0x2c00c], desc[UR60][R198.64], !P6 ;  /* 0x2c00c000c6087fae */ /* 0x000fe2000f12187c */
[----:B------:R-:W-:Y:S01]  /*18f00*/  ISETP.GE.U32.AND P6, PT, R9, 0x7fffff6b, PT ;  /* 0x7fffff6b0900780c */ /* 0x000fe20003fc6070 */
[----:B--2---:R-:W-:-:S02]  /*18f10*/  VIADD R9, R12, 0xffffffe9 ;  /* 0xffffffe90c097836 */ /* 0x004fc40000000000 */
[----:B------:R-:W2:Y:S01]  /*18f20*/  LDC R12, c[0x0][0x230] ;  /* 0x00008c00ff0c7b82 */ /* 0x000ea20000000800 */
        /* <DEDUP_REMOVED lines=14> */
[----:B------:R-:W-:Y:S01]  /*19010*/  IMAD.WIDE R212, R214, 0x4, R118 ;  /* 0x00000004d6d47825 */ /* 0x000fe200078e0276 */
[----:B---3--:R-:W-:Y:S01]  /*19020*/  IADD3 R9, R10, -0x18, RZ ;  /* 0xffffffe80a097810 */ /* 0x008fe20007ffe0ff */
[----:B------:R-:W-:Y:S02]  /*19030*/  LDGSTS.E [R8+0x34004], desc[UR60][R210.64], !P5 ;  /* 0x34004000d2087fae */ /* 0x000fe4000e92187c */
[----:B------:R-:W-:Y:S02]  /*19040*/  IMAD.WIDE R214, R214, 0x4, R116 ;  /* 0x00000004d6d67825 */ /* 0x000fe400078e0274 */
[----:B------:R-:W-:Y:S02]  /*19050*/  LDGSTS.E [R8+0x38004], desc[UR60][R212.64], !P5 ;  /* 0x38004000d4087fae */ /* 0x000fe4000e92187c */
[----:B------:R-:W-:Y:S02]  /*19060*/  IMAD.WIDE R216, R222, 0x4, R122 ;  /* 0x00000004ded87825 */ /* 0x000fe400078e027a */
[----:B------:R-:W-:Y:S02]  /*19070*/  STL.64 [R1+0x1c0], R88 ;  /* 0x0001c05801007387 */ /* 0x000fe40000100a00 */
[----:B------:R-:W-:-:S02]  /*19080*/  IMAD R230, R5, 0x73, RZ ;  /* 0x0000007305e67824 */ /* 0x000fc400078e02ff */
[C---:B------:R-:W-:Y:S01]  /*19090*/  IMAD.WIDE R218, R222.reuse, 0x4, R120 ;  /* 0x00000004deda7825 */ /* 0x040fe200078e0278 */
[----:B------:R-:W-:Y:S01]  /*190a0*/  LDGSTS.E [R8+0x3c004], desc[UR60][R214.64], !P5 ;  /* 0x3c004000d6087fae */ /* 0x000fe2000e92187c */
[----:B------:R-:W-:Y:S02]  /*190b0*/  ISETP.GE.U32.AND P5, PT, R9, 0x7fffff69, PT ;  /* 0x7fffff690900780c */ /* 0x000fe40003fa6070 */
[C---:B------:R-:W-:Y:S01]  /*190c0*/  IMAD.WIDE R220, R222.reuse, 0x4, R118 ;  /* 0x00000004dedc7825 */ /* 0x040fe200078e0276 */
[----:B------:R-:W-:Y:S03]  /*190d0*/  STL.64 [R1+0x1b8], R18 ;  /* 0x0001b81201007387 */ /* 0x000fe60000100a00 */
[----:B------:R-:W-:Y:S01]  /*190e0*/  IMAD.WIDE R222, R222, 0x4, R116 ;  /* 0x00000004dede7825 */ /* 0x000fe200078e0274 */
[----:B------:R-:W-:Y:S03]  /*190f0*/  STL.64 [R1+0x1b0], R16 ;  /* 0x0001b01001007387 */ /* 0x000fe60000100a00 */
[----:B----4-:R-:W-:Y:S01]  /*19100*/  VIADD R9, R11, 0xffffffcb ;  /* 0xffffffcb0b097836 */ /* 0x010fe20000000000 */
[----:B------:R3:W-:Y:S01]  /*19110*/  STL.64 [R1+0x1a8], R14 ;  /* 0x0001a80e01007387 */ /* 0x0007e20000100a00 */
[----:B------:R-:W-:-:S03]  /*19120*/  IMAD.WIDE R224, R230, 0x4, R122 ;  /* 0x00000004e6e07825 */ /* 0x000fc600078e027a */
[----:B------:R-:W-:Y:S01]  /*19130*/  LDGSTS.E [R8+0x30008], desc[UR60][R216.64], !P4 ;  /* 0x30008000d8087fae */ /* 0x000fe2000e12187c */
[----:B------:R-:W-:-:S03]  /*19140*/  IMAD.WIDE R226, R230, 0x4, R120 ;  /* 0x00000004e6e27825 */ /* 0x000fc600078e0278 */
[----:B------:R-:W-:Y:S01]  /*19150*/  LDGSTS.E [R8+0x34008], desc[UR60][R218.64], !P4 ;  /* 0x34008000da087fae */ /* 0x000fe2000e12187c */
[C---:B------:R-:W-:Y:S01]  /*19160*/  IMAD.WIDE R228, R230.reuse, 0x4, R118 ;  /* 0x00000004e6e47825 */ /* 0x040fe200078e0276 */
[----:B---3--:R-:W3:Y:S02]  /*19170*/  LDC R14, c[0x0][0x230] ;  /* 0x00008c00ff0e7b82 */ /* 0x008ee40000000800 */
[----:B------:R-:W-:Y:S01]  /*19180*/  LDGSTS.E [R8+0x38008], desc[UR60][R220.64], !P4 ;  /* 0x38008000dc087fae */ /* 0x000fe2000e12187c */
[----:B------:R-:W-:-:S03]  /*19190*/  IMAD.WIDE R230, R230, 0x4, R116 ;  /* 0x00000004e6e67825 */ /* 0x000fc600078e0274 */
[----:B------:R-:W-:Y:S01]  /*191a0*/  LDGSTS.E [R8+0x3c008], desc[UR60][R222.64], !P4 ;  /* 0x3c008000de087fae */ /* 0x000fe2000e12187c */
[----:B------:R-:W-:Y:S02]  /*191b0*/  ISETP.GE.U32.AND P4, PT, R9, 0x7fffff4c, PT ;  /* 0x7fffff4c0900780c */ /* 0x000fe40003f86070 */
[----:B--2---:R-:W-:Y:S01]  /*191c0*/  IADD3 R9, R12, -0x36, RZ ;  /* 0xffffffca0c097810 */ /* 0x004fe20007ffe0ff */
[----:B------:R-:W-:Y:S01]  /*191d0*/  LDGSTS.E [R8+0x3000c], desc[UR60][R224.64], !P3 ;  /* 0x3000c000e0087fae */ /* 0x000fe2000d92187c */
[C---:B------:R-:W-:Y:S01]  /*191e0*/  IMAD R10, R5.reuse, 0x14, RZ ;  /* 0x00000014050a7824 */ /* 0x040fe200078e02ff */
[----:B------:R-:W2:Y:S02]  /*191f0*/  LDC R12, c[0x0][0x230] ;  /* 0x00008c00ff0c7b82 */ /* 0x000ea40000000800 */
[----:B------:R-:W-:Y:S04]  /*19200*/  LDGSTS.E [R8+0x3400c], desc[UR60][R226.64], !P3 ;  /* 0x3400c000e2087fae */ /* 0x000fe8000d92187c */
[----:B------:R-:W-:Y:S01]  /*19210*/  LDGSTS.E [R8+0x3800c], desc[UR60][R228.64], !P3 ;  /* 0x3800c000e4087fae */ /* 0x000fe2000d92187c */
[----:B------:R-:W-:Y:S01]  /*19220*/  IMAD R11, R5, 0x15, RZ ;  /* 0x00000015050b7824 */ /* 0x000fe200078e02ff */
[----:B------:R-:W4:Y:S02]  /*19230*/  LDC R15, c[0x0][0x230] ;  /* 0x00008c00ff0f7b82 */ /* 0x000f240000000800 */
[----:B------:R-:W-:Y:S01]  /*19240*/  LDGSTS.E [R8+0x3c00c], desc[UR60][R230.64], !P3 ;  /* 0x3c00c000e6087fae */ /* 0x000fe2000d92187c */
[----:B------:R-:W-:-:S02]  /*19250*/  ISETP.GE.U32.AND P3, PT, R9, 0x7fffff4b, PT ;  /* 0x7fffff4b0900780c */ /* 0x000fc40003f66070 */
[----:B------:R-:W-:Y:S01]  /*19260*/  LOP3.LUT R9, R4, 0x50, RZ, 0x3c, !PT ;  /* 0x0000005004097812 */ /* 0x000fe200078e3cff */
[----:B------:R-:W-:-:S04]  /*19270*/  IMAD.WIDE R90, R10, 0x4, R122 ;  /* 0x000000040a5a7825 */ /* 0x000fc800078e027a */
[----:B------:R-:W-:Y:S02]  /*19280*/  VIADD R9, R9, UR4 ;  /* 0x0000000409097c36 */ /* 0x000fe40008000000 */
[----:B------:R-:W-:-:S04]  /*19290*/  IMAD.WIDE R88, R10, 0x4, R120 ;  /* 0x000000040a587825 */ /* 0x000fc800078e0278 */
[----:B------:R-:W-:-:S04]  /*192a0*/  IMAD.WIDE R18, R10, 0x4, R118 ;  /* 0x000000040a127825 */ /* 0x000fc800078e0276 */
[----:B------:R-:W-:Y:S01]  /*192b0*/  IMAD.WIDE R16, R10, 0x4, R116 ;  /* 0x000000040a107825 */ /* 0x000fe200078e0274 */
[----:B-1----:R-:W-:Y:S01]  /*192c0*/  IADD3 R10, R13, -0x37, RZ ;  /* 0xffffffc90d0a7810 */ /* 0x002fe20007ffe0ff */
[----:B------:R1:W-:Y:S01]  /*192d0*/  STL.64 [R1+0x4a0], R90 ;  /* 0x0004a05a01007387 */ /* 0x0003e20000100a00 */
[----:B------:R-:W4:Y:S03]  /*192e0*/  LDC R13, c[0x0][0x230] ;  /* 0x00008c00ff0d7b82 */ /* 0x000f260000000800 */
[----:B------:R1:W-:Y:S04]  /*192f0*/  LDGSTS.E [R9], desc[UR60][R90.64], !P1 ;  /* 0x000000005a097fae */ /* 0x0003e8000c92187c */
        /* <DEDUP_REMOVED lines=9> */
[----:B--2---:R-:W-:Y:S02]  /*19390*/  IMAD.WIDE R18, R11, 0x4, R118 ;  /* 0x000000040b127825 */ /* 0x004fe400078e0276 */
        /* <DEDUP_REMOVED lines=23> */
[----:B------:R1:W-:Y:S04]  /*19510*/  LDGSTS.E [R9+0x4008], desc[UR60][R88.64], !P0 ;  /* 0x0400800058097fae */ /* 0x0003e8000c12187c */
[----:B------:R4:W-:Y:S01]  /*19520*/  STL.64 [R1+0x450], R18 ;  /* 0x0004501201007387 */ /* 0x0009e20000100a00 */
[----:B--2---:R-:W-:-:S03]  /*19530*/  IMAD.WIDE R90, R11, 0x4, R122 ;  /* 0x000000040b5a7825 */ /* 0x004fc600078e027a */
[----:B------:R4:W-:Y:S04]  /*19540*/  LDGSTS.E [R9+0x8008], desc[UR60][R18.64], !P0 ;  /* 0x0800800012097fae */ /* 0x0009e8000c12187c */
[----:B------:R2:W-:Y:S01]  /*19550*/  STL.64 [R1+0x448], R16 ;  /* 0x0004481001007387 */ /* 0x0005e20000100a00 */
[----:B-1----:R-:W-:-:S03]  /*19560*/  IMAD.WIDE R88, R11, 0x4, R120 ;  /* 0x000000040b587825 */ /* 0x002fc600078e0278 */
[----:B------:R2:W-:Y:S01]  /*19570*/  LDGSTS.E [R9+0xc008], desc[UR60][R16.64], !P0 ;  /* 0x0c00800010097fae */ /* 0x0005e2000c12187c */
[C---:B----4-:R-:W-:Y:S01]  /*19580*/  IMAD.WIDE R18, R11.reuse, 0x4, R118 ;  /* 0x000000040b127825 */ /* 0x050fe200078e0276 */
[----:B------:R-:W-:Y:S02]  /*19590*/  ISETP.GE.U32.AND P0, PT, R10, 0x7fffff2c, PT ;  /* 0x7fffff2c0a00780c */ /* 0x000fe40003f06070 */
[----:B------:R1:W-:Y:S01]  /*195a0*/  STL.64 [R1+0x440], R90 ;  /* 0x0004405a01007387 */ /* 0x0003e20000100a00 */
[----:B--2---:R-:W-:-:S03]  /*195b0*/  IMAD.WIDE R16, R11, 0x4, R116 ;  /* 0x000000040b107825 */ /* 0x004fc600078e0274 */
[----:B------:R1:W-:Y:S01]  /*195c0*/  LDGSTS.E [R9+0xc], desc[UR60][R90.64], !P5 ;  /* 0x0000c0005a097fae */ /* 0x0003e2000e92187c */
[----:B------:R-:W-:-:S03]  /*195d0*/  VIADD R11, R13, 0xffffffaa ;  /* 0xffffffaa0d0b7836 */ /* 0x000fc60000000000 */
[----:B------:R2:W-:Y:S01]  /*195e0*/  STL.64 [R1+0x438], R88 ;  /* 0x0004385801007387 */ /* 0x0005e20000100a00 */
[----:B------:R-:W4:Y:S01]  /*195f0*/  LDC R13, c[0x0][0x230] ;  /* 0x00008c00ff0d7b82 */ /* 0x000f220000000800 */
[----:B------:R-:W-:Y:S02]  /*19600*/  IMAD R10, R5, 0x34, RZ ;  /* 0x00000034050a7824 */ /* 0x000fe400078e02ff */
        /* <DEDUP_REMOVED lines=53> */
[----:B----4-:R-:W-:-:S03]  /*19960*/  IMAD.WIDE R88, R11, 0x4, R120 ;  /* 0x000000040b587825 */ /* 0x010fc600078e0278 */
[----:B------:R1:W-:Y:S01]  /*19970*/  LDGSTS.E [R9+0x1c008], desc[UR60][R16.64], !P1 ;  /* 0x1c00800010097fae */ /* 0x0003e2000c92187c */
[----:B------:R-:W-:Y:S01]  /*19980*/  ISETP.GE.U32.AND P1, PT, R10, 0x7fffff0c, PT ;  /* 0x7fffff0c0a00780c */ /* 0x000fe20003f26070 */
[----:B---3--:R-:W-:Y:S02]  /*19990*/  IMAD.WIDE R18, R11, 0x4, R118 ;  /* 0x000000040b127825 */ /* 0x008fe400078e0276 */
[----:B------:R3:W-:Y:S02]  /*199a0*/  STL.64 [R1+0x760], R90 ;  /* 0x0007605a01007387 */ /* 0x0007e40000100a00 */
[----:B------:R-:W-:Y:S02]  /*199b0*/  IMAD R10, R5, 0x54, RZ ;  /* 0x00000054050a7824 */ /* 0x000fe400078e02ff */
        /* <DEDUP_REMOVED lines=28> */
[C---:B--2---:R-:W-:Y:S01]  /*19b80*/  IMAD.WIDE R18, R11.reuse, 0x4, R118 ;  /* 0x000000040b127825 */ /* 0x044fe200078e0276 */
[----:B------:R-:W-:Y:S02]  /*19b90*/  ISETP.GE.U32.AND P0, PT, R10, 0x7fffff0a, PT ;  /* 0x7fffff0a0a00780c */ /* 0x000fe40003f06070 */
[----:B------:R1:W-:Y:S01]  /*19ba0*/  STL.64 [R1+0x7a0], R90 ;  /* 0x0007a05a01007387 */ /* 0x0003e20000100a00 */
[----:B---3--:R-:W-:-:S03]  /*19bb0*/  IMAD.WIDE R16, R11, 0x4, R116 ;  /* 0x000000040b107825 */ /* 0x008fc600078e0274 */
[----:B------:R1:W-:Y:S01]  /*19bc0*/  LDGSTS.E [R9+0x20004], desc[UR60][R90.64], !P5 ;  /* 0x200040005a097fae */ /* 0x0003e2000e92187c */
[----:B------:R-:W-:-:S03]  /*19bd0*/  VIADD R11, R13, 0xffffff88 ;  /* 0xffffff880d0b7836 */ /* 0x000fc60000000000 */
[----:B------:R2:W-:Y:S01]  /*19be0*/  STL.64 [R1+0x7a8], R88 ;  /* 0x0007a85801007387 */ /* 0x0005e20000100a00 */
[----:B------:R-:W3:Y:S01]  /*19bf0*/  LDC R13, c[0x0][0x230] ;  /* 0x00008c00ff0d7b82 */ /* 0x000ee20000000800 */
        /* <DEDUP_REMOVED lines=9> */
[C---:B----4-:R-:W-:Y:S02]  /*19c90*/  IMAD.WIDE R18, R10.reuse, 0x4, R118 ;  /* 0x000000040a127825 */ /* 0x050fe400078e0276 */
[----:B------:R2:W-:Y:S02]  /*19ca0*/  STL.64 [R1+0x7c0], R90 ;  /* 0x0007c05a01007387 */ /* 0x0005e40000100a00 */
[----:B------:R-:W-:Y:S02]  /*19cb0*/  IMAD R11, R5, 0x57, RZ ;  /* 0x00000057050b7824 */ /* 0x000fe400078e02ff */
[----:B------:R2:W-:Y:S01]  /*19cc0*/  LDGSTS.E [R9+0x20008], desc[UR60][R90.64], !P4 ;  /* 0x200080005a097fae */ /* 0x0005e2000e12187c */
[----:B-1----:R-:W-:Y:S01]  /*19cd0*/  IMAD.WIDE R16, R10, 0x4, R116 ;  /* 0x000000040a107825 */ /* 0x002fe200078e0274 */
[----:B------:R-:W-:-:S02]  /*19ce0*/  IADD3 R10, R14, -0x19, RZ ;  /* 0xffffffe70e0a7810 */ /* 0x000fc40007ffe0ff */
        /* <DEDUP_REMOVED lines=25> */
[----:B------:R-:W-:Y:S01]  /*19e80*/  ISETP.GE.U32.AND P3, PT, R11, 0x7fffff67, PT ;  /* 0x7fffff670b00780c */ /* 0x000fe20003f66070 */
[C---:B---3--:R-:W-:Y:S02]  /*19e90*/  IMAD.WIDE R18, R10.reuse, 0x4, R118 ;  /* 0x000000040a127825 */ /* 0x048fe400078e0276 */
[----:B------:R1:W-:Y:S02]  /*19ea0*/  STL.64 [R1+0x800], R90 ;  /* 0x0008005a01007387 */ /* 0x0003e40000100a00 */
[----:B------:R-:W-:Y:S02]  /*19eb0*/  IMAD R11, R5, 0x75, RZ ;  /* 0x00000075050b7824 */ /* 0x000fe400078e02ff */
[----:B------:R1:W-:Y:S01]  /*19ec0*/  LDGSTS.E [R9+0x30000], desc[UR60][R90.64], !P1 ;  /* 0x300000005a097fae */ /* 0x0003e2000c92187c */
[----:B--2---:R-:W-:Y:S01]  /*19ed0*/  IMAD.WIDE R16, R10, 0x4, R116 ;  /* 0x000000040a107825 */ /* 0x004fe200078e0274 */
[----:B------:R-:W-:-:S02]  /*19ee0*/  IADD3 R10, R13, -0x1b, RZ ;  /* 0xffffffe50d0a7810 */ /* 0x000fc40007ffe0ff */
[----:B------:R2:W-:Y:S01]  /*19ef0*/  STL.64 [R1+0x808], R88 ;  /* 0x0008085801007387 */ /* 0x0005e20000100a00 */
[----:B------:R-:W3:Y:S03]  /*19f00*/  LDC R13, c[0x0][0x230] ;  /* 0x00008c00ff0d7b82 */ /* 0x000ee60000000800 */
[----:B------:R2:W-:Y:S01]  /*19f10*/  LDGSTS.E [R9+0x34000], desc[UR60][R88.64], !P1 ;  /* 0x3400000058097fae */ /* 0x0005e2000c92187c */
[----:B-1----:R-:W-:-:S03]  /*19f20*/  IMAD.WIDE R90, R11, 0x4, R122 ;  /* 0x000000040b5a7825 */ /* 0x002fc600078e027a */
[----:B------:R1:W-:Y:S04]  /*19f30*/  STL.64 [R1+0x810], R18 ;  /* 0x0008101201007387 */ /* 0x0003e80000100a00 */
[----:B------:R1:W-:Y:S04]  /*19f40*/  LDGSTS.E [R9+0x38000], desc[UR60][R18.64], !P1 ;  /* 0x3800000012097fae */ /* 0x0003e8000c92187c */
[----:B------:R4:W-:Y:S01]  /*19f50*/  STL.64 [R1+0x818], R16 ;  /* 0x0008181001007387 */ /* 0x0009e20000100a00 */
[----:B--2---:R-:W-:-:S03]  /*19f60*/  IMAD.WIDE R88, R11, 0x4, R120 ;  /* 0x000000040b587825 */ /* 0x004fc600078e0278 */
[----:B------:R4:W-:Y:S01]  /*19f70*/  LDGSTS.E [R9+0x3c000], desc[UR60][R16.64], !P1 ;  /* 0x3c00000010097fae */ /* 0x0009e2000c92187c */
[----:B------:R-:W-:Y:S01]  /*19f80*/  ISETP.GE.U32.AND P1, PT, R10, 0x7fffff66, PT ;  /* 0x7fffff660a00780c */ /* 0x000fe20003f26070 */
[----:B-1----:R-:W-:Y:S02]  /*19f90*/  IMAD.WIDE R18, R11, 0x4, R118 ;  /* 0x000000040b127825 */ /* 0x002fe400078e0276 */
[----:B------:R1:W-:Y:S02]  /*19fa0*/  LDGSTS.E [R9+0x30004], desc[UR60][R90.64], !P6 ;  /* 0x300040005a097fae */ /* 0x0003e4000f12187c */
[----:B------:R-:W-:Y:S02]  /*19fb0*/  IMAD R10, R5, 0x76, RZ ;  /* 0x00000076050a7824 */ /* 0x000fe400078e02ff */
[----:B------:R2:W-:Y:S01]  /*19fc0*/  LDGSTS.E [R9+0x34004], desc[UR60][R88.64], !P6 ;  /* 0x3400400058097fae */ /* 0x0005e2000f12187c */
[----:B----4-:R-:W-:-:S03]  /*19fd0*/  IMAD.WIDE R16, R11, 0x4, R116 ;  /* 0x000000040b107825 */ /* 0x010fc600078e0274 */
[----:B------:R1:W-:Y:S01]  /*19fe0*/  STL.64 [R1+0x820], R90 ;  /* 0x0008205a01007387 */ /* 0x0003e20000100a00 */
[----:B------:R-:W-:-:S03]  /*19ff0*/  VIADD R11, R14, 0xffffffe4 ;  /* 0xffffffe40e0b7836 */ /* 0x000fc60000000000 */
[----:B------:R4:W-:Y:S01]  /*1a000*/  LDGSTS.E [R9+0x38004], desc[UR60][R18.64], !P6 ;  /* 0x3800400012097fae */ /* 0x0009e2000f12187c */
[----:B------:R-:W3:Y:S03]  /*1a010*/  LDC R14, c[0x0][0x230] ;  /* 0x00008c00ff0e7b82 */ /* 0x000ee60000000800 */
        /* <DEDUP_REMOVED lines=13> */
[----:B------:R1:W-:Y:S04]  /*1a0f0*/  STL.64 [R1+0x848], R88 ;  /* 0x0008485801007387 */ /* 0x0003e80000100a00 */
        /* <DEDUP_REMOVED lines=9> */
[----:B------:R2:W-:Y:S02]  /*1a190*/  LDGSTS.E [R9+0x3000c], desc[UR60][R90.64], !P5 ;  /* 0x3000c0005a097fae */ /* 0x0005e4000e92187c */
[----:B---3--:R-:W-:-:S02]  /*1a1a0*/  VIADD R10, R13, 0xffffffc6 ;  /* 0xffffffc60d0a7836 */ /* 0x008fc40000000000 */
[----:B------:R3:W-:Y:S01]  /*1a1b0*/  LDGSTS.E [R9+0x3400c], desc[UR60][R88.64], !P5 ;  /* 0x3400c00058097fae */ /* 0x0007e2000e92187c */
[----:B------:R-:W4:Y:S01]  /*1a1c0*/  LDC R13, c[0x0][0x230] ;  /* 0x00008c00ff0d7b82 */ /* 0x000f220000000800 */
[----:B-1----:R-:W-:Y:S02]  /*1a1d0*/  IMAD.WIDE R16, R11, 0x4, R116 ;  /* 0x000000040b107825 */ /* 0x002fe400078e0274 */
[----:B------:R1:W-:Y:S02]  /*1a1e0*/  LDGSTS.E [R9+0x3800c], desc[UR60][R18.64], !P5 ;  /* 0x3800c00012097fae */ /* 0x0003e4000e92187c */
[----:B------:R-:W-:Y:S02]  /*1a1f0*/  IMAD R11, R5, 0x18, RZ ;  /* 0x00000018050b7824 */ /* 0x000fe400078e02ff */
[----:B------:R2:W-:Y:S04]  /*1a200*/  STL.64 [R1+0x860], R90 ;  /* 0x0008605a01007387 */ /* 0x0005e80000100a00 */
[----:B------:R1:W-:Y:S01]  /*1a210*/  LDGSTS.E [R9+0x3c00c], desc[UR60][R16.64], !P5 ;  /* 0x3c00c00010097fae */ /* 0x0003e2000e92187c */
[----:B------:R-:W-:-:S02]  /*1a220*/  ISETP.GE.U32.AND P5, PT, R10, 0x7fffff47, PT ;  /* 0x7fffff470a00780c */ /* 0x000fc40003fa6070 */
[----:B------:R-:W-:Y:S01]  /*1a230*/  LOP3.LUT R10, R4, 0x60, RZ, 0x3c, !PT ;  /* 0x00000060040a7812 */ /* 0x000fe200078e3cff */
[----:B------:R3:W-:Y:S04]  /*1a240*/  STL.64 [R1+0x868], R88 ;  /* 0x0008685801007387 */ /* 0x0007e80000100a00 */
[----:B------:R1:W-:Y:S01]  /*1a250*/  STL.64 [R1+0x870], R18 ;  /* 0x0008701201007387 */ /* 0x0003e20000100a00 */
[----:B--2---:R-:W-:-:S03]  /*1a260*/  IMAD.WIDE R90, R11, 0x4, R122 ;  /* 0x000000040b5a7825 */ /* 0x004fc600078e027a */
[----:B------:R2:W-:Y:S01]  /*1a270*/  STL.64 [R1+0x878], R16 ;  /* 0x0008781001007387 */ /* 0x0005e20000100a00 */
[----:B------:R-:W-:Y:S01]  /*1a280*/  IADD3 R10, R10, UR4, RZ ;  /* 0x000000040a0a7c10 */ /* 0x000fe2000fffe0ff */
[----:B---3--:R-:W-:-:S04]  /*1a290*/  IMAD.WIDE R88, R11, 0x4, R120 ;  /* 0x000000040b587825 */ /* 0x008fc800078e0278 */
[----:B-1----:R-:W-:-:S04]  /*1a2a0*/  IMAD.WIDE R18, R11, 0x4, R118 ;  /* 0x000000040b127825 */ /* 0x002fc800078e0276 */
[----:B--2---:R-:W-:Y:S01]  /*1a2b0*/  IMAD.WIDE R16, R11, 0x4, R116 ;  /* 0x000000040b107825 */ /* 0x004fe200078e0274 */
[----:B------:R1:W-:Y:S03]  /*1a2c0*/  STL.64 [R1+0x888], R90 ;  /* 0x0008885a01007387 */ /* 0x0003e60000100a00 */
[----:B------:R-:W-:Y:S01]  /*1a2d0*/  VIADD R11, R14, 0xffffffc5 ;  /* 0xffffffc50e0b7836 */ /* 0x000fe20000000000 */
[----:B------:R1:W-:Y:S01]  /*1a2e0*/  LDGSTS.E [R10], desc[UR60][R90.64], !P4 ;  /* 0x000000005a0a7fae */ /* 0x0003e2000e12187c */
[----:B------:R-:W2:Y:S01]  /*1a2f0*/  LDC R14, c[0x0][0x230] ;  /* 0x00008c00ff0e7b82 */ /* 0x000ea20000000800 */
[----:B------:R-:W-:Y:S02]  /*1a300*/  IMAD R12, R5, 0x19, RZ ;  /* 0x00000019050c7824 */ /* 0x000fe400078e02ff */
        /* <DEDUP_REMOVED lines=13> */
[----:B-1----:R-:W-:Y:S01]  /*1a3e0*/  IMAD.WIDE R16, R12, 0x4, R116 ;  /* 0x000000040c107825 */ /* 0x002fe200078e0274 */
[----:B------:R-:W-:-:S02]  /*1a3f0*/  IADD3 R12, R15, -0x3c, RZ ;  /* 0xffffffc40f0c7810 */ /* 0x000fc40007ffe0ff */
[----:B------:R1:W-:Y:S01]  /*1a400*/  STL.64 [R1+0x8e0], R88 ;  /* 0x0008e05801007387 */ /* 0x0003e20000100a00 */
[----:B------:R-:W4:Y:S03]  /*1a410*/  LDC R15, c[0x0][0x230] ;  /* 0x00008c00ff0f7b82 */ /* 0x000f260000000800 */
        /* <DEDUP_REMOVED lines=26> */
[----:B---3--:R-:W-:Y:S01]  /*1a5c0*/  IMAD.WIDE R16, R12, 0x4, R116 ;  /* 0x000000040c107825 */ /* 0x008fe200078e0274 */
        /* <DEDUP_REMOVED lines=49> */
[----:B------:R-:W-:Y:S02]  /*1a8e0*/  VIADD R11, R14, 0xffffff87 ;  /* 0xffffff870e0b7836 */ /* 0x000fe40000000000 */
[----:B------:R-:W-:Y:S01]  /*1a8f0*/  IMAD R12, R5, 0x3b, RZ ;  /* 0x0000003b050c7824 */ /* 0x000fe200078e02ff */
[----:B------:R-:W2:Y:S01]  /*1a900*/  LDC R14, c[0x0][0x230] ;  /* 0x00008c00ff0e7b82 */ /* 0x000ea20000000800 */
[----:B------:R3:W-:Y:S04]  /*1a910*/  STL.64 [R1+0x9f0], R88 ;  /* 0x0009f05801007387 */ /* 0x0007e80000100a00 */
[----:B------:R3:W-:Y:S01]  /*1a920*/  LDGSTS.E [R10+0x14008], desc[UR60][R88.64], !P4 ;  /* 0x14008000580a7fae */ /* 0x0007e2000e12187c */
[----:B-1----:R-:W-:-:S03]  /*1a930*/  IMAD.WIDE R90, R12, 0x4, R122 ;  /* 0x000000040c5a7825 */ /* 0x002fc600078e027a */
[----:B------:R1:W-:Y:S04]  /*1a940*/  STL.64 [R1+0x9f8], R18 ;  /* 0x0009f81201007387 */ /* 0x0003e80000100a00 */
[----:B------:R1:W-:Y:S04]  /*1a950*/  LDGSTS.E [R10+0x18008], desc[UR60][R18.64], !P4 ;  /* 0x18008000120a7fae */ /* 0x0003e8000e12187c */
[----:B------:R4:W-:Y:S01]  /*1a960*/  STL.64 [R1+0xa08], R16 ;  /* 0x000a081001007387 */ /* 0x0009e20000100a00 */
[----:B---3--:R-:W-:-:S03]  /*1a970*/  IMAD.WIDE R88, R12, 0x4, R120 ;  /* 0x000000040c587825 */ /* 0x008fc600078e0278 */
[----:B------:R4:W-:Y:S01]  /*1a980*/  LDGSTS.E [R10+0x1c008], desc[UR60][R16.64], !P4 ;  /* 0x1c008000100a7fae */ /* 0x0009e2000e12187c */
[----:B------:R-:W-:Y:S01]  /*1a990*/  ISETP.GE.U32.AND P4, PT, R11, 0x7fffff08, PT ;  /* 0x7fffff080b00780c */ /* 0x000fe20003f86070 */
[----:B------:R-:W-:Y:S02]  /*1a9a0*/  IMAD R11, R5, 0x58, RZ ;  /* 0x00000058050b7824 */ /* 0x000fe400078e02ff */
[C---:B-1----:R-:W-:Y:S01]  /*1a9b0*/  IMAD.WIDE R18, R12.reuse, 0x4, R118 ;  /* 0x000000040c127825 */ /* 0x042fe200078e0276 */
[----:B------:R1:W-:Y:S04]  /*1a9c0*/  STL.64 [R1+0xa18], R90 ;  /* 0x000a185a01007387 */ /* 0x0003e80000100a00 */
[----:B------:R1:W-:Y:S01]  /*1a9d0*/  LDGSTS.E [R10+0x1000c], desc[UR60][R90.64], !P3 ;  /* 0x1000c0005a0a7fae */ /* 0x0003e2000d92187c */
[----:B----4-:R-:W-:Y:S01]  /*1a9e0*/  IMAD.WIDE R16, R12, 0x4, R116 ;  /* 0x000000040c107825 */ /* 0x010fe200078e0274 */
[----:B------:R-:W-:-:S02]  /*1a9f0*/  IADD3 R12, R15, -0x7a, RZ ;  /* 0xffffff860f0c7810 */ /* 0x000fc40007ffe0ff */
[----:B------:R3:W-:Y:S01]  /*1aa00*/  STL.64 [R1+0xa20], R88 ;  /* 0x000a205801007387 */ /* 0x0007e20000100a00 */
[----:B------:R-:W4:Y:S03]  /*1aa10*/  LDC R15, c[0x0][0x230] ;  /* 0x00008c00ff0f7b82 */ /* 0x000f260000000800 */
[----:B------:R3:W-:Y:S01]  /*1aa20*/  LDGSTS.E [R10+0x1400c], desc[UR60][R88.64], !P3 ;  /* 0x1400c000580a7fae */ /* 0x0007e2000d92187c */
[----:B-1----:R-:W-:-:S03]  /*1aa30*/  IMAD.WIDE R90, R11, 0x4, R122 ;  /* 0x000000040b5a7825 */ /* 0x002fc600078e027a */
[----:B------:R1:W-:Y:S04]  /*1aa40*/  STL.64 [R1+0xa30], R18 ;  /* 0x000a301201007387 */ /* 0x0003e80000100a00 */
[----:B------:R1:W-:Y:S01]  /*1aa50*/  LDGSTS.E [R10+0x1800c], desc[UR60][R18.64], !P3 ;  /* 0x1800c000120a7fae */ /* 0x0003e2000d92187c */
[----:B---3--:R-:W-:-:S03]  /*1aa60*/  IMAD.WIDE R88, R11, 0x4, R120 ;  /* 0x000000040b587825 */ /* 0x008fc600078e0278 */
[----:B------:R3:W-:Y:S04]  /*1aa70*/  STL.64 [R1+0xa38], R16 ;  /* 0x000a381001007387 */ /* 0x0007e80000100a00 */
[----:B------:R3:W-:Y:S01]  /*1aa80*/  LDGSTS.E [R10+0x1c00c], desc[UR60][R16.64], !P3 ;  /* 0x1c00c000100a7fae */ /* 0x0007e2000d92187c */
[----:B------:R-:W-:Y:S01]  /*1aa90*/  ISETP.GE.U32.AND P3, PT, R12, 0x7fffff07, PT ;  /* 0x7fffff070c00780c */ /* 0x000fe20003f66070 */
[----:B-1----:R-:W-:Y:S02]  /*1aaa0*/  IMAD.WIDE R18, R11, 0x4, R118 ;  /* 0x000000040b127825 */ /* 0x002fe400078e0276 */
[----:B------:R1:W-:Y:S02]  /*1aab0*/  STL.64 [R1+0xa48], R90 ;  /* 0x000a485a01007387 */ /* 0x0003e40000100a00 */
[----:B------:R-:W-:-:S02]  /*1aac0*/  IMAD R12, R5, 0x59, RZ ;  /* 0x00000059050c7824 */ /* 0x000fc400078e02ff */
[----:B------:R1:W-:Y:S01]  /*1aad0*/  LDGSTS.E [R10+0x20000], desc[UR60][R90.64], !P1 ;  /* 0x200000005a0a7fae */ /* 0x0003e2000c92187c */
[----:B---3--:R-:W-:-:S03]  /*1aae0*/  IMAD.WIDE R16, R11, 0x4, R116 ;  /* 0x000000040b107825 */ /* 0x008fc600078e0274 */
        /* <DEDUP_REMOVED lines=10> */
[C---:B--2---:R-:W-:Y:S01]  /*1ab90*/  IMAD.WIDE R18, R12.reuse, 0x4, R118 ;  /* 0x000000040c127825 */ /* 0x044fe200078e0276 */
        /* <DEDUP_REMOVED lines=64> */
[----:B------:R-:W-:Y:S02]  /*1afa0*/  IMAD R11, R5, 0x7a, RZ ;  /* 0x0000007a050b7824 */ /* 0x000fe400078e02ff */
[C---:B-1----:R-:W-:Y:S01]  /*1afb0*/  IMAD.WIDE R18, R12.reuse, 0x4, R118 ;  /* 0x000000040c127825 */ /* 0x042fe200078e0276 */
[----:B------:R1:W-:Y:S04]  /*1afc0*/  LDGSTS.E [R10+0x30004], desc[UR60][R90.64], !P3 ;  /* 0x300040005a0a7fae */ /* 0x0003e8000d92187c */
[----:B------:R1:W-:Y:S01]  /*1afd0*/  LDGSTS.E [R10+0x34004], desc[UR60][R88.64], !P3 ;  /* 0x34004000580a7fae */ /* 0x0003e2000d92187c */
[----:B--2---:R-:W-:Y:S01]  /*1afe0*/  IMAD.WIDE R16, R12, 0x4, R116 ;  /* 0x000000040c107825 */ /* 0x004fe200078e0274 */
[----:B----4-:R-:W-:-:S02]  /*1aff0*/  IADD3 R12, R15, -0x20, RZ ;  /* 0xffffffe00f0c7810 */ /* 0x010fc40007ffe0ff */
[----:B------:R1:W-:Y:S01]  /*1b000*/  STL.64 [R1+0xbe8], R90 ;  /* 0x000be85a01007387 */ /* 0x0003e20000100a00 */
[----:B------:R-:W2:Y:S03]  /*1b010*/  LDC R15, c[0x0][0x230] ;  /* 0x00008c00ff0f7b82 */ /* 0x000ea60000000800 */
[----:B------:R4:W-:Y:S04]  /*1b020*/  LDGSTS.E [R10+0x38004], desc[UR60][R18.64], !P3 ;  /* 0x38004000120a7fae */ /* 0x0009e8000d92187c */
        /* <DEDUP_REMOVED lines=23> */
[----:B---3--:R-:W-:Y:S01]  /*1b1a0*/  IMAD.WIDE R18, R12, 0x4, R118 ;  /* 0x000000040c127825 */ /* 0x008fe200078e0276 */
[----:B------:R-:W-:Y:S01]  /*1b1b0*/  IADD3 R11, R14, -0x3e, RZ ;  /* 0xffffffc20e0b7810 */ /* 0x000fe20007ffe0ff */
[----:B------:R3:W-:Y:S01]  /*1b1c0*/  LDGSTS.E [R10+0x3000c], desc[UR60][R90.64], !P6 ;  /* 0x3000c0005a0a7fae */ /* 0x0007e2000f12187c */
[----:B------:R-:W4:Y:S03]  /*1b1d0*/  LDC R14, c[0x0][0x230] ;  /* 0x00008c00ff0e7b82 */ /* 0x000f260000000800 */
[----:B------:R2:W-:Y:S01]  /*1b1e0*/  LDGSTS.E [R10+0x3400c], desc[UR60][R88.64], !P6 ;  /* 0x3400c000580a7fae */ /* 0x0005e2000f12187c */
[----:B-1----:R-:W-:-:S03]  /*1b1f0*/  IMAD.WIDE R16, R12, 0x4, R116 ;  /* 0x000000040c107825 */ /* 0x002fc600078e0274 */
[----:B------:R1:W-:Y:S04]  /*1b200*/  LDGSTS.E [R10+0x3800c], desc[UR60][R18.64], !P6 ;  /* 0x3800c000120a7fae */ /* 0x0003e8000f12187c */
[----:B------:R1:W-:Y:S01]  /*1b210*/  LDGSTS.E [R10+0x3c00c], desc[UR60][R16.64], !P6 ;  /* 0x3c00c000100a7fae */ /* 0x0003e2000f12187c */
[----:B------:R-:W-:Y:S01]  /*1b220*/  ISETP.GE.U32.AND P6, PT, R11, 0x7fffff43, PT ;  /* 0x7fffff430b00780c */ /* 0x000fe20003fc6070 */
[----:B------:R-:W-:Y:S01]  /*1b230*/  IMAD R12, R5, 0x1c, RZ ;  /* 0x0000001c050c7824 */ /* 0x000fe200078e02ff */
[----:B------:R-:W-:Y:S01]  /*1b240*/  LOP3.LUT R11, R4, 0x70, RZ, 0x3c, !PT ;  /* 0x00000070040b7812 */ /* 0x000fe200078e3cff */
[----:B------:R3:W-:Y:S04]  /*1b250*/  STL.64 [R1+0xc70], R90 ;  /* 0x000c705a01007387 */ /* 0x0007e80000100a00 */
[----:B------:R2:W-:Y:S01]  /*1b260*/  STL.64 [R1+0xc80], R88 ;  /* 0x000c805801007387 */ /* 0x0005e20000100a00 */
[----:B------:R-:W-:-:S03]  /*1b270*/  VIADD R11, R11, UR4 ;  /* 0x000000040b0b7c36 */ /* 0x000fc60008000000 */
[----:B------:R1:W-:Y:S01]  /*1b280*/  STL.64 [R1+0xc98], R18 ;  /* 0x000c981201007387 */ /* 0x0003e20000100a00 */
[----:B---3--:R-:W-:-:S03]  /*1b290*/  IMAD.WIDE R90, R12, 0x4, R122 ;  /* 0x000000040c5a7825 */ /* 0x008fc600078e027a */
[----:B------:R3:W-:Y:S01]  /*1b2a0*/  STL.64 [R1+0xcb0], R16 ;  /* 0x000cb01001007387 */ /* 0x0007e20000100a00 */
[----:B--2---:R-:W-:-:S03]  /*1b2b0*/  IMAD.WIDE R88, R12, 0x4, R120 ;  /* 0x000000040c587825 */ /* 0x004fc600078e0278 */
[----:B------:R2:W-:Y:S01]  /*1b2c0*/  STL.64 [R1+0xcc0], R90 ;  /* 0x000cc05a01007387 */ /* 0x0005e20000100a00 */
[----:B-1----:R-:W-:-:S03]  /*1b2d0*/  IMAD.WIDE R18, R12, 0x4, R118 ;  /* 0x000000040c127825 */ /* 0x002fc600078e0276 */
[----:B------:R2:W-:Y:S01]  /*1b2e0*/  LDGSTS.E [R11], desc[UR60][R90.64], !P0 ;  /* 0x000000005a0b7fae */ /* 0x0005e2000c12187c */
[----:B---3--:R-:W-:Y:S01]  /*1b2f0*/  IMAD.WIDE R16, R12, 0x4, R116 ;  /* 0x000000040c107825 */ /* 0x008fe200078e0274 */
[----:B------:R-:W-:Y:S02]  /*1b300*/  IADD3 R12, R15, -0x3f, RZ ;  /* 0xffffffc10f0c7810 */ /* 0x000fe40007ffe0ff */
[----:B------:R1:W-:Y:S01]  /*1b310*/  STL.64 [R1+0xd08], R88 ;  /* 0x000d085801007387 */ /* 0x0003e20000100a00 */
[----:B------:R-:W3:Y:S01]  /*1b320*/  LDC R15, c[0x0][0x230] ;  /* 0x00008c00ff0f7b82 */ /* 0x000ee20000000800 */
[----:B------:R-:W-:Y:S02]  /*1b330*/  IMAD R4, R5, 0x1d, RZ ;  /* 0x0000001d05047824 */ /* 0x000fe400078e02ff */
[----:B------:R1:W-:Y:S02]  /*1b340*/  LDGSTS.E [R11+0x4000], desc[UR60][R88.64], !P0 ;  /* 0x04000000580b7fae */ /* 0x0003e4000c12187c */
[----:B--2---:R-:W-:-:S02]  /*1b350*/  IMAD.WIDE R90, R4, 0x4, R122 ;  /* 0x00000004045a7825 */ /* 0x004fc400078e027a */
[----:B------:R2:W-:Y:S04]  /*1b360*/  STL.64 [R1+0xd18], R18 ;  /* 0x000d181201007387 */ /* 0x0005e80000100a00 */
[----:B------:R2:W-:Y:S04]  /*1b370*/  LDGSTS.E [R11+0x8000], desc[UR60][R18.64], !P0 ;  /* 0x08000000120b7fae */ /* 0x0005e8000c12187c */
[----:B------:R4:W-:Y:S01]  /*1b380*/  STL.64 [R1+0xd38], R16 ;  /* 0x000d381001007387 */ /* 0x0009e20000100a00 */
[----:B-1----:R-:W-:-:S03]  /*1b390*/  IMAD.WIDE R88, R4, 0x4, R120 ;  /* 0x0000000404587825 */ /* 0x002fc600078e0278 */
[----:B------:R4:W-:Y:S01]  /*1b3a0*/  LDGSTS.E [R11+0xc000], desc[UR60][R16.64], !P0 ;  /* 0x0c000000100b7fae */ /* 0x0009e2000c12187c */
[----:B--2---:R-:W-:Y:S01]  /*1b3b0*/  IMAD.WIDE R18, R4, 0x4, R118 ;  /* 0x0000000404127825 */ /* 0x004fe200078e0276 */
[----:B------:R-:W-:Y:S02]  /*1b3c0*/  ISETP.GE.U32.AND P0, PT, R12, 0x7fffff42, PT ;  /* 0x7fffff420c00780c */ /* 0x000fe40003f06070 */
[----:B------:R1:W-:Y:S01]  /*1b3d0*/  STL.64 [R1+0xd40], R90 ;  /* 0x000d405a01007387 */ /* 0x0003e20000100a00 */
[----:B----4-:R-:W-:-:S03]  /*1b3e0*/  IMAD.WIDE R16, R4, 0x4, R116 ;  /* 0x0000000404107825 */ /* 0x010fc600078e0274 */
        /* <DEDUP_REMOVED lines=10> */
[----:B----4-:R-:W-:-:S03]  /*1b490*/  IMAD.WIDE R88, R12, 0x4, R120 ;  /* 0x000000040c587825 */ /* 0x010fc600078e0278 */
[----:B------:R3:W-:Y:S01]  /*1b4a0*/  LDGSTS.E [R11+0xc004], desc[UR60][R16.64], !P5 ;  /* 0x0c004000100b7fae */ /* 0x0007e2000e92187c */
[----:B------:R-:W-:Y:S01]  /*1b4b0*/  ISETP.GE.U32.AND P5, PT, R4, 0x7fffff41, PT ;  /* 0x7fffff410400780c */ /* 0x000fe20003fa6070 */
[----:B------:R-:W-:Y:S02]  /*1b4c0*/  IMAD R4, R5, 0x1f, RZ ;  /* 0x0000001f05047824 */ /* 0x000fe400078e02ff */
[C---:B-1----:R-:W-:Y:S01]  /*1b4d0*/  IMAD.WIDE R18, R12.reuse, 0x4, R118 ;  /* 0x000000040c127825 */ /* 0x042fe200078e0276 */
[----:B------:R1:W-:Y:S04]  /*1b4e0*/  STL.64 [R1+0xd98], R90 ;  /* 0x000d985a01007387 */ /* 0x0003e80000100a00 */
[----:B------:R1:W-:Y:S01]  /*1b4f0*/  LDGSTS.E [R11+0x8], desc[UR60][R90.64], !P4 ;  /* 0x000080005a0b7fae */ /* 0x0003e2000e12187c */
[----:B---3--:R-:W-:Y:S01]  /*1b500*/  IMAD.WIDE R16, R12, 0x4, R116 ;  /* 0x000000040c107825 */ /* 0x008fe200078e0274 */
        /* <DEDUP_REMOVED lines=42> */
[----:B--2---:R-:W-:Y:S01]  /*1b7b0*/  IMAD.WIDE R18, R4, 0x4, R118 ;  /* 0x0000000404127825 */ /* 0x004fe200078e0276 */
[----:B------:R-:W-:Y:S02]  /*1b7c0*/  ISETP.GE.U32.AND P1, PT, R12, 0x7fffff22, PT ;  /* 0x7fffff220c00780c */ /* 0x000fe40003f26070 */
[----:B------:R2:W-:Y:S01]  /*1b7d0*/  STL.64 [R1+0xee0], R90 ;  /* 0x000ee05a01007387 */ /* 0x0005e20000100a00 */
[----:B------:R-:W-:-:S03]  /*1b7e0*/  IMAD R12, R5, 0x3e, RZ ;  /* 0x0000003e050c7824 */ /* 0x000fc600078e02ff */
[----:B------:R2:W-:Y:S01]  /*1b7f0*/  LDGSTS.E [R11+0x10004], desc[UR60][R90.64], !P6 ;  /* 0x100040005a0b7fae */ /* 0x0005e2000f12187c */
[----:B-1----:R-:W-:-:S03]  /*1b800*/  IMAD.WIDE R16, R4, 0x4, R116 ;  /* 0x0000000404107825 */ /* 0x002fc600078e0274 */
[----:B------:R1:W-:Y:S01]  /*1b810*/  STL.64 [R1+0xef8], R88 ;  /* 0x000ef85801007387 */ /* 0x0003e20000100a00 */
[----:B----4-:R-:W-:-:S03]  /*1b820*/  VIADD R4, R14, 0xffffffa0 ;  /* 0xffffffa00e047836 */ /* 0x010fc60000000000 */
[----:B------:R1:W-:Y:S01]  /*1b830*/  LDGSTS.E [R11+0x14004], desc[UR60][R88.64], !P6 ;  /* 0x14004000580b7fae */ /* 0x0003e2000f12187c */
[C---:B------:R-:W-:Y:S01]  /*1b840*/  IMAD.WIDE R92, R12.reuse, 0x4, R122 ;  /* 0x000000040c5c7825 */ /* 0x040fe200078e027a */
[----:B------:R-:W4:Y:S02]  /*1b850*/  LDC R14, c[0x0][0x230] ;  /* 0x00008c00ff0e7b82 */ /* 0x000f240000000800 */
        /* <DEDUP_REMOVED lines=8> */
[----:B------:R1:W-:Y:S03]  /*1b8e0*/  STL.64 [R1+0xf30], R92 ;  /* 0x000f305c01007387 */ /* 0x0003e60000100a00 */
[----:B---3--:R-:W-:Y:S01]  /*1b8f0*/  IMAD.WIDE R18, R12, 0x4, R116 ;  /* 0x000000040c127825 */ /* 0x008fe200078e0274 */
[----:B------:R1:W-:Y:S01]  /*1b900*/  LDGSTS.E [R11+0x10008], desc[UR60][R92.64], !P0 ;  /* 0x100080005c0b7fae */ /* 0x0003e2000c12187c */
[----:B--2---:R-:W2:Y:S03]  /*1b910*/  LDC R16, c[0x0][0x230] ;  /* 0x00008c00ff107b82 */ /* 0x004ea60000000800 */
[----:B------:R3:W-:Y:S01]  /*1b920*/  STL.64 [R1+0xf48], R90 ;  /* 0x000f485a01007387 */ /* 0x0007e20000100a00 */
[----:B------:R-:W-:-:S03]  /*1b930*/  IADD3 R12, R15, -0x7d, RZ ;  /* 0xffffff830f0c7810 */ /* 0x000fc60007ffe0ff */
        /* <DEDUP_REMOVED lines=9> */
[----:B------:R1:W-:Y:S02]  /*1b9d0*/  LDGSTS.E [R11+0x1000c], desc[UR60][R92.64], !P5 ;  /* 0x1000c0005c0b7fae */ /* 0x0003e4000e92187c */
[----:B------:R-:W-:-:S02]  /*1b9e0*/  IMAD R12, R5, 0x5c, RZ ;  /* 0x0000005c050c7824 */ /* 0x000fc400078e02ff */
[----:B------:R4:W-:Y:S01]  /*1b9f0*/  LDGSTS.E [R11+0x1400c], desc[UR60][R90.64], !P5 ;  /* 0x1400c0005a0b7fae */ /* 0x0009e2000e92187c */
[----:B---3--:R-:W-:-:S03]  /*1ba00*/  IMAD.WIDE R18, R4, 0x4, R116 ;  /* 0x0000000404127825 */ /* 0x008fc600078e0274 */
[----:B------:R3:W-:Y:S01]  /*1ba10*/  LDGSTS.E [R11+0x1800c], desc[UR60][R88.64], !P5 ;  /* 0x1800c000580b7fae */ /* 0x0007e2000e92187c */
[----:B------:R-:W-:-:S03]  /*1ba20*/  VIADD R4, R13, 0xffffff82 ;  /* 0xffffff820d047836 */ /* 0x000fc60000000000 */
[----:B------:R2:W-:Y:S04]  /*1ba30*/  LDGSTS.E [R11+0x1c00c], desc[UR60][R18.64], !P5 ;  /* 0x1c00c000120b7fae */ /* 0x0005e8000e92187c */
[----:B------:R1:W-:Y:S01]  /*1ba40*/  STL.64 [R1+0xfd0], R92 ;  /* 0x000fd05c01007387 */ /* 0x0003e20000100a00 */
[----:B------:R-:W-:Y:S01]  /*1ba50*/  ISETP.GE.U32.AND P5, PT, R4, 0x7fffff03, PT ;  /* 0x7fffff030400780c */ /* 0x000fe20003fa6070 */
[C---:B------:R-:W-:Y:S02]  /*1ba60*/  IMAD R4, R5.reuse, 0x5d, RZ ;  /* 0x0000005d05047824 */ /* 0x040fe400078e02ff */
[----:B------:R4:W-:Y:S01]  /*1ba70*/  STL.64 [R1+0xff8], R90 ;  /* 0x000ff85a01007387 */ /* 0x0009e20000100a00 */
[----:B------:R-:W-:-:S03]  /*1ba80*/  IMAD R13, R5, 0x5e, RZ ;  /* 0x0000005e050d7824 */ /* 0x000fc600078e02ff */
[----:B------:R3:W-:Y:S01]  /*1ba90*/  STL.64 [R1+0x1000], R88 ;  /* 0x0010005801007387 */ /* 0x0007e20000100a00 */
[----:B-1----:R-:W-:-:S03]  /*1baa0*/  IMAD.WIDE R92, R12, 0x4, R122 ;  /* 0x000000040c5c7825 */ /* 0x002fc600078e027a */
[----:B------:R2:W-:Y:S01]  /*1bab0*/  STL.64 [R1+0x1018], R18 ;  /* 0x0010181201007387 */ /* 0x0005e20000100a00 */
[----:B----4-:R-:W-:-:S03]  /*1bac0*/  IMAD.WIDE R90, R12, 0x4, R120 ;  /* 0x000000040c5a7825 */ /* 0x010fc600078e0278 */
[----:B------:R1:W-:Y:S01]  /*1bad0*/  LDGSTS.E [R11+0x20000], desc[UR60][R92.64], !P4 ;  /* 0x200000005c0b7fae */ /* 0x0003e2000e12187c */
[----:B---3--:R-:W-:-:S03]  /*1bae0*/  IMAD.WIDE R88, R12, 0x4, R118 ;  /* 0x000000040c587825 */ /* 0x008fc600078e0276 */
[----:B------:R1:W-:Y:S01]  /*1baf0*/  STL.64 [R1+0x1040], R92 ;  /* 0x0010405c01007387 */ /* 0x0003e20000100a00 */
[----:B------:R-:W-:-:S03]  /*1bb00*/  IMAD.WIDE R98, R4, 0x4, R122 ;  /* 0x0000000404627825 */ /* 0x000fc600078e027a */
[----:B------:R3:W-:Y:S01]  /*1bb10*/  LDGSTS.E [R11+0x24000], desc[UR60][R90.64], !P4 ;  /* 0x240000005a0b7fae */ /* 0x0007e2000e12187c */
[----:B--2---:R-:W-:Y:S01]  /*1bb20*/  IMAD.WIDE R18, R12, 0x4, R116 ;  /* 0x000000040c127825 */ /* 0x004fe200078e0274 */
[----:B------:R-:W-:Y:S02]  /*1bb30*/  IADD3 R12, R16, -0x7f, RZ ;  /* 0xffffff81100c7810 */ /* 0x000fe40007ffe0ff */
[----:B------:R3:W-:Y:S01]  /*1bb40*/  STL.64 [R1+0x1058], R90 ;  /* 0x0010585a01007387 */ /* 0x0007e20000100a00 */
[----:B------:R-:W-:-:S03]  /*1bb50*/  IMAD.WIDE R96, R4, 0x4, R120 ;  /* 0x0000000404607825 */ /* 0x000fc600078e0278 */
[----:B------:R2:W-:Y:S01]  /*1bb60*/  LDGSTS.E [R11+0x28000], desc[UR60][R88.64], !P4 ;  /* 0x28000000580b7fae */ /* 0x0005e2000e12187c */
[----:B------:R-:W-:-:S03]  /*1bb70*/  IMAD.WIDE R94, R4, 0x4, R118 ;  /* 0x00000004045e7825 */ /* 0x000fc600078e0276 */
[----:B------:R2:W-:Y:S01]  /*1bb80*/  STL.64 [R1+0x1068], R88 ;  /* 0x0010685801007387 */ /* 0x0005e20000100a00 */
[----:B-1----:R-:W-:-:S03]  /*1bb90*/  IMAD.WIDE R92, R4, 0x4, R116 ;  /* 0x00000004045c7825 */ /* 0x002fc600078e0274 */
[----:B------:R1:W-:Y:S01]  /*1bba0*/  LDGSTS.E [R11+0x2c000], desc[UR60][R18.64], !P4 ;  /* 0x2c000000120b7fae */ /* 0x0003e2000e12187c */
[----:B---3--:R-:W-:-:S03]  /*1bbb0*/  IMAD.WIDE R90, R13, 0x4, R122 ;  /* 0x000000040d5a7825 */ /* 0x008fc600078e027a */
[----:B------:R1:W-:Y:S01]  /*1bbc0*/  STL.64 [R1+0x1088], R18 ;  /* 0x0010881201007387 */ /* 0x0003e20000100a00 */
[----:B------:R-:W-:Y:S01]  /*1bbd0*/  ISETP.GE.U32.AND P4, PT, R12, 0x7fffff02, PT ;  /* 0x7fffff020c00780c */ /* 0x000fe20003f86070 */
[C---:B------:R-:W-:Y:S02]  /*1bbe0*/  IMAD.WIDE R16, R13.reuse, 0x4, R116 ;  /* 0x000000040d107825 */ /* 0x040fe400078e0274 */
[----:B------:R3:W-:Y:S02]  /*1bbf0*/  LDGSTS.E [R11+0x20004], desc[UR60][R98.64], !P3 ;  /* 0x20004000620b7fae */ /* 0x0007e4000d92187c */
[----:B--2---:R-:W-:Y:S02]  /*1bc00*/  IMAD.WIDE R88, R13, 0x4, R120 ;  /* 0x000000040d587825 */ /* 0x004fe400078e0278 */
[----:B------:R-:W-:Y:S02]  /*1bc10*/  LDGSTS.E [R11+0x24004], desc[UR60][R96.64], !P3 ;  /* 0x24004000600b7fae */ /* 0x000fe4000d92187c */
[----:B------:R-:W-:-:S02]  /*1bc20*/  VIADD R12, R14, 0xffffff80 ;  /* 0xffffff800e0c7836 */ /* 0x000fc40000000000 */
[----:B-1----:R-:W-:Y:S01]  /*1bc30*/  IMAD.WIDE R18, R13, 0x4, R118 ;  /* 0x000000040d127825 */ /* 0x002fe200078e0276 */
[----:B------:R-:W-:Y:S04]  /*1bc40*/  LDGSTS.E [R11+0x28004], desc[UR60][R94.64], !P3 ;  /* 0x280040005e0b7fae */ /* 0x000fe8000d92187c */
[----:B------:R-:W-:Y:S04]  /*1bc50*/  LDGSTS.E [R11+0x2c004], desc[UR60][R92.64], !P3 ;  /* 0x2c0040005c0b7fae */ /* 0x000fe8000d92187c */
[----:B------:R1:W-:Y:S01]  /*1bc60*/  LDGSTS.E [R11+0x20008], desc[UR60][R90.64], !P1 ;  /* 0x200080005a0b7fae */ /* 0x0003e2000c92187c */
[----:B------:R-:W-:-:S03]  /*1bc70*/  ISETP.GE.U32.AND P3, PT, R12, 0x7fffff01, PT ;  /* 0x7fffff010c00780c */ /* 0x000fc60003f66070 */
[----:B------:R2:W-:Y:S01]  /*1bc80*/  LDGSTS.E [R11+0x24008], desc[UR60][R88.64], !P1 ;  /* 0x24008000580b7fae */ /* 0x0005e2000c92187c */
[----:B------:R-:W-:-:S03]  /*1bc90*/  IMAD R4, R5, 0x5f, RZ ;  /* 0x0000005f05047824 */ /* 0x000fc600078e02ff */
[----:B------:R4:W-:Y:S01]  /*1bca0*/  LDGSTS.E [R11+0x28008], desc[UR60][R18.64], !P1 ;  /* 0x28008000120b7fae */ /* 0x0009e2000c92187c */
[----:B------:R-:W-:-:S03]  /*1bcb0*/  IMAD R13, R5, 0x7d, RZ ;  /* 0x0000007d050d7824 */ /* 0x000fc600078e02ff */
[----:B------:R4:W-:Y:S01]  /*1bcc0*/  LDGSTS.E [R11+0x2c008], desc[UR60][R16.64], !P1 ;  /* 0x2c008000100b7fae */ /* 0x0009e2000c92187c */
[----:B------:R-:W-:Y:S01]  /*1bcd0*/  ISETP.GE.AND P1, PT, R157, R12, PT ;  /* 0x0000000c9d00720c */ /* 0x000fe20003f26270 */
[C---:B------:R-:W-:Y:S02]  /*1bce0*/  IMAD R12, R5.reuse, 0x7c, RZ ;  /* 0x0000007c050c7824 */ /* 0x040fe400078e02ff */
[----:B------:R3:W-:Y:S01]  /*1bcf0*/  STL.64 [R1+0x1090], R98 ;  /* 0x0010906201007387 */ /* 0x0007e20000100a00 */
[----:B------:R-:W-:-:S03]  /*1bd00*/  IMAD R14, R5, 0x7e, RZ ;  /* 0x0000007e050e7824 */ /* 0x000fc600078e02ff */
[----:B------:R1:W-:Y:S01]  /*1bd10*/  STL.64 [R1+0x1118], R90 ;  /* 0x0011185a01007387 */ /* 0x0003e20000100a00 */
[----:B------:R-:W-:-:S03]  /*1bd20*/  IMAD.WIDE R104, R4, 0x4, R122 ;  /* 0x0000000404687825 */ /* 0x000fc600078e027a */
[----:B------:R-:W-:Y:S01]  /*1bd30*/  STL.64 [R1+0x10a8], R96 ;  /* 0x0010a86001007387 */ /* 0x000fe20000100a00 */
[----:B------:R-:W-:-:S03]  /*1bd40*/  IMAD R5, R5, 0x7f, RZ ;  /* 0x0000007f05057824 */ /* 0x000fc600078e02ff */
[----:B------:R-:W-:Y:S01]  /*1bd50*/  STL.64 [R1+0x10c0], R94 ;  /* 0x0010c05e01007387 */ /* 0x000fe20000100a00 */
[----:B------:R-:W-:-:S03]  /*1bd60*/  IMAD.WIDE R108, R12, 0x4, R122 ;  /* 0x000000040c6c7825 */ /* 0x000fc600078e027a */
[----:B------:R-:W-:Y:S01]  /*1bd70*/  STL.64 [R1+0x10d0], R92 ;  /* 0x0010d05c01007387 */ /* 0x000fe20000100a00 */
[----:B------:R-:W-:-:S03]  /*1bd80*/  IMAD.WIDE R112, R13, 0x4, R122 ;  /* 0x000000040d707825 */ /* 0x000fc600078e027a */
[----:B------:R2:W-:Y:S01]  /*1bd90*/  STL.64 [R1+0x1148], R88 ;  /* 0x0011485801007387 */ /* 0x0005e20000100a00 */
[----:B---3--:R-:W-:-:S03]  /*1bda0*/  IMAD.WIDE R98, R5, 0x4, R122 ;  /* 0x0000000405627825 */ /* 0x008fc600078e027a */
[----:B------:R4:W-:Y:S01]  /*1bdb0*/  STL.64 [R1+0x1158], R18 ;  /* 0x0011581201007387 */ /* 0x0009e20000100a00 */
[----:B------:R-:W-:-:S03]  /*1bdc0*/  IMAD.WIDE R156, R4, 0x4, R118 ;  /* 0x00000004049c7825 */ /* 0x000fc600078e0276 */
[----:B------:R3:W-:Y:S01]  /*1bdd0*/  STL.64 [R1+0x1178], R16 ;  /* 0x0011781001007387 */ /* 0x0007e20000100a00 */
[----:B-1----:R-:W-:-:S03]  /*1bde0*/  IMAD.WIDE R90, R4, 0x4, R116 ;  /* 0x00000004045a7825 */ /* 0x002fc600078e0274 */
[----:B------:R1:W-:Y:S01]  /*1bdf0*/  STL.64 [R1+0x11b0], R104 ;  /* 0x0011b06801007387 */ /* 0x0003e20000100a00 */
[----:B--2---:R-:W-:-:S03]  /*1be00*/  IMAD.WIDE R88, R4, 0x4, R120 ;  /* 0x0000000404587825 */ /* 0x004fc600078e0278 */
[----:B------:R-:W-:Y:S01]  /*1be10*/  LDGSTS.E [R11+0x2000c], desc[UR60][R104.64], !P6 ;  /* 0x2000c000680b7fae */ /* 0x000fe2000f12187c */
[----:B----4-:R-:W-:-:S03]  /*1be20*/  IMAD.WIDE R18, R14, 0x4, R122 ;  /* 0x000000040e127825 */ /* 0x010fc600078e027a */
[----:B------:R-:W-:Y:S01]  /*1be30*/  STL.64 [R1+0x11e8], R108 ;  /* 0x0011e86c01007387 */ /* 0x000fe20000100a00 */
[----:B------:R-:W-:-:S03]  /*1be40*/  IMAD.WIDE R92, R12, 0x4, R120 ;  /* 0x000000040c5c7825 */ /* 0x000fc600078e0278 */
[----:B------:R-:W-:Y:S01]  /*1be50*/  STL.64 [R1+0x11d8], R112 ;  /* 0x0011d87001007387 */ /* 0x000fe20000100a00 */
[----:B------:R-:W-:-:S03]  /*1be60*/  IMAD.WIDE R110, R12, 0x4, R118 ;  /* 0x000000040c6e7825 */ /* 0x000fc600078e0276 */
[----:B------:R-:W-:Y:S01]  /*1be70*/  STL.64 [R1+0x11d0], R18 ;  /* 0x0011d01201007387 */ /* 0x000fe20000100a00 */
[----:B------:R-:W-:-:S03]  /*1be80*/  IMAD.WIDE R154, R12, 0x4, R116 ;  /* 0x000000040c9a7825 */ /* 0x000fc600078e0274 */
[----:B------:R2:W-:Y:S01]  /*1be90*/  STL.64 [R1+0x11f0], R88 ;  /* 0x0011f05801007387 */ /* 0x0005e20000100a00 */
[----:B------:R-:W-:-:S03]  /*1bea0*/  IMAD.WIDE R158, R13, 0x4, R120 ;  /* 0x000000040d9e7825 */ /* 0x000fc600078e0278 */
[----:B------:R-:W-:Y:S01]  /*1beb0*/  STL.64 [R1+0x11c8], R98 ;  /* 0x0011c86201007387 */ /* 0x000fe20000100a00 */
[----:B------:R-:W-:-:S03]  /*1bec0*/  IMAD.WIDE R114, R13, 0x4, R118 ;  /* 0x000000040d727825 */ /* 0x000fc600078e0276 */
[----:B------:R4:W-:Y:S01]  /*1bed0*/  STL.64 [R1+0x1208], R156 ;  /* 0x0012089c01007387 */ /* 0x0009e20000100a00 */
        /* <DEDUP_REMOVED lines=12> */
[----:B---3--:R-:W-:-:S03]  /*1bfa0*/  IMAD.WIDE R16, R5, 0x4, R116 ;  /* 0x0000000405107825 */ /* 0x008fc600078e0274 */
[----:B------:R-:W-:Y:S04]  /*1bfb0*/  STL.64 [R1+0x12d8], R152 ;  /* 0x0012d89801007387 */ /* 0x000fe80000100a00 */
[----:B------:R-:W-:Y:S04]  /*1bfc0*/  STL.64 [R1+0x12f8], R106 ;  /* 0x0012f86a01007387 */ /* 0x000fe80000100a00 */
[----:B------:R3:W-:Y:S04]  /*1bfd0*/  STL.64 [R1+0x1318], R102 ;  /* 0x0013186601007387 */ /* 0x0007e80000100a00 */
[----:B------:R3:W-:Y:S04]  /*1bfe0*/  STL.64 [R1+0x1330], R100 ;  /* 0x0013306401007387 */ /* 0x0007e80000100a00 */
[----:B------:R-:W-:Y:S04]  /*1bff0*/  STL.64 [R1+0x1350], R96 ;  /* 0x0013506001007387 */ /* 0x000fe80000100a00 */
[----:B------:R3:W-:Y:S04]  /*1c000*/  STL.64 [R1+0x1370], R94 ;  /* 0x0013705e01007387 */ /* 0x0007e80000100a00 */
[----:B------:R3:W-:Y:S04]  /*1c010*/  STL.64 [R1+0x1388], R16 ;  /* 0x0013881001007387 */ /* 0x0007e80000100a00 */
[----:B------:R-:W-:Y:S04]  /*1c020*/  LDGSTS.E [R11+0x2400c], desc[UR60][R88.64], !P6 ;  /* 0x2400c000580b7fae */ /* 0x000fe8000f12187c */
[----:B-1----:R-:W3:Y:S04]  /*1c030*/  LDL.64 R104, [R1+0xee8] ;  /* 0x000ee80001687983 */ /* 0x002ee80000100a00 */
[----:B------:R-:W-:Y:S04]  /*1c040*/  LDGSTS.E [R11+0x2800c], desc[UR60][R156.64], !P6 ;  /* 0x2800c0009c0b7fae */ /* 0x000fe8000f12187c */
[----:B--2---:R-:W2:Y:S04]  /*1c050*/  LDL.LU.64 R88, [R1+0x2c98] ;  /* 0x002c980001587983 */ /* 0x004ea80000300a00 */
[----:B------:R-:W-:Y:S04]  /*1c060*/  LDGSTS.E [R11+0x2c00c], desc[UR60][R90.64], !P6 ;  /* 0x2c00c0005a0b7fae */ /* 0x000fe8000f12187c */
[----:B----4-:R-:W4:Y:S04]  /*1c070*/  LDL.64 R156, [R1+0xeb0] ;  /* 0x000eb000019c7983 */ /* 0x010f280000100a00 */
[----:B------:R-:W-:Y:S04]  /*1c080*/  LDGSTS.E [R11+0x30000], desc[UR60][R108.64], !P0 ;  /* 0x300000006c0b7fae */ /* 0x000fe8000c12187c */
[----:B------:R-:W2:Y:S04]  /*1c090*/  LDL.LU.64 R90, [R1+0x2c90] ;  /* 0x002c9000015a7983 */ /* 0x000ea80000300a00 */
[----:B------:R-:W-:Y:S04]  /*1c0a0*/  LDGSTS.E [R11+0x34000], desc[UR60][R92.64], !P0 ;  /* 0x340000005c0b7fae */ /* 0x000fe8000c12187c */
[----:B------:R-:W2:Y:S04]  /*1c0b0*/  LDL.64 R108, [R1+0xe68] ;  /* 0x000e6800016c7983 */ /* 0x000ea80000100a00 */
        /* <DEDUP_REMOVED lines=13> */
[----:B------:R-:W-:Y:S04]  /*1c190*/  LDGSTS.E [R11+0x34008], desc[UR60][R106.64], !P4 ;  /* 0x340080006a0b7fae */ /* 0x000fe8000e12187c */
[----:B------:R-:W-:Y:S04]  /*1c1a0*/  LDGSTS.E [R11+0x38008], desc[UR60][R102.64], !P4 ;  /* 0x38008000660b7fae */ /* 0x000fe8000e12187c */
[----:B------:R-:W2:Y:S04]  /*1c1b0*/  LDL.64 R18, [R1+0xd30] ;  /* 0x000d300001127983 */ /* 0x000ea80000100a00 */
[----:B------:R-:W-:Y:S04]  /*1c1c0*/  LDGSTS.E [R11+0x3c008], desc[UR60][R100.64], !P4 ;  /* 0x3c008000640b7fae */ /* 0x000fe8000e12187c */
[----:B---3--:R-:W3:Y:S04]  /*1c1d0*/  LDL.64 R102, [R1+0xce8] ;  /* 0x000ce80001667983 */ /* 0x008ee80000100a00 */
[----:B------:R-:W3:Y:S04]  /*1c1e0*/  LDL.64 R152, [R1+0xc48] ;  /* 0x000c480001987983 */ /* 0x000ee80000100a00 */
[----:B------:R-:W3:Y:S01]  /*1c1f0*/  LDL.64 R100, [R1+0xc88] ;  /* 0x000c880001647983 */ /* 0x000ee20000100a00 */
[----:B------:R-:W-:-:S03]  /*1c200*/  IADD3 R12, R7, UR4, RZ ;  /* 0x00000004070c7c10 */ /* 0x000fc6000fffe0ff */
[----:B------:R-:W-:Y:S01]  /*1c210*/  LDGSTS.E [R11+0x3000c], desc[UR60][R98.64], !P3 ;  /* 0x3000c000620b7fae */ /* 0x000fe2000d92187c */
[C---:B------:R-:W-:Y:S01]  /*1c220*/  IADD3 R5, R12.reuse, 0x200000, RZ ;  /* 0x002000000c057810 */ /* 0x040fe20007ffe0ff */
[C---:B------:R-:W-:Y:S02]  /*1c230*/  VIADD R4, R12.reuse, 0x200000 ;  /* 0x002000000c047836 */ /* 0x040fe40000000000 */
[----:B------:R-:W-:Y:S04]  /*1c240*/  LDGSTS.E [R11+0x3400c], desc[UR60][R96.64], !P3 ;  /* 0x3400c000600b7fae */ /* 0x000fe8000d92187c */
[----:B------:R-:W3:Y:S04]  /*1c250*/  LDL.64 R106, [R1+0xc10] ;  /* 0x000c1000016a7983 */ /* 0x000ee80000100a00 */
[----:B------:R-:W-:Y:S04]  /*1c260*/  LDGSTS.E [R11+0x3800c], desc[UR60][R94.64], !P3 ;  /* 0x3800c0005e0b7fae */ /* 0x000fe8000d92187c */
[----:B------:R-:W-:Y:S04]  /*1c270*/  LDGSTS.E [R11+0x3c00c], desc[UR60][R16.64], !P3 ;  /* 0x3c00c000100b7fae */ /* 0x000fe8000d92187c */
[----:B------:R-:W0:Y:S01]  /*1c280*/  LDGDEPBAR ;  /* 0x00000000000079af */ /* 0x000e220000000000 */
[C---:B------:R-:W-:Y:S01]  /*1c290*/  VIADD R13, R12.reuse, 0x200000 ;  /* 0x002000000c0d7836 */ /* 0x040fe20000000000 */
[----:B------:R-:W-:-:S02]  /*1c2a0*/  IADD3 R14, R12, 0x200000, RZ ;  /* 0x002000000c0e7810 */ /* 0x000fc40007ffe0ff */
[C---:B------:R-:W-:Y:S01]  /*1c2b0*/  LOP3.LUT R15, R7.reuse, 0x30, RZ, 0x3c, !PT ;  /* 0x00000030070f7812 */ /* 0x040fe200078e3cff */
[----:B------:R-:W3:Y:S04]  /*1c2c0*/  LDL.64 R98, [R1+0xf38] ;  /* 0x000f380001627983 */ /* 0x000ee80000100a00 */
[----:B------:R-:W3:Y:S04]  /*1c2d0*/  LDL.64 R94, [R1+0x1488] ;  /* 0x00148800015e7983 */ /* 0x000ee80000100a00 */
[----:B------:R-:W3:Y:S04]  /*1c2e0*/  LDL.64 R96, [R1+0x1450] ;  /* 0x0014500001607983 */ /* 0x000ee80000100a00 */
[----:B------:R-:W-:Y:S04]  /*1c2f0*/  LDGSTS.E [R4], desc[UR60][R104.64], P2 ;  /* 0x0000000068047fae */ /* 0x000fe8000912187c */
[----:B------:R-:W3:Y:S04]  /*1c300*/  LDL.64 R104, [R1+0xbd8] ;  /* 0x000bd80001687983 */ /* 0x000ee80000100a00 */
[----:B----4-:R-:W-:Y:S04]  /*1c310*/  LDGSTS.E [R5+0x400], desc[UR60][R156.64], P2 ;  /* 0x004000009c057fae */ /* 0x010fe8000912187c */
[----:B------:R-:W4:Y:S04]  /*1c320*/  LDL.64 R156, [R1+0xb78] ;  /* 0x000b7800019c7983 */ /* 0x000f280000100a00 */
[----:B--2---:R-:W-:Y:S04]  /*1c330*/  LDGSTS.E [R4+0x800], desc[UR60][R108.64], P2 ;  /* 0x008000006c047fae */ /* 0x004fe8000912187c */
[----:B------:R-:W2:Y:S04]  /*1c340*/  LDL.64 R108, [R1+0xb38] ;  /* 0x000b3800016c7983 */ /* 0x000ea80000100a00 */
[----:B------:R-:W-:Y:S04]  /*1c350*/  LDGSTS.E [R5+0xc00], desc[UR60][R110.64], P2 ;  /* 0x00c000006e057fae */ /* 0x000fe8000912187c */
[----:B------:R-:W2:Y:S04]  /*1c360*/  LDL.64 R110, [R1+0xb08] ;  /* 0x000b0800016e7983 */ /* 0x000ea80000100a00 */
[----:B------:R-:W-:Y:S04]  /*1c370*/  LDGSTS.E [R4+0x1000], desc[UR60][R112.64], P2 ;  /* 0x0100000070047fae */ /* 0x000fe8000912187c */
[----:B------:R-:W2:Y:S04]  /*1c380*/  LDL.64 R112, [R1+0xad0] ;  /* 0x000ad00001707983 */ /* 0x000ea80000100a00 */
[----:B------:R-:W-:Y:S04]  /*1c390*/  LDGSTS.E [R5+0x1400], desc[UR60][R114.64], P2 ;  /* 0x0140000072057fae */ /* 0x000fe8000912187c */
[----:B------:R-:W2:Y:S04]  /*1c3a0*/  LDL.64 R114, [R1+0xa98] ;  /* 0x000a980001727983 */ /* 0x000ea80000100a00 */
[----:B------:R-:W-:Y:S04]  /*1c3b0*/  LDGSTS.E [R4+0x1800], desc[UR60][R18.64], P2 ;  /* 0x0180000012047fae */ /* 0x000fe8000912187c */
[----:B---3--:R-:W-:Y:S04]  /*1c3c0*/  LDGSTS.E [R5+0x1c00], desc[UR60][R102.64], P2 ;  /* 0x01c0000066057fae */ /* 0x008fe8000912187c */
[----:B------:R-:W3:Y:S04]  /*1c3d0*/  LDL.64 R18, [R1+0xa40] ;  /* 0x000a400001127983 */ /* 0x000ee80000100a00 */
[----:B------:R-:W-:Y:S04]  /*1c3e0*/  LDGSTS.E [R4+0x2000], desc[UR60][R100.64], P2 ;  /* 0x0200000064047fae */ /* 0x000fe8000912187c */
[----:B------:R-:W3:Y:S04]  /*1c3f0*/  LDL.64 R102, [R1+0xa10] ;  /* 0x000a100001667983 */ /* 0x000ee80000100a00 */
[----:B------:R-:W-:Y:S04]  /*1c400*/  LDGSTS.E [R5+0x2400], desc[UR60][R152.64], P2 ;  /* 0x0240000098057fae */ /* 0x000fe8000912187c */
[----:B------:R-:W3:Y:S04]  /*1c410*/  LDL.64 R100, [R1+0x9e8] ;  /* 0x0009e80001647983 */ /* 0x000ee80000100a00 */
[----:B------:R-:W-:Y:S04]  /*1c420*/  LDGSTS.E [R4+0x2800], desc[UR60][R106.64], P2 ;  /* 0x028000006a047fae */ /* 0x000fe8000912187c */
[----:B------:R-:W3:Y:S04]  /*1c430*/  LDL.64 R152, [R1+0x9b8] ;  /* 0x0009b80001987983 */ /* 0x000ee80000100a00 */
[----:B------:R-:W3:Y:S04]  /*1c440*/  LDL.64 R106, [R1+0x970] ;  /* 0x00097000016a7983 */ /* 0x000ee80000100a00 */
[----:B------:R-:W-:Y:S04]  /*1c450*/  LDGSTS.E [R5+0x2c00], desc[UR60][R104.64], P2 ;  /* 0x02c0000068057fae */ /* 0x000fe8000912187c */
        /* <DEDUP_REMOVED lines=11> */
[----:B---3--:R-:W-:Y:S04]  /*1c510*/  LDGSTS.E [R5+0x4400], desc[UR60][R18.64], P2 ;  /* 0x0440000012057fae */ /* 0x008fe8000912187c */
[----:B------:R-:W-:Y:S04]  /*1c520*/  LDGSTS.E [R4+0x4800], desc[UR60][R102.64], P2 ;  /* 0x0480000066047fae */ /* 0x000fe8000912187c */
        /* <DEDUP_REMOVED lines=18> */
[----:B------:R1:W-:Y:S04]  /*1c650*/  LDGSTS.E [R13+0x6c00], desc[UR60][R114.64], P2 ;  /* 0x06c00000720d7fae */ /* 0x0003e8000912187c */
[----:B------:R-:W2:Y:S04]  /*1c660*/  LDL.64 R114, [R1+0xed8] ;  /* 0x000ed80001727983 */ /* 0x000ea80000100a00 */
[----:B---3--:R-:W-:Y:S04]  /*1c670*/  LDGSTS.E [R5+0x7000], desc[UR60][R18.64], P2 ;  /* 0x0700000012057fae */ /* 0x008fe8000912187c */
[----:B------:R3:W-:Y:S04]  /*1c680*/  LDGSTS.E [R4+0x7400], desc[UR60][R102.64], P2 ;  /* 0x0740000066047fae */ /* 0x0007e8000912187c */
[----:B------:R-:W2:Y:S04]  /*1c690*/  LDL.64 R18, [R1+0xe88] ;  /* 0x000e880001127983 */ /* 0x000ea80000100a00 */
[----:B------:R-:W2:Y:S04]  /*1c6a0*/  LDL.64 R102, [R1+0xe30] ;  /* 0x000e300001667983 */ /* 0x000ea80000100a00 */
[----:B------:R-:W-:Y:S01]  /*1c6b0*/  LDGSTS.E [R14+0x7800], desc[UR60][R152.64], P2 ;  /* 0x07800000980e7fae */ /* 0x000fe2000912187c */
[----:B-1----:R-:W-:-:S03]  /*1c6c0*/  LOP3.LUT R13, R7, 0x10, RZ, 0x3c, !PT ;  /* 0x00000010070d7812 */ /* 0x002fc600078e3cff */
[----:B------:R-:W2:Y:S02]  /*1c6d0*/  LDL.64 R152, [R1+0xd90] ;  /* 0x000d900001987983 */ /* 0x000ea40000100a00 */
[----:B------:R-:W-:Y:S02]  /*1c6e0*/  VIADD R13, R13, UR4 ;  /* 0x000000040d0d7c36 */ /* 0x000fe40008000000 */
[----:B------:R1:W-:Y:S03]  /*1c6f0*/  LDGSTS.E [R5+0x7c00], desc[UR60][R106.64], P2 ;  /* 0x07c000006a057fae */ /* 0x0003e6000912187c */
[C---:B---3--:R-:W-:Y:S01]  /*1c700*/  IADD3 R4, R13.reuse, 0x200000, RZ ;  /* 0x002000000d047810 */ /* 0x048fe20007ffe0ff */
[----:B------:R-:W3:Y:S01]  /*1c710*/  LDL.64 R106, [R1+0xd50] ;  /* 0x000d5000016a7983 */ /* 0x000ee20000100a00 */
[----:B-1----:R-:W-:-:S03]  /*1c720*/  VIADD R5, R13, 0x200000 ;  /* 0x002000000d057836 */ /* 0x002fc60000000000 */
        /* <DEDUP_REMOVED lines=13> */
[----:B------:R-:W-:Y:S04]  /*1c800*/  LDGSTS.E [R5+0x1c80], desc[UR60][R102.64], P2 ;  /* 0x01c8000066057fae */ /* 0x000fe8000912187c */
[----:B------:R-:W2:Y:S04]  /*1c810*/  LDL.64 R18, [R1+0xb50] ;  /* 0x000b500001127983 */ /* 0x000ea80000100a00 */
[----:B------:R-:W-:Y:S04]  /*1c820*/  LDGSTS.E [R4+0x2080], desc[UR60][R100.64], P2 ;  /* 0x0208000064047fae */ /* 0x000fe8000912187c */
[----:B------:R-:W2:Y:S04]  /*1c830*/  LDL.64 R102, [R1+0xb18] ;  /* 0x000b180001667983 */ /* 0x000ea80000100a00 */
[----:B------:R-:W-:Y:S04]  /*1c840*/  LDGSTS.E [R5+0x2480], desc[UR60][R152.64], P2 ;  /* 0x0248000098057fae */ /* 0x000fe8000912187c */
[----:B------:R-:W2:Y:S04]  /*1c850*/  LDL.64 R100, [R1+0xae8] ;  /* 0x000ae80001647983 */ /* 0x000ea80000100a00 */
[----:B------:R-:W2:Y:S04]  /*1c860*/  LDL.64 R152, [R1+0xab0] ;  /* 0x000ab00001987983 */ /* 0x000ea80000100a00 */
[----:B---3--:R-:W-:Y:S04]  /*1c870*/  LDGSTS.E [R4+0x2880], desc[UR60][R106.64], P2 ;  /* 0x028800006a047fae */ /* 0x008fe8000912187c */
        /* <DEDUP_REMOVED lines=18> */
[----:B------:R-:W-:Y:S01]  /*1c9a0*/  LDGSTS.E [R4+0x5080], desc[UR60][R152.64], P2 ;  /* 0x0508000098047fae */ /* 0x000fe2000912187c */
[----:B------:R-:W-:-:S03]  /*1c9b0*/  IADD3 R14, R13, 0x200000, RZ ;  /* 0x002000000d0e7810 */ /* 0x000fc60007ffe0ff */
        /* <DEDUP_REMOVED lines=16> */
[----:B------:R-:W-:Y:S04]  /*1cac0*/  LDGSTS.E [R5+0x7080], desc[UR60][R18.64], P2 ;  /* 0x0708000012057fae */ /* 0x000fe8000912187c */
[----:B------:R-:W-:Y:S04]  /*1cad0*/  LDGSTS.E [R4+0x7480], desc[UR60][R102.64], P2 ;  /* 0x0748000066047fae */ /* 0x000fe8000912187c */
[----:B------:R-:W2:Y:S04]  /*1cae0*/  LDL.64 R18, [R1+0xff0] ;  /* 0x000ff00001127983 */ /* 0x000ea80000100a00 */
[----:B------:R-:W2:Y:S04]  /*1caf0*/  LDL.64 R102, [R1+0xf90] ;  /* 0x000f900001667983 */ /* 0x000ea80000100a00 */
[----:B------:R3:W-:Y:S04]  /*1cb00*/  LDGSTS.E [R5+0x7880], desc[UR60][R152.64], P2 ;  /* 0x0788000098057fae */ /* 0x0007e8000912187c */
[----:B------:R-:W2:Y:S01]  /*1cb10*/  LDL.64 R152, [R1+0xf00] ;  /* 0x000f000001987983 */ /* 0x000ea20000100a00 */
[----:B-1----:R-:W-:-:S03]  /*1cb20*/  LOP3.LUT R14, R7, 0x20, RZ, 0x3c, !PT ;  /* 0x00000020070e7812 */ /* 0x002fc600078e3cff */
[----:B---3--:R1:W-:Y:S02]  /*1cb30*/  LDGSTS.E [R4+0x7c80], desc[UR60][R106.64], P2 ;  /* 0x07c800006a047fae */ /* 0x0083e4000912187c */
[----:B------:R-:W-:-:S05]  /*1cb40*/  VIADD R14, R14, UR4 ;  /* 0x000000040e0e7c36 */ /* 0x000fca0008000000 */
[C---:B------:R-:W-:Y:S01]  /*1cb50*/  IADD3 R5, R14.reuse, 0x200000, RZ ;  /* 0x002000000e057810 */ /* 0x040fe20007ffe0ff */
        /* <DEDUP_REMOVED lines=61> */
[----:B------:R-:W2:Y:S04]  /*1cf30*/  LDL.64 R102, [R1+0x10a0] ;  /* 0x0010a00001667983 */ /* 0x000ea80000100a00 */
[----:B------:R1:W-:Y:S04]  /*1cf40*/  LDGSTS.E [R5+0x7900], desc[UR60][R152.64], P2 ;  /* 0x0790000098057fae */ /* 0x0003e8000912187c */
[----:B------:R-:W2:Y:S01]  /*1cf50*/  LDL.64 R152, [R1+0x1060] ;  /* 0x0010600001987983 */ /* 0x000ea20000100a00 */
[----:B------:R-:W-:-:S03]  /*1cf60*/  IADD3 R15, R15, UR4, RZ ;  /* 0x000000040f0f7c10 */ /* 0x000fc6000fffe0ff */
[----:B---3--:R3:W-:Y:S02]  /*1cf70*/  LDGSTS.E [R4+0x7d00], desc[UR60][R106.64], P2 ;  /* 0x07d000006a047fae */ /* 0x0087e4000912187c */
[C---:B-1----:R-:W-:Y:S02]  /*1cf80*/  VIADD R5, R15.reuse, 0x200000 ;  /* 0x002000000f057836 */ /* 0x042fe40000000000 */
[----:B------:R-:W2:Y:S01]  /*1cf90*/  LDL.64 R106, [R1+0x1010] ;  /* 0x00101000016a7983 */ /* 0x000ea20000100a00 */
[----:B---3--:R-:W-:-:S03]  /*1cfa0*/  IADD3 R4, R15, 0x200000, RZ ;  /* 0x002000000f047810 */ /* 0x008fc60007ffe0ff */
        /* <DEDUP_REMOVED lines=14> */
[----:B------:R-:W-:Y:S04]  /*1d090*/  LDGSTS.E [R5+0x2180], desc[UR60][R102.64], P2 ;  /* 0x0218000066057fae */ /* 0x000fe8000912187c */
[----:B------:R-:W2:Y:S04]  /*1d0a0*/  LDL.64 R18, [R1+0xdc8] ;  /* 0x000dc80001127983 */ /* 0x000ea80000100a00 */
[----:B------:R-:W2:Y:S04]  /*1d0b0*/  LDL.64 R100, [R1+0xd88] ;  /* 0x000d880001647983 */ /* 0x000ea80000100a00 */
[----:B------:R-:W2:Y:S04]  /*1d0c0*/  LDL.64 R102, [R1+0xd48] ;  /* 0x000d480001667983 */ /* 0x000ea80000100a00 */
[----:B------:R-:W-:Y:S04]  /*1d0d0*/  LDGSTS.E [R4+0x2580], desc[UR60][R152.64], P2 ;  /* 0x0258000098047fae */ /* 0x000fe8000912187c */
[----:B------:R-:W2:Y:S04]  /*1d0e0*/  LDL.64 R152, [R1+0xd00] ;  /* 0x000d000001987983 */ /* 0x000ea80000100a00 */
[----:B------:R-:W-:Y:S04]  /*1d0f0*/  LDGSTS.E [R5+0x2980], desc[UR60][R106.64], P2 ;  /* 0x029800006a057fae */ /* 0x000fe8000912187c */
[----:B------:R-:W2:Y:S04]  /*1d100*/  LDL.64 R106, [R1+0xc90] ;  /* 0x000c9000016a7983 */ /* 0x000ea80000100a00 */
[----:B---3--:R-:W-:Y:S04]  /*1d110*/  LDGSTS.E [R4+0x2d80], desc[UR60][R104.64], P2 ;  /* 0x02d8000068047fae */ /* 0x008fe8000912187c */
        /* <DEDUP_REMOVED lines=28> */
[----:B------:R-:W3:Y:S04]  /*1d2e0*/  LDL.64 R110, [R1+0x1390] ;  /* 0x00139000016e7983 */ /* 0x000ee80000100a00 */
[----:B------:R-:W-:Y:S04]  /*1d2f0*/  LDGSTS.E [R5+0x6980], desc[UR60][R112.64], P2 ;  /* 0x0698000070057fae */ /* 0x000fe8000912187c */
[----:B------:R-:W3:Y:S04]  /*1d300*/  LDL.64 R112, [R1+0x1340] ;  /* 0x0013400001707983 */ /* 0x000ee80000100a00 */
[----:B------:R-:W-:Y:S04]  /*1d310*/  LDGSTS.E [R4+0x6d80], desc[UR60][R114.64], P2 ;  /* 0x06d8000072047fae */ /* 0x000fe8000912187c */
[----:B------:R-:W3:Y:S04]  /*1d320*/  LDL.64 R114, [R1+0x12f0] ;  /* 0x0012f00001727983 */ /* 0x000ee80000100a00 */
[----:B------:R-:W-:Y:S04]  /*1d330*/  LDGSTS.E [R5+0x7180], desc[UR60][R18.64], P2 ;  /* 0x0718000012057fae */ /* 0x000fe8000912187c */
[----:B------:R-:W-:Y:S04]  /*1d340*/  LDGSTS.E [R4+0x7580], desc[UR60][R102.64], P2 ;  /* 0x0758000066047fae */ /* 0x000fe8000912187c */
[----:B------:R-:W3:Y:S04]  /*1d350*/  LDL.64 R18, [R1+0x12a0] ;  /* 0x0012a00001127983 */ /* 0x000ee80000100a00 */
[----:B------:R-:W3:Y:S04]  /*1d360*/  LDL.64 R102, [R1+0x1200] ;  /* 0x0012000001667983 */ /* 0x000ee80000100a00 */
[----:B------:R1:W-:Y:S04]  /*1d370*/  LDGSTS.E [R5+0x7980], desc[UR60][R152.64], P2 ;  /* 0x0798000098057fae */ /* 0x0003e8000912187c */
[----:B------:R-:W3:Y:S01]  /*1d380*/  LDL.64 R152, [R1+0x11a0] ;  /* 0x0011a00001987983 */ /* 0x000ee20000100a00 */
[----:B------:R-:W-:-:S03]  /*1d390*/  LOP3.LUT R16, R7, 0x40, RZ, 0x3c, !PT ;  /* 0x0000004007107812 */ /* 0x000fc600078e3cff */
[----:B------:R1:W-:Y:S02]  /*1d3a0*/  LDGSTS.E [R4+0x7d80], desc[UR60][R106.64], P2 ;  /* 0x07d800006a047fae */ /* 0x0003e4000912187c */
[----:B------:R-:W-:-:S05]  /*1d3b0*/  VIADD R16, R16, UR4 ;  /* 0x0000000410107c36 */ /* 0x000fca0008000000 */
[C---:B-1----:R-:W-:Y:S01]  /*1d3c0*/  IADD3 R5, R16.reuse, 0x200000, RZ ;  /* 0x0020000010057810 */ /* 0x042fe20007ffe0ff */
[----:B------:R-:W-:-:S04]  /*1d3d0*/  VIADD R4, R16, 0x200000 ;  /* 0x0020000010047836 */ /* 0x000fc80000000000 */
[----:B------:R-:W-:Y:S04]  /*1d3e0*/  LDGSTS.E [R5+0x200], desc[UR60][R100.64], P2 ;  /* 0x0020000064057fae */ /* 0x000fe8000912187c */
[----:B------:R-:W3:Y:S04]  /*1d3f0*/  LDL.64 R106, [R1+0x1168] ;  /* 0x00116800016a7983 */ /* 0x000ee80000100a00 */
[----:B------:R-:W3:Y:S04]  /*1d400*/  LDL.64 R100, [R1+0xe98] ;  /* 0x000e980001647983 */ /* 0x000ee80000100a00 */
[----:B----4-:R-:W-:Y:S04]  /*1d410*/  LDGSTS.E [R4+0x600], desc[UR60][R156.64], P2 ;  /* 0x006000009c047fae */ /* 0x010fe8000912187c */
[----:B------:R-:W4:Y:S04]  /*1d420*/  LDL.64 R156, [R1+0x1120] ;  /* 0x00112000019c7983 */ /* 0x000f280000100a00 */
[----:B--2---:R-:W-:Y:S04]  /*1d430*/  LDGSTS.E [R5+0xa00], desc[UR60][R108.64], P2 ;  /* 0x00a000006c057fae */ /* 0x004fe8000912187c */
[----:B------:R-:W2:Y:S04]  /*1d440*/  LDL.64 R108, [R1+0x10b8] ;  /* 0x0010b800016c7983 */ /* 0x000ea80000100a00 */
[----:B---3--:R-:W-:Y:S04]  /*1d450*/  LDGSTS.E [R4+0xe00], desc[UR60][R110.64], P2 ;  /* 0x00e000006e047fae */ /* 0x008fe8000912187c */
[----:B------:R-:W3:Y:S04]  /*1d460*/  LDL.64 R110, [R1+0x1078] ;  /* 0x00107800016e7983 */ /* 0x000ee80000100a00 */
[----:B------:R-:W-:Y:S04]  /*1d470*/  LDGSTS.E [R5+0x1200], desc[UR60][R112.64], P2 ;  /* 0x0120000070057fae */ /* 0x000fe8000912187c */
[----:B------:R-:W3:Y:S04]  /*1d480*/  LDL.64 R112, [R1+0x1030] ;  /* 0x0010300001707983 */ /* 0x000ee80000100a00 */
[----:B------:R-:W-:Y:S04]  /*1d490*/  LDGSTS.E [R4+0x1600], desc[UR60][R114.64], P2 ;  /* 0x0160000072047fae */ /* 0x000fe8000912187c */
[----:B------:R-:W3:Y:S04]  /*1d4a0*/  LDL.64 R114, [R1+0xfe8] ;  /* 0x000fe80001727983 */ /* 0x000ee80000100a00 */
[----:B------:R-:W-:Y:S04]  /*1d4b0*/  LDGSTS.E [R5+0x1a00], desc[UR60][R18.64], P2 ;  /* 0x01a0000012057fae */ /* 0x000fe8000912187c */
[----:B------:R-:W-:Y:S04]  /*1d4c0*/  LDGSTS.E [R4+0x1e00], desc[UR60][R104.64], P2 ;  /* 0x01e0000068047fae */ /* 0x000fe8000912187c */
[----:B------:R-:W-:Y:S04]  /*1d4d0*/  LDGSTS.E [R5+0x2200], desc[UR60][R102.64], P2 ;  /* 0x0220000066057fae */ /* 0x000fe8000912187c */
[----:B------:R-:W3:Y:S04]  /*1d4e0*/  LDL.64 R18, [R1+0xf80] ;  /* 0x000f800001127983 */ /* 0x000ee80000100a00 */
[----:B------:R-:W3:Y:S04]  /*1d4f0*/  LDL.64 R104, [R1+0xef0] ;  /* 0x000ef00001687983 */ /* 0x000ee80000100a00 */
[----:B------:R-:W3:Y:S04]  /*1d500*/  LDL.64 R102, [R1+0xde8] ;  /* 0x000de80001667983 */ /* 0x000ee80000100a00 */
[----:B------:R-:W-:Y:S04]  /*1d510*/  LDGSTS.E [R4+0x2600], desc[UR60][R152.64], P2 ;  /* 0x0260000098047fae */ /* 0x000fe8000912187c */
[----:B------:R-:W3:Y:S04]  /*1d520*/  LDL.64 R152, [R1+0xe48] ;  /* 0x000e480001987983 */ /* 0x000ee80000100a00 */
[----:B------:R-:W-:Y:S04]  /*1d530*/  LDGSTS.E [R5+0x2a00], desc[UR60][R106.64], P2 ;  /* 0x02a000006a057fae */ /* 0x000fe8000912187c */
        /* <DEDUP_REMOVED lines=15> */
[----:B------:R-:W-:Y:S04]  /*1d630*/  LDGSTS.E [R4+0x4e00], desc[UR60][R100.64], P2 ;  /* 0x04e0000064047fae */ /* 0x000fe8000912187c */
[----:B------:R-:W3:Y:S04]  /*1d640*/  LDL.64 R104, [R1+0xce0] ;  /* 0x000ce00001687983 */ /* 0x000ee80000100a00 */
[----:B------:R-:W-:Y:S04]  /*1d650*/  LDGSTS.E [R5+0x5200], desc[UR60][R152.64], P2 ;  /* 0x0520000098057fae */ /* 0x000fe8000912187c */
[----:B------:R-:W-:Y:S01]  /*1d660*/  LDGSTS.E [R4+0x5600], desc[UR60][R102.64], P2 ;  /* 0x0560000066047fae */ /* 0x000fe2000912187c */
[----:B------:R-:W-:-:S03]  /*1d670*/  LOP3.LUT R17, R7, 0x50, RZ, 0x3c, !PT ;  /* 0x0000005007117812 */ /* 0x000fc600078e3cff */
[----:B------:R-:W3:Y:S04]  /*1d680*/  LDL.64 R100, [R1+0x1098] ;  /* 0x0010980001647983 */ /* 0x000ee80000100a00 */
[----:B------:R-:W3:Y:S04]  /*1d690*/  LDL.64 R152, [R1+0xcf0] ;  /* 0x000cf00001987983 */ /* 0x000ee80000100a00 */
        /* <DEDUP_REMOVED lines=18> */
[----:B------:R1:W-:Y:S01]  /*1d7c0*/  LDGSTS.E [R5+0x7a00], desc[UR60][R152.64], P2 ;  /* 0x07a0000098057fae */ /* 0x0003e2000912187c */
[----:B------:R-:W-:-:S03]  /*1d7d0*/  IADD3 R17, R17, UR4, RZ ;  /* 0x0000000411117c10 */ /* 0x000fc6000fffe0ff */
[----:B------:R1:W-:Y:S04]  /*1d7e0*/  LDGSTS.E [R4+0x7e00], desc[UR60][R158.64], P2 ;  /* 0x07e000009e047fae */ /* 0x0003e8000912187c */
[----:B------:R-:W3:Y:S01]  /*1d7f0*/  LDL.64 R152, [R1+0x1310] ;  /* 0x0013100001987983 */ /* 0x000ee20000100a00 */
[C---:B-1----:R-:W-:Y:S01]  /*1d800*/  VIADD R5, R17.reuse, 0x200000 ;  /* 0x0020000011057836 */ /* 0x042fe20000000000 */
[----:B------:R-:W-:Y:S02]  /*1d810*/  IADD3 R4, R17, 0x200000, RZ ;  /* 0x0020000011047810 */ /* 0x000fe40007ffe0ff */
[----:B------:R-:W3:Y:S04]  /*1d820*/  LDL.64 R158, [R1+0x12c0] ;  /* 0x0012c000019e7983 */ /* 0x000ee80000100a00 */
[----:B------:R-:W-:Y:S04]  /*1d830*/  LDGSTS.E [R5+0x280], desc[UR60][R102.64], P2 ;  /* 0x0028000066057fae */ /* 0x000fe8000912187c */
[----:B------:R-:W3:Y:S04]  /*1d840*/  LDL.64 R102, [R1+0x1008] ;  /* 0x0010080001667983 */ /* 0x000ee80000100a00 */
[----:B----4-:R-:W-:Y:S04]  /*1d850*/  LDGSTS.E [R4+0x680], desc[UR60][R156.64], P2 ;  /* 0x006800009c047fae */ /* 0x010fe8000912187c */
[----:B------:R-:W-:Y:S04]  /*1d860*/  LDGSTS.E [R5+0xa80], desc[UR60][R106.64], P2 ;  /* 0x00a800006a057fae */ /* 0x000fe8000912187c */
[----:B------:R-:W4:Y:S04]  /*1d870*/  LDL.64 R156, [R1+0x1268] ;  /* 0x00126800019c7983 */ /* 0x000f280000100a00 */
        /* <DEDUP_REMOVED lines=14> */
[----:B------:R-:W-:Y:S04]  /*1d960*/  LDGSTS.E [R5+0x2a80], desc[UR60][R158.64], P2 ;  /* 0x02a800009e057fae */ /* 0x000fe8000912187c */
[----:B------:R-:W3:Y:S04]  /*1d970*/  LDL.64 R152, [R1+0xfb0] ;  /* 0x000fb00001987983 */ /* 0x000ee80000100a00 */
        /* <DEDUP_REMOVED lines=35> */
[----:B------:R1:W-:Y:S04]  /*1dbb0*/  LDGSTS.E [R5+0x7280], desc[UR60][R18.64], P2 ;  /* 0x0728000012057fae */ /* 0x0003e8000912187c */
[----:B------:R-:W-:Y:S04]  /*1dbc0*/  LDGSTS.E [R4+0x7680], desc[UR60][R114.64], P2 ;  /* 0x0768000072047fae */ /* 0x000fe8000912187c */
[----:B------:R-:W3:Y:S04]  /*1dbd0*/  LDL.64 R114, [R1+0x14a8] ;  /* 0x0014a80001727983 */ /* 0x000ee80000100a00 */
[----:B------:R-:W-:Y:S04]  /*1dbe0*/  LDGSTS.E [R5+0x7a80], desc[UR60][R152.64], P2 ;  /* 0x07a8000098057fae */ /* 0x000fe8000912187c */
[----:B------:R1:W-:Y:S04]  /*1dbf0*/  LDGSTS.E [R4+0x7e80], desc[UR60][R154.64], P2 ;  /* 0x07e800009a047fae */ /* 0x0003e8000912187c */
[----:B------:R-:W3:Y:S04]  /*1dc00*/  LDL.64 R152, [R1+0x1438] ;  /* 0x0014380001987983 */ /* 0x000ee80000100a00 */
[----:B------:R-:W3:Y:S01]  /*1dc10*/  LDL.64 R154, [R1+0x13f8] ;  /* 0x0013f800019a7983 */ /* 0x000ee20000100a00 */
[----:B-1----:R-:W-:-:S05]  /*1dc20*/  LOP3.LUT R18, R7, 0x60, RZ, 0x3c, !PT ;  /* 0x0000006007127812 */ /* 0x002fca00078e3cff */
[----:B------:R-:W-:-:S04]  /*1dc30*/  VIADD R18, R18, UR4 ;  /* 0x0000000412127c36 */ /* 0x000fc80008000000 */
[C---:B------:R-:W-:Y:S01]  /*1dc40*/  VIADD R4, R18.reuse, 0x200000 ;  /* 0x0020000012047836 */ /* 0x040fe20000000000 */
[----:B------:R-:W-:-:S05]  /*1dc50*/  IADD3 R5, R18, 0x200000, RZ ;  /* 0x0020000012057810 */ /* 0x000fca0007ffe0ff */
[----:B------:R-:W-:Y:S04]  /*1dc60*/  LDGSTS.E [R5+0x300], desc[UR60][R158.64], P2 ;  /* 0x003000009e057fae */ /* 0x000fe8000912187c */
[----:B------:R-:W3:Y:S04]  /*1dc70*/  LDL.64 R158, [R1+0x13c0] ;  /* 0x0013c000019e7983 */ /* 0x000ee80000100a00 */
[----:B----4-:R-:W-:Y:S04]  /*1dc80*/  LDGSTS.E [R4+0x700], desc[UR60][R156.64], P2 ;  /* 0x007000009c047fae */ /* 0x010fe8000912187c */
[----:B------:R-:W-:Y:S04]  /*1dc90*/  LDGSTS.E [R5+0xb00], desc[UR60][R106.64], P2 ;  /* 0x00b000006a057fae */ /* 0x000fe8000912187c */
[----:B------:R-:W4:Y:S04]  /*1dca0*/  LDL.64 R156, [R1+0x1380] ;  /* 0x00138000019c7983 */ /* 0x000f280000100a00 */
[----:B------:R-:W4:Y:S04]  /*1dcb0*/  LDL.64 R106, [R1+0x1338] ;  /* 0x00133800016a7983 */ /* 0x000f280000100a00 */
[----:B--2---:R-:W-:Y:S04]  /*1dcc0*/  LDGSTS.E [R4+0xf00], desc[UR60][R108.64], P2 ;  /* 0x00f000006c047fae */ /* 0x004fe8000912187c */
[----:B------:R-:W-:Y:S04]  /*1dcd0*/  LDGSTS.E [R5+0x1300], desc[UR60][R102.64], P2 ;  /* 0x0130000066057fae */ /* 0x000fe8000912187c */
[----:B------:R-:W2:Y:S04]  /*1dce0*/  LDL.64 R108, [R1+0x12e0] ;  /* 0x0012e000016c7983 */ /* 0x000ea80000100a00 */
[----:B------:R-:W2:Y:S04]  /*1dcf0*/  LDL.64 R102, [R1+0x1290] ;  /* 0x0012900001667983 */ /* 0x000ea80000100a00 */
[----:B---3--:R-:W-:Y:S04]  /*1dd00*/  LDGSTS.E [R4+0x1700], desc[UR60][R110.64], P2 ;  /* 0x017000006e047fae */ /* 0x008fe8000912187c */
[----:B------:R-:W3:Y:S04]  /*1dd10*/  LDL.64 R110, [R1+0x1238] ;  /* 0x00123800016e7983 */ /* 0x000ee80000100a00 */
[----:B------:R-:W-:Y:S04]  /*1dd20*/  LDGSTS.E [R5+0x1b00], desc[UR60][R112.64], P2 ;  /* 0x01b0000070057fae */ /* 0x000fe8000912187c */
[----:B------:R-:W3:Y:S04]  /*1dd30*/  LDL.64 R112, [R1+0x11f8] ;  /* 0x0011f80001707983 */ /* 0x000ee80000100a00 */
[----:B------:R-:W-:Y:S04]  /*1dd40*/  LDGSTS.E [R4+0x1f00], desc[UR60][R114.64], P2 ;  /* 0x01f0000072047fae */ /* 0x000fe8000912187c */
[----:B------:R-:W-:Y:S04]  /*1dd50*/  LDGSTS.E [R5+0x2300], desc[UR60][R104.64], P2 ;  /* 0x0230000068057fae */ /* 0x000fe8000912187c */
[----:B------:R-:W3:Y:S04]  /*1dd60*/  LDL.64 R114, [R1+0x1198] ;  /* 0x0011980001727983 */ /* 0x000ee80000100a00 */
[----:B------:R-:W3:Y:S04]  /*1dd70*/  LDL.64 R104, [R1+0x1160] ;  /* 0x0011600001687983 */ /* 0x000ee80000100a00 */
[----:B------:R-:W-:Y:S04]  /*1dd80*/  LDGSTS.E [R4+0x2700], desc[UR60][R152.64], P2 ;  /* 0x0270000098047fae */ /* 0x000fe8000912187c */
[----:B------:R-:W-:Y:S04]  /*1dd90*/  LDGSTS.E [R5+0x2b00], desc[UR60][R154.64], P2 ;  /* 0x02b000009a057fae */ /* 0x000fe8000912187c */
[----:B------:R-:W3:Y:S04]  /*1dda0*/  LDL.64 R152, [R1+0x1108] ;  /* 0x0011080001987983 */ /* 0x000ee80000100a00 */
        /* <DEDUP_REMOVED lines=22> */
[----:B------:R-:W3:Y:S01]  /*1df10*/  LDL.64 R154, [R1+0x1728] ;  /* 0x00172800019a7983 */ /* 0x000ee20000100a00 */
[----:B------:R-:W-:-:S04]  /*1df20*/  LOP3.LUT R19, R7, 0x70, RZ, 0x3c, !PT ;  /* 0x0000007007137812 */ /* 0x000fc800078e3cff */
[----:B------:R-:W-:Y:S01]  /*1df30*/  IADD3 R19, R19, UR4, RZ ;  /* 0x0000000413137c10 */ /* 0x000fe2000fffe0ff */
        /* <DEDUP_REMOVED lines=15> */
[----:B------:R-:W3:Y:S04]  /*1e030*/  LDL.64 R114, [R1+0x15a8] ;  /* 0x0015a80001727983 */ /* 0x000ee80000100a00 */
[----:B------:R1:W-:Y:S04]  /*1e040*/  LDGSTS.E [R5+0x7b00], desc[UR60][R152.64], P2 ;  /* 0x07b0000098057fae */ /* 0x0003e8000912187c */
[----:B------:R1:W-:Y:S02]  /*1e050*/  LDGSTS.E [R4+0x7f00], desc[UR60][R104.64], P2 ;  /* 0x07f0000068047fae */ /* 0x0003e4000912187c */
[----:B-1----:R-:W-:-:S02]  /*1e060*/  VIADD R5, R19, 0x200000 ;  /* 0x0020000013057836 */ /* 0x002fc40000000000 */
[----:B------:R-:W3:Y:S04]  /*1e070*/  LDL.64 R152, [R1+0x1570] ;  /* 0x0015700001987983 */ /* 0x000ee80000100a00 */
[----:B------:R-:W-:Y:S01]  /*1e080*/  LDGSTS.E [R5+0x380], desc[UR60][R154.64], P2 ;  /* 0x003800009a057fae */ /* 0x000fe2000912187c */
[----:B------:R-:W-:-:S03]  /*1e090*/  IADD3 R4, R19, 0x200000, RZ ;  /* 0x0020000013047810 */ /* 0x000fc60007ffe0ff */
[----:B------:R-:W3:Y:S04]  /*1e0a0*/  LDL.64 R104, [R1+0x1358] ;  /* 0x0013580001687983 */ /* 0x000ee80000100a00 */
        /* <DEDUP_REMOVED lines=21> */
[----:B----4-:R-:W-:Y:S04]  /*1e200*/  LDGSTS.E [R4+0x2f80], desc[UR60][R156.64], P2 ;  /* 0x02f800009c047fae */ /* 0x010fe8000912187c */
[----:B------:R-:W-:Y:S04]  /*1e210*/  LDGSTS.E [R5+0x3380], desc[UR60][R94.64], P2 ;  /* 0x033800005e057fae */ /* 0x000fe8000912187c */
[----:B------:R-:W-:Y:S04]  /*1e220*/  LDGSTS.E [R4+0x3780], desc[UR60][R96.64], P2 ;  /* 0x0378000060047fae */ /* 0x000fe8000912187c */
[----:B------:R-:W4:Y:S04]  /*1e230*/  LDL.64 R156, [R1+0x10f8] ;  /* 0x0010f800019c7983 */ /* 0x000f280000100a00 */
[----:B------:R-:W4:Y:S04]  /*1e240*/  LDL.LU.64 R94, [R1+0x2c70] ;  /* 0x002c7000015e7983 */ /* 0x000f280000300a00 */
[----:B------:R-:W4:Y:S04]  /*1e250*/  LDL.LU.64 R96, [R1+0x2c68] ;  /* 0x002c680001607983 */ /* 0x000f280000300a00 */
[----:B------:R-:W-:Y:S04]  /*1e260*/  LDGSTS.E [R5+0x3b80], desc[UR60][R98.64], P2 ;  /* 0x03b8000062057fae */ /* 0x000fe8000912187c */
[----:B------:R-:W-:Y:S04]  /*1e270*/  LDGSTS.E [R4+0x3f80], desc[UR60][R100.64], P2 ;  /* 0x03f8000064047fae */ /* 0x000fe8000912187c */
[----:B------:R-:W-:Y:S04]  /*1e280*/  LDGSTS.E [R5+0x4380], desc[UR60][R102.64], P2 ;  /* 0x0438000066057fae */ /* 0x000fe8000912187c */
[----:B------:R-:W4:Y:S04]  /*1e290*/  LDL.LU.64 R98, [R1+0x2c60] ;  /* 0x002c600001627983 */ /* 0x000f280000300a00 */
[----:B------:R-:W4:Y:S04]  /*1e2a0*/  LDL.LU.64 R100, [R1+0x2c58] ;  /* 0x002c580001647983 */ /* 0x000f280000300a00 */
[----:B------:R-:W4:Y:S04]  /*1e2b0*/  LDL.LU.64 R102, [R1+0x2c50] ;  /* 0x002c500001667983 */ /* 0x000f280000300a00 */
[----:B------:R-:W-:Y:S04]  /*1e2c0*/  LDGSTS.E [R4+0x4780], desc[UR60][R104.64], P2 ;  /* 0x0478000068047fae */ /* 0x000fe8000912187c */
[----:B------:R-:W-:Y:S04]  /*1e2d0*/  LDGSTS.E [R5+0x4b80], desc[UR60][R106.64], P2 ;  /* 0x04b800006a057fae */ /* 0x000fe8000912187c */
[----:B--2---:R-:W-:Y:S04]  /*1e2e0*/  LDGSTS.E [R4+0x4f80], desc[UR60][R108.64], P2 ;  /* 0x04f800006c047fae */ /* 0x004fe8000912187c */
[----:B------:R-:W2:Y:S04]  /*1e2f0*/  LDL.LU.64 R104, [R1+0x2c48] ;  /* 0x002c480001687983 */ /* 0x000ea80000300a00 */
[----:B------:R-:W2:Y:S04]  /*1e300*/  LDL.LU.64 R106, [R1+0x2c40] ;  /* 0x002c4000016a7983 */ /* 0x000ea80000300a00 */
[----:B------:R-:W2:Y:S04]  /*1e310*/  LDL.LU.64 R108, [R1+0x2c38] ;  /* 0x002c3800016c7983 */ /* 0x000ea80000300a00 */
[----:B---3--:R-:W-:Y:S04]  /*1e320*/  LDGSTS.E [R5+0x5380], desc[UR60][R110.64], P2 ;  /* 0x053800006e057fae */ /* 0x008fe8000912187c */
[----:B------:R-:W-:Y:S04]  /*1e330*/  LDGSTS.E [R4+0x5780], desc[UR60][R112.64], P2 ;  /* 0x0578000070047fae */ /* 0x000fe8000912187c */
[----:B------:R-:W3:Y:S04]  /*1e340*/  LDL.LU.64 R110, [R1+0x2c30] ;  /* 0x002c3000016e7983 */ /* 0x000ee80000300a00 */
[----:B------:R-:W2:Y:S04]  /*1e350*/  LDL.LU.64 R112, [R1+0x2c28] ;  /* 0x002c280001707983 */ /* 0x000ea80000300a00 */
[----:B------:R-:W-:Y:S04]  /*1e360*/  LDGSTS.E [R5+0x5b80], desc[UR60][R114.64], P2 ;  /* 0x05b8000072057fae */ /* 0x000fe8000912187c */
[----:B------:R-:W3:Y:S04]  /*1e370*/  LDL.LU.64 R114, [R1+0x2c20] ;  /* 0x002c200001727983 */ /* 0x000ee80000300a00 */
[----:B------:R-:W-:Y:S04]  /*1e380*/  LDGSTS.E [R4+0x5f80], desc[UR60][R154.64], P2 ;  /* 0x05f800009a047fae */ /* 0x000fe8000912187c */
[----:B------:R-:W4:Y:S04]  /*1e390*/  LDL.LU.64 R154, [R1+0x2c18] ;  /* 0x002c1800019a7983 */ /* 0x000f280000300a00 */
[----:B----4-:R1:W-:Y:S04]  /*1e3a0*/  LDGSTS.E [R5+0x6380], desc[UR60][R154.64], P2 ;  /* 0x063800009a057fae */ /* 0x0103e8000912187c */
[----:B------:R-:W-:Y:S01]  /*1e3b0*/  LDGSTS.E [R4+0x6780], desc[UR60][R152.64], P2 ;  /* 0x0678000098047fae */ /* 0x000fe2000912187c */
[----:B-1----:R-:W-:-:S03]  /*1e3c0*/  VIADD R154, R19, 0x200000 ;  /* 0x00200000139a7836 */ /* 0x002fc60000000000 */
[----:B------:R-:W5:Y:S04]  /*1e3d0*/  LDL.LU R155, [R1+0x2c10] ;  /* 0x002c1000019b7983 */ /* 0x000f680000300800 */
[----:B------:R-:W4:Y:S04]  /*1e3e0*/  LDL.LU.64 R152, [R1+0x2c08] ;  /* 0x002c080001987983 */ /* 0x000f280000300a00 */
[----:B------:R1:W-:Y:S04]  /*1e3f0*/  LDGSTS.E [R154+0x6b80], desc[UR60][R158.64], P2 ;  /* 0x06b800009e9a7fae */ /* 0x0003e8000912187c */
[----:B------:R-:W-:Y:S04]  /*1e400*/  LDGSTS.E [R5+0x6f80], desc[UR60][R156.64], P2 ;  /* 0x06f800009c057fae */ /* 0x000fe8000912187c */
[----:B------:R-:W2:Y:S01]  /*1e410*/  LDL.LU.64 R158, [R1+0x2c00] ;  /* 0x002c0000019e7983 */ /* 0x000ea20000300a00 */
[----:B-1----:R-:W1:Y:S03]  /*1e420*/  LDC R154, c[0x0][0x230] ;  /* 0x00008c00ff9a7b82 */ /* 0x002e660000000800 */
[----:B------:R-:W3:Y:S04]  /*1e430*/  LDL.LU.64 R156, [R1+0x2bf8] ;  /* 0x002bf800019c7983 */ /* 0x000ee80000300a00 */
[----:B---3--:R3:W-:Y:S04]  /*1e440*/  LDGSTS.E [R4+0x7380], desc[UR60][R156.64], P2 ;  /* 0x073800009c047fae */ /* 0x0087e8000912187c */
[----:B--2---:R2:W-:Y:S04]  /*1e450*/  LDGSTS.E [R5+0x7780], desc[UR60][R158.64], P2 ;  /* 0x077800009e057fae */ /* 0x0045e8000912187c */
[----:B----4-:R-:W-:Y:S04]  /*1e460*/  LDGSTS.E [R4+0x7b80], desc[UR60][R152.64], P2 ;  /* 0x07b8000098047fae */ /* 0x010fe8000912187c */
[----:B------:R-:W5:Y:S01]  /*1e470*/  LDL.LU R157, [R1+0x2bf4] ;  /* 0x002bf400019d7983 */ /* 0x000f620000300800 */
[----:B---3--:R-:W3:Y:S03]  /*1e480*/  LDC R156, c[0x0][0x230] ;  /* 0x00008c00ff9c7b82 */ /* 0x008ee60000000800 */
[----:B------:R-:W5:Y:S04]  /*1e490*/  LDL.LU R158, [R1+0x2bf0] ;  /* 0x002bf000019e7983 */ /* 0x000f680000300800 */
[----:B------:R-:W4:Y:S01]  /*1e4a0*/  LDL.LU.64 R152, [R1+0x2be8] ;  /* 0x002be80001987983 */ /* 0x000f220000300a00 */
[----:B--2---:R-:W2:Y:S03]  /*1e4b0*/  LDC R159, c[0x0][0x230] ;  /* 0x00008c00ff9f7b82 */ /* 0x004ea60000000800 */
[----:B----4-:R4:W-:Y:S04]  /*1e4c0*/  LDGSTS.E [R4+0x7f80], desc[UR60][R152.64], P2 ;  /* 0x07f8000098047fae */ /* 0x0109e8000912187c */
[----:B------:R-:W0:Y:S04]  /*1e4d0*/  LDGDEPBAR ;  /* 0x00000000000079af */ /* 0x000e280000000000 */
[----:B------:R-:W2:Y:S01]  /*1e4e0*/  LDL.LU.64 R152, [R1+0x2be0] ;  /* 0x002be00001987983 */ /* 0x000ea20000300a00 */
[----:B----4-:R-:W-:Y:S01]  /*1e4f0*/  SEL R4, RZ, 0x4, P1 ;  /* 0x00000004ff047807 */ /* 0x010fe20000800000 */
[----:B------:R-:W-:-:S02]  /*1e500*/  UISETP.GT.AND UP1, UPT, UR6, 0xff, UPT ;  /* 0x000000ff0600788c */ /* 0x000fc4000bf24270 */
[----:B------:R-:W-:Y:S01]  /*1e510*/  UISETP.GE.AND UP0, UPT, UR6, 0x80, UPT ;  /* 0x000000800600788c */ /* 0x000fe2000bf06270 */
[----:B------:R-:W-:Y:S06]  /*1e520*/  BAR.SYNC.DEFER_BLOCKING 0x0 ;  /* 0x0000000000007b1d */ /* 0x000fec0000010000 */
[----:B------:R4:W-:Y:S04]  /*1e530*/  STL.64 [R1+0x2ca0], R220 ;  /* 0x002ca0dc01007387 */ /* 0x0009e80000100a00 */
[----:B----4-:R-:W4:Y:S04]  /*1e540*/  LDL.LU.64 R220, [R1+0x6e8] ;  /* 0x0006e80001dc7983 */ /* 0x010f280000300a00 */
[----:B------:R1:W-:Y:S04]  /*1e550*/  STL.64 [R1+0x2c98], R222 ;  /* 0x002c98de01007387 */ /* 0x0003e80000100a00 */
[----:B-1----:R-:W4:Y:S04]  /*1e560*/  LDL.LU.64 R222, [R1+0x6f0] ;  /* 0x0006f00001de7983 */ /* 0x002f280000300a00 */
[----:B------:R1:W-:Y:S04]  /*1e570*/  STL.64 [R1+0x2c90], R224 ;  /* 0x002c90e001007387 */ /* 0x0003e80000100a00 */
[----:B------:R-:W-:Y:S04]  /*1e580*/  STL.64 [R1+0x2c88], R226 ;  /* 0x002c88e201007387 */ /* 0x000fe80000100a00 */
[----:B------:R3:W-:Y:S01]  /*1e590*/  STL.64 [R1+0x2c80], R228 ;  /* 0x002c80e401007387 */ /* 0x0007e20000100a00 */
[----:B-1----:R-:W1:Y:S03]  /*1e5a0*/  LDC R225, c[0x0][0x238] ;  /* 0x00008e00ffe17b82 */ /* 0x002e660000000800 */
[----:B---3--:R-:W3:Y:S05]  /*1e5b0*/  LDL.LU.64 R228, [R1+0x6f8] ;  /* 0x0006f80001e47983 */ /* 0x008eea0000300a00 */
[----:B------:R-:W1:Y:S01]  /*1e5c0*/  LDC R227, c[0x0][0x230] ;  /* 0x00008c00ffe37b82 */ /* 0x000e620000000800 */
[----:B------:R2:W-:Y:S07]  /*1e5d0*/  STL.64 [R1+0x2c78], R230 ;  /* 0x002c78e601007387 */ /* 0x0005ee0000100a00 */
[----:B------:R-:W1:Y:S01]  /*1e5e0*/  LDC R224, c[0x0][0x230] ;  /* 0x00008c00ffe07b82 */ /* 0x000e620000000800 */
[----:B--2---:R-:W2:Y:S01]  /*1e5f0*/  LDL.LU.64 R230, [R1+0x700] ;  /* 0x0007000001e67983 */ /* 0x004ea20000300a00 */
[----:B------:R-:W-:-:S02]  /*1e600*/  PLOP3.LUT P0, PT, PT, PT, UP1, 0x80, 0x0 ;  /* 0x000000000000781c */ /* 0x000fc40003f0f018 */
[----:B------:R-:W-:Y:S01]  /*1e610*/  IADD3 R5, R154, -0x81, RZ ;  /* 0xffffff7f9a057810 */ /* 0x000fe20007ffe0ff */
[----:B------:R-:W-:Y:S01]  /*1e620*/  STL.64 [R1+0x2c70], R10 ;  /* 0x002c700a01007387 */ /* 0x000fe20000100a00 */
[----:B------:R-:W-:Y:S01]  /*1e630*/  SEL R4, R4, RZ, P0 ;  /* 0x000000ff04047207 */ /* 0x000fe20000000000 */
[----:B------:R-:W-:Y:S01]  /*1e640*/  VIADD R154, R156, 0xffffff7e ;  /* 0xffffff7e9c9a7836 */ /* 0x000fe20000000000 */
[----:B------:R-:W-:Y:S01]  /*1e650*/  ISETP.GE.U32.AND P4, PT, R5, 0x7fffff00, PT ;  /* 0x7fffff000500780c */ /* 0x000fe20003f86070 */
[----:B------:R1:W-:Y:S01]  /*1e660*/  STL.64 [R1+0x2c68], R12 ;  /* 0x002c680c01007387 */ /* 0x0003e20000100a00 */
[----:B------:R-:W-:Y:S01]  /*1e670*/  ISETP.NE.U32.AND P1, PT, R4, RZ, PT ;  /* 0x000000ff0400720c */ /* 0x000fe20003f25070 */
[----:B------:R-:W-:Y:S01]  /*1e680*/  VIADD R5, R159, 0xffffff7c ;  /* 0xffffff7c9f057836 */ /* 0x000fe20000000000 */
[----:B-1----:R-:W-:Y:S01]  /*1e690*/  SHF.L.U32 R4, R225, 0x7, RZ ;  /* 0x00000007e1047819 */ /* 0x002fe200000006ff */
[----:B------:R1:W-:Y:S01]  /*1e6a0*/  STL.64 [R1+0x2c60], R14 ;  /* 0x002c600e01007387 */ /* 0x0003e20000100a00 */
[----:B------:R-:W-:-:S02]  /*1e6b0*/  IADD3 R156, R252, -0x83, RZ ;  /* 0xffffff7dfc9c7810 */ /* 0x000fc40007ffe0ff */
[----:B------:R-:W-:Y:S01]  /*1e6c0*/  ISETP.GE.U32.AND P0, PT, R154, 0x7ffffeff, PT ;  /* 0x7ffffeff9a00780c */ /* 0x000fe20003f06070 */
[----:B------:R-:W-:Y:S01]  /*1e6d0*/  STL.64 [R1+0x2c58], R16 ;  /* 0x002c581001007387 */ /* 0x000fe20000100a00 */
[----:B------:R-:W-:Y:S01]  /*1e6e0*/  IADD3 R154, R227, -0xa1, RZ ;  /* 0xffffff5fe39a7810 */ /* 0x000fe20007ffe0ff */
[----:B------:R-:W-:Y:S01]  /*1e6f0*/  IMAD.WIDE R122, R4, 0x4, R122 ;  /* 0x00000004047a7825 */ /* 0x000fe200078e027a */
[----:B------:R-:W-:Y:S01]  /*1e700*/  ISETP.GE.U32.AND P2, PT, R156, 0x7ffffefe, PT ;  /* 0x7ffffefe9c00780c */ /* 0x000fe20003f46070 */
[----:B------:R1:W-:Y:S01]  /*1e710*/  STL.64 [R1+0x2c50], R18 ;  /* 0x002c501201007387 */ /* 0x0003e20000100a00 */
[----:B------:R-:W-:Y:S01]  /*1e720*/  ISETP.GE.U32.AND P3, PT, R5, 0x7ffffefd, PT ;  /* 0x7ffffefd0500780c */ /* 0x000fe20003f66070 */
[----:B------:R-:W-:Y:S01]  /*1e730*/  VIADD R156, R224, 0xffffff5e ;  /* 0xffffff5ee09c7836 */ /* 0x000fe20000000000 */
[----:B------:R-:W2:Y:S01]  /*1e740*/  LDC R252, c[0x0][0x230] ;  /* 0x00008c00fffc7b82 */ /* 0x000ea20000000800 */
[----:B------:R-:W-:Y:S01]  /*1e750*/  STL.64 [R1+0x2be0], R152 ;  /* 0x002be09801007387 */ /* 0x000fe20000100a00 */
[----:B------:R-:W-:-:S03]  /*1e760*/  IMAD.WIDE R12, R4, 0x4, R118 ;  /* 0x00000004040c7825 */ /* 0x000fc600078e0276 */
[----:B------:R-:W2:Y:S03]  /*1e770*/  LDL.LU.64 R226, [R1+0x6e0] ;  /* 0x0006e00001e27983 */ /* 0x000ea60000300a00 */
[----:B-1----:R-:W1:Y:S01]  /*1e780*/  LDC R15, c[0x0][0x230] ;  /* 0x00008c00ff0f7b82 */ /* 0x002e620000000800 */
[C---:B------:R-:W-:Y:S01]  /*1e790*/  IMAD.WIDE R18, R4.reuse, 0x4, R120 ;  /* 0x0000000404127825 */ /* 0x040fe200078e0278 */
[----:B------:R-:W2:Y:S03]  /*1e7a0*/  LDL.LU.64 R224, [R1+0x6d8] ;  /* 0x0006d80001e07983 */ /* 0x000ea60000300a00 */
[----:B------:R-:W-:Y:S01]  /*1e7b0*/  IMAD.WIDE R10, R4, 0x4, R116 ;  /* 0x00000004040a7825 */ /* 0x000fe200078e0274 */
[----:B------:R-:W-:Y:S04]  /*1e7c0*/  STL.64 [R1+0x1eb0], R122 ;  /* 0x001eb07a01007387 */ /* 0x000fe80000100a00 */
[----:B------:R-:W-:Y:S01]  /*1e7d0*/  @!PT LDS RZ, [RZ] ;  /* 0x00000000fffff984 */ /* 0x000fe20000000800 */
[----:B------:R-:W-:Y:S01]  /*1e7e0*/  @!PT LDS RZ, [RZ] ;  /* 0x00000000fffff984 */ /* 0x000fe20000000800 */
[----:B------:R-:W-:Y:S01]  /*1e7f0*/  @!PT LDS RZ, [RZ] ;  /* 0x00000000fffff984 */ /* 0x000fe20000000800 */
[----:B------:R-:W-:Y:S01]  /*1e800*/  LDGSTS.E [R0+0x40000], desc[UR60][R122.64], !P4 ;  /* 0x400000007a007fae */ /* 0x000fe2000e12187c */
[----:B------:R-:W-:Y:S01]  /*1e810*/  ISETP.GE.U32.AND P6, PT, R154, 0x7ffffee0, PT ;  /* 0x7ffffee09a00780c */ /* 0x000fe20003fc6070 */
[----:B------:R-:W2:Y:S02]  /*1e820*/  LDC R117, c[0x0][0x230] ;  /* 0x00008c00ff757b82 */ /* 0x000ea40000000800 */
[----:B------:R-:W-:Y:S04]  /*1e830*/  STL.64 [R1+0x1ea8], R18 ;  /* 0x001ea81201007387 */ /* 0x000fe80000100a00 */
[----:B------:R-:W2:Y:S01]  /*1e840*/  LDL.LU.64 R16, [R1+0x6d0] ;  /* 0x0006d00001107983 */ /* 0x000ea20000300a00 */
[----:B------:R-:W-:Y:S01]  /*1e850*/  ISETP.GE.U32.AND P5, PT, R156, 0x7ffffedf, PT ;  /* 0x7ffffedf9c00780c */ /* 0x000fe20003fa6070 */
[----:B------:R-:W2:Y:S02]  /*1e860*/  LDC R154, c[0x0][0x230] ;  /* 0x00008c00ff9a7b82 */ /* 0x000ea40000000800 */
[----:B------:R4:W-:Y:S01]  /*1e870*/  STL.64 [R1+0x1ea0], R12 ;  /* 0x001ea00c01007387 */ /* 0x0009e20000100a00 */
[----:B-1----:R-:W-:-:S03]  /*1e880*/  VIADD R5, R15, 0xffffff5d ;  /* 0xffffff5d0f057836 */ /* 0x002fc60000000000 */
[----:B------:R-:W2:Y:S02]  /*1e890*/  LDL.LU.64 R14, [R1+0x6c8] ;  /* 0x0006c800010e7983 */ /* 0x000ea40000300a00 */
[----:B------:R-:W1:Y:S02]  /*1e8a0*/  LDC R116, c[0x0][0x230] ;  /* 0x00008c00ff747b82 */ /* 0x000e640000000800 */
[----:B------:R3:W-:Y:S04]  /*1e8b0*/  LDGSTS.E [R0+0x44000], desc[UR60][R18.64], !P4 ;  /* 0x4400000012007fae */ /* 0x0007e8000e12187c */
[----:B------:R3:W-:Y:S04]  /*1e8c0*/  STL.64 [R1+0x1e98], R10 ;  /* 0x001e980a01007387 */ /* 0x0007e80000100a00 */
[----:B------:R-:W-:Y:S04]  /*1e8d0*/  LDGSTS.E [R0+0x48000], desc[UR60][R12.64], !P4 ;  /* 0x480000000c007fae */ /* 0x000fe8000e12187c */
[----:B------:R-:W-:Y:S04]  /*1e8e0*/  LDGSTS.E [R0+0x4c000], desc[UR60][R10.64], !P4 ;  /* 0x4c0000000a007fae */ /* 0x000fe8000e12187c */
[----:B----4-:R-:W4:Y:S04]  /*1e8f0*/  LDL.LU.64 R12, [R1+0x6c0] ;  /* 0x0006c000010c7983 */ /* 0x010f280000300a00 */
[----:B---3--:R-:W3:Y:S01]  /*1e900*/  LDL.LU.64 R10, [R1+0x6b8] ;  /* 0x0006b800010a7983 */ /* 0x008ee20000300a00 */
[----:B------:R-:W-:-:S04]  /*1e910*/  IMAD.WIDE R18, R4, 0x4, R220 ;  /* 0x0000000404127825 */ /* 0x000fc800078e02dc */
[----:B------:R-:W-:-:S04]  /*1e920*/  IMAD.WIDE R118, R4, 0x4, R222 ;  /* 0x0000000404767825 */ /* 0x000fc800078e02de */
[----:B------:R-:W-:-:S04]  /*1e930*/  IMAD.WIDE R120, R4, 0x4, R228 ;  /* 0x0000000404787825 */ /* 0x000fc800078e02e4 */
[----:B--2---:R-:W-:-:S05]  /*1e940*/  IMAD.WIDE R122, R4, 0x4, R230 ;  /* 0x00000004047a7825 */ /* 0x004fca00078e02e6 */
[----:B------:R-:W-:Y:S04]  /*1e950*/  STL.64 [R1+0x1e90], R122 ;  /* 0x001e907a01007387 */ /* 0x000fe80000100a00 */
[----:B------:R-:W2:Y:S04]  /*1e960*/  LDL.LU.64 R222, [R1+0x6b0] ;  /* 0x0006b00001de7983 */ /* 0x000ea80000300a00 */
[----:B------:R-:W-:Y:S04]  /*1e970*/  STL.64 [R1+0x1e88], R120 ;  /* 0x001e887801007387 */ /* 0x000fe80000100a00 */
[----:B------:R-:W2:Y:S04]  /*1e980*/  LDL.LU.64 R220, [R1+0x6a8] ;  /* 0x0006a80001dc7983 */ /* 0x000ea80000300a00 */
[----:B------:R-:W-:Y:S04]  /*1e990*/  LDGSTS.E [R0+0x40004], desc[UR60][R122.64], !P0 ;  /* 0x400040007a007fae */ /* 0x000fe8000c12187c */
[----:B------:R-:W-:Y:S04]  /*1e9a0*/  LDGSTS.E [R0+0x44004], desc[UR60][R120.64], !P0 ;  /* 0x4400400078007fae */ /* 0x000fe8000c12187c */
[----:B------:R1:W-:Y:S04]  /*1e9b0*/  STL.64 [R1+0x1e80], R118 ;  /* 0x001e807601007387 */ /* 0x0003e80000100a00 */
[----:B------:R1:W-:Y:S04]  /*1e9c0*/  LDGSTS.E [R0+0x48004], desc[UR60][R118.64], !P0 ;  /* 0x4800400076007fae */ /* 0x0003e8000c12187c */
[----:B------:R1:W-:Y:S04]  /*1e9d0*/  STL.64 [R1+0x1e78], R18 ;  /* 0x001e781201007387 */ /* 0x0003e80000100a00 */
[----:B------:R1:W-:Y:S02]  /*1e9e0*/  LDGSTS.E [R0+0x4c004], desc[UR60][R18.64], !P0 ;  /* 0x4c00400012007fae */ /* 0x0003e4000c12187c */
[----:B-1----:R-:W-:-:S04]  /*1e9f0*/  IMAD.WIDE R118, R4, 0x4, R226 ;  /* 0x0000000404767825 */ /* 0x002fc800078e02e2 */
[C---:B------:R-:W-:Y:S01]  /*1ea00*/  IMAD.WIDE R16, R4.reuse, 0x4, R16 ;  /* 0x0000000404107825 */ /* 0x040fe200078e0210 */
[----:B------:R1:W-:Y:S03]  /*1ea10*/  LDGSTS.E [R0+0x40008], desc[UR60][R118.64], !P2 ;  /* 0x4000800076007fae */ /* 0x0003e6000d12187c */
[C---:B------:R-:W-:Y:S02]  /*1ea20*/  IMAD.WIDE R18, R4.reuse, 0x4, R224 ;  /* 0x0000000404127825 */ /* 0x040fe400078e02e0 */
[----:B------:R-:W2:Y:S04]  /*1ea30*/  LDL.LU.64 R224, [R1+0x420] ;  /* 0x0004200001e07983 */ /* 0x000ea80000300a00 */
[----:B------:R-:W2:Y:S04]  /*1ea40*/  LDL.LU.64 R230, [R1+0x418] ;  /* 0x0004180001e67983 */ /* 0x000ea80000300a00 */
[----:B------:R1:W-:Y:S01]  /*1ea50*/  STL.64 [R1+0x1e70], R118 ;  /* 0x001e707601007387 */ /* 0x0003e20000100a00 */
[----:B------:R-:W-:-:S03]  /*1ea60*/  IMAD.WIDE R14, R4, 0x4, R14 ;  /* 0x00000004040e7825 */ /* 0x000fc600078e020e */
[----:B------:R-:W2:Y:S04]  /*1ea70*/  LDL.LU.64 R228, [R1+0x410] ;  /* 0x0004100001e47983 */ /* 0x000ea80000300a00 */
[----:B------:R3:W-:Y:S04]  /*1ea80*/  STL.64 [R1+0x1e68], R18 ;  /* 0x001e681201007387 */ /* 0x0007e80000100a00 */
[----:B------:R-:W2:Y:S01]  /*1ea90*/  LDL.LU.64 R226, [R1+0x408] ;  /* 0x0004080001e27983 */ /* 0x000ea20000300a00 */
[----:B-1----:R-:W1:Y:S03]  /*1eaa0*/  LDC R118, c[0x0][0x230] ;  /* 0x00008c00ff767b82 */ /* 0x002e660000000800 */
[----:B------:R3:W-:Y:S01]  /*1eab0*/  STL.64 [R1+0x1e60], R16 ;  /* 0x001e601001007387 */ /* 0x0007e20000100a00 */
[----:B----4-:R-:W-:-:S03]  /*1eac0*/  IMAD.WIDE R152, R4, 0x4, R12 ;  /* 0x0000000404987825 */ /* 0x010fc600078e020c */
[----:B------:R4:W-:Y:S01]  /*1ead0*/  STL.64 [R1+0x1e58], R14 ;  /* 0x001e580e01007387 */ /* 0x0009e20000100a00 */
[----:B---3--:R-:W-:-:S03]  /*1eae0*/  IMAD.WIDE R122, R4, 0x4, R10 ;  /* 0x00000004047a7825 */ /* 0x008fc600078e020a */
[----:B------:R-:W-:Y:S04]  /*1eaf0*/  LDGSTS.E [R0+0x44008], desc[UR60][R18.64], !P2 ;  /* 0x4400800012007fae */ /* 0x000fe8000d12187c */
[----:B------:R-:W3:Y:S04]  /*1eb00*/  LDL.LU.64 R10, [R1+0x400] ;  /* 0x00040000010a7983 */ /* 0x000ee80000300a00 */
[----:B------:R-:W-:Y:S04]  /*1eb10*/  LDGSTS.E [R0+0x48008], desc[UR60][R16.64], !P2 ;  /* 0x4800800010007fae */ /* 0x000fe8000d12187c */
[----:B------:R-:W3:Y:S04]  /*1eb20*/  LDL.LU.64 R18, [R1+0x3f8] ;  /* 0x0003f80001127983 */ /* 0x000ee80000300a00 */
[----:B------:R-:W-:Y:S04]  /*1eb30*/  STL.64 [R1+0x1e50], R152 ;  /* 0x001e509801007387 */ /* 0x000fe80000100a00 */
[----:B------:R-:W-:Y:S04]  /*1eb40*/  LDGSTS.E [R0+0x4c008], desc[UR60][R14.64], !P2 ;  /* 0x4c0080000e007fae */ /* 0x000fe8000d12187c */
[----:B------:R-:W3:Y:S04]  /*1eb50*/  LDL.LU.64 R16, [R1+0x3f0] ;  /* 0x0003f00001107983 */ /* 0x000ee80000300a00 */
[----:B------:R-:W-:Y:S04]  /*1eb60*/  STL.64 [R1+0x1e48], R122 ;  /* 0x001e487a01007387 */ /* 0x000fe80000100a00 */
[----:B------:R1:W-:Y:S04]  /*1eb70*/  LDGSTS.E [R0+0x4000c], desc[UR60][R152.64], !P3 ;  /* 0x4000c00098007fae */ /* 0x0003e8000d92187c */
[----:B----4-:R-:W4:Y:S04]  /*1eb80*/  LDL.LU.64 R14, [R1+0x3e8] ;  /* 0x0003e800010e7983 */ /* 0x010f280000300a00 */
[----:B------:R1:W-:Y:S01]  /*1eb90*/  LDGSTS.E [R0+0x4400c], desc[UR60][R122.64], !P3 ;  /* 0x4400c0007a007fae */ /* 0x0003e2000d92187c */
[----:B--2---:R-:W-:-:S04]  /*1eba0*/  IMAD.WIDE R120, R4, 0x4, R222 ;  /* 0x0000000404787825 */ /* 0x004fc800078e02de */
[C---:B------:R-:W-:Y:S01]  /*1ebb0*/  IMAD.WIDE R12, R4.reuse, 0x4, R220 ;  /* 0x00000004040c7825 */ /* 0x040fe200078e02dc */
[----:B------:R-:W-:Y:S04]  /*1ebc0*/  STL.64 [R1+0x1e40], R120 ;  /* 0x001e407801007387 */ /* 0x000fe80000100a00 */
[----:B------:R2:W-:Y:S04]  /*1ebd0*/  LDGSTS.E [R0+0x4800c], desc[UR60][R120.64], !P3 ;  /* 0x4800c00078007fae */ /* 0x0005e8000d92187c */
[----:B------:R1:W-:Y:S04]  /*1ebe0*/  STL.64 [R1+0x1e38], R12 ;  /* 0x001e380c01007387 */ /* 0x0003e80000100a00 */
[----:B------:R-:W-:Y:S04]  /*1ebf0*/  LDGSTS.E [R0+0x4c00c], desc[UR60][R12.64], !P3 ;  /* 0x4c00c0000c007fae */ /* 0x000fe8000d92187c */
[----:B-1----:R-:W4:Y:S04]  /*1ec00*/  LDL.LU.64 R12, [R1+0x3e0] ;  /* 0x0003e000010c7983 */ /* 0x002f280000300a00 */
[----:B------:R-:W4:Y:S04]  /*1ec10*/  LDL.LU.64 R222, [R1+0x3d8] ;  /* 0x0003d80001de7983 */ /* 0x000f280000300a00 */
[----:B------:R-:W4:Y:S01]  /*1ec20*/  LDL.LU.64 R220, [R1+0x3d0] ;  /* 0x0003d00001dc7983 */ /* 0x000f220000300a00 */
[----:B------:R-:W-:-:S04]  /*1ec30*/  IMAD.WIDE R224, R4, 0x4, R224 ;  /* 0x0000000404e07825 */ /* 0x000fc800078e02e0 */
[C---:B------:R-:W-:Y:S01]  /*1ec40*/  IMAD.WIDE R152, R4.reuse, 0x4, R230 ;  /* 0x0000000404987825 */ /* 0x040fe200078e02e6 */
[----:B------:R1:W-:Y:S03]  /*1ec50*/  STL.64 [R1+0x1e28], R224 ;  /* 0x001e28e001007387 */ /* 0x0003e60000100a00 */
[C---:B------:R-:W-:Y:S01]  /*1ec60*/  IMAD.WIDE R122, R4.reuse, 0x4, R228 ;  /* 0x00000004047a7825 */ /* 0x040fe200078e02e4 */
[----:B------:R-:W-:Y:S04]  /*1ec70*/  STL.64 [R1+0x1e20], R152 ;  /* 0x001e209801007387 */ /* 0x000fe80000100a00 */
[----:B------:R-:W-:Y:S01]  /*1ec80*/  STL.64 [R1+0x1e18], R122 ;  /* 0x001e187a01007387 */ /* 0x000fe20000100a00 */
[----:B--2---:R-:W-:-:S03]  /*1ec90*/  IMAD.WIDE R120, R4, 0x4, R226 ;  /* 0x0000000404787825 */ /* 0x004fc600078e02e2 */
[----:B------:R-:W2:Y:S04]  /*1eca0*/  LDL.LU.64 R230, [R1+0x3c8] ;  /* 0x0003c80001e67983 */ /* 0x000ea80000300a00 */
[----:B------:R-:W-:Y:S04]  /*1ecb0*/  STL.64 [R1+0x1e10], R120 ;  /* 0x001e107801007387 */ /* 0x000fe80000100a00 */
[----:B------:R-:W2:Y:S04]  /*1ecc0*/  LDL.LU.64 R228, [R1+0x3c0] ;  /* 0x0003c00001e47983 */ /* 0x000ea80000300a00 */
[----:B------:R-:W-:Y:S01]  /*1ecd0*/  LDGSTS.E [R0+0x50000], desc[UR60][R224.64], !P6 ;  /* 0x50000000e0007fae */ /* 0x000fe2000f12187c */
[----:B---3--:R-:W-:-:S03]  /*1ece0*/  IMAD.WIDE R10, R4, 0x4, R10 ;  /* 0x00000004040a7825 */ /* 0x008fc600078e020a */
[----:B------:R-:W3:Y:S04]  /*1ecf0*/  LDL.LU.64 R226, [R1+0x3b8] ;  /* 0x0003b80001e27983 */ /* 0x000ee80000300a00 */
[----:B------:R-:W-:Y:S01]  /*1ed00*/  LDGSTS.E [R0+0x54000], desc[UR60][R152.64], !P6 ;  /* 0x5400000098007fae */ /* 0x000fe2000f12187c */
[----:B------:R-:W-:-:S03]  /*1ed10*/  IMAD.WIDE R18, R4, 0x4, R18 ;  /* 0x0000000404127825 */ /* 0x000fc600078e0212 */
[----:B-1----:R-:W3:Y:S04]  /*1ed20*/  LDL.LU.64 R224, [R1+0x3b0] ;  /* 0x0003b00001e07983 */ /* 0x002ee80000300a00 */
[----:B------:R-:W-:Y:S04]  /*1ed30*/  LDGSTS.E [R0+0x58000], desc[UR60][R122.64], !P6 ;  /* 0x580000007a007fae */ /* 0x000fe8000f12187c */
[----:B------:R1:W-:Y:S01]  /*1ed40*/  LDGSTS.E [R0+0x5c000], desc[UR60][R120.64], !P6 ;  /* 0x5c00000078007fae */ /* 0x0003e2000f12187c */
[----:B------:R-:W-:-:S03]  /*1ed50*/  IMAD.WIDE R16, R4, 0x4, R16 ;  /* 0x0000000404107825 */ /* 0x000fc600078e0210 */
[----:B------:R1:W-:Y:S04]  /*1ed60*/  STL.64 [R1+0x1e08], R10 ;  /* 0x001e080a01007387 */ /* 0x0003e80000100a00 */
[----:B------:R-:W-:Y:S04]  /*1ed70*/  LDGSTS.E [R0+0x50004], desc[UR60][R10.64], !P5 ;  /* 0x500040000a007fae */ /* 0x000fe8000e92187c */
[----:B------:R1:W-:Y:S01]  /*1ed80*/  STL.64 [R1+0x1e00], R18 ;  /* 0x001e001201007387 */ /* 0x0003e20000100a00 */
[----:B----4-:R-:W-:-:S03]  /*1ed90*/  IMAD.WIDE R14, R4, 0x4, R14 ;  /* 0x00000004040e7825 */ /* 0x010fc600078e020e */
[----:B------:R-:W-:Y:S04]  /*1eda0*/  LDGSTS.E [R0+0x54004], desc[UR60][R18.64], !P5 ;  /* 0x5400400012007fae */ /* 0x000fe8000e92187c */
[----:B------:R4:W-:Y:S04]  /*1edb0*/  STL.64 [R1+0x1df8], R16 ;  /* 0x001df81001007387 */ /* 0x0009e80000100a00 */
[----:B------:R4:W-:Y:S04]  /*1edc0*/  LDGSTS.E [R0+0x58004], desc[UR60][R16.64], !P5 ;  /* 0x5800400010007fae */ /* 0x0009e8000e92187c */
[----:B-1----:R-:W3:Y:S04]  /*1edd0*/  LDL.LU.64 R10, [R1+0x3a8] ;  /* 0x0003a800010a7983 */ /* 0x002ee80000300a00 */
[----:B------:R1:W-:Y:S04]  /*1ede0*/  STL.64 [R1+0x1df0], R14 ;  /* 0x001df00e01007387 */ /* 0x0003e80000100a00 */
[----:B------:R1:W-:Y:S04]  /*1edf0*/  LDGSTS.E [R0+0x5c004], desc[UR60][R14.64], !P5 ;  /* 0x5c0040000e007fae */ /* 0x0003e8000e92187c */
[----:B------:R-:W3:Y:S01]  /*1ee00*/  LDL.LU.64 R18, [R1+0x198] ;  /* 0x0001980001127983 */ /* 0x000ee20000300a00 */
[----:B------:R-:W-:-:S04]  /*1ee10*/  IMAD.WIDE R120, R4, 0x4, R12 ;  /* 0x0000000404787825 */ /* 0x000fc800078e020c */
[C---:B----4-:R-:W-:Y:S01]  /*1ee20*/  IMAD.WIDE R16, R4.reuse, 0x4, R222 ;  /* 0x0000000404107825 */ /* 0x050fe200078e02de */
[----:B------:R-:W-:Y:S03]  /*1ee30*/  STL.64 [R1+0x1de8], R120 ;  /* 0x001de87801007387 */ /* 0x000fe60000100a00 */
[----:B-1----:R-:W-:Y:S02]  /*1ee40*/  IMAD.WIDE R14, R4, 0x4, R220 ;  /* 0x00000004040e7825 */ /* 0x002fe400078e02dc */
[----:B------:R-:W4:Y:S04]  /*1ee50*/  LDL.LU.64 R220, [R1+0x190] ;  /* 0x0001900001dc7983 */ /* 0x000f280000300a00 */
[----:B------:R1:W-:Y:S04]  /*1ee60*/  STL.64 [R1+0x1de0], R16 ;  /* 0x001de01001007387 */ /* 0x0003e80000100a00 */
[----:B------:R-:W4:Y:S04]  /*1ee70*/  LDL.LU.64 R222, [R1+0x188] ;  /* 0x0001880001de7983 */ /* 0x000f280000300a00 */
[----:B------:R3:W-:Y:S04]  /*1ee80*/  STL.64 [R1+0x1dd8], R14 ;  /* 0x001dd80e01007387 */ /* 0x0007e80000100a00 */
[----:B------:R-:W4:Y:S01]  /*1ee90*/  LDL.LU.64 R152, [R1+0x180] ;  /* 0x0001800001987983 */ /* 0x000f220000300a00 */
[----:B------:R-:W-:-:S02]  /*1eea0*/  ISETP.GE.U32.AND P4, PT, R5, 0x7ffffede, PT ;  /* 0x7ffffede0500780c */ /* 0x000fc40003f86070 */
[----:B------:R-:W-:-:S04]  /*1eeb0*/  IADD3 R5, R252, -0xa4, RZ ;  /* 0xffffff5cfc057810 */ /* 0x000fc80007ffe0ff */
[----:B------:R-:W-:Y:S01]  /*1eec0*/  ISETP.GE.U32.AND P0, PT, R5, 0x7ffffedd, PT ;  /* 0x7ffffedd0500780c */ /* 0x000fe20003f06070 */
[----:B------:R-:W-:-:S05]  /*1eed0*/  VIADD R5, R154, 0xffffff3f ;  /* 0xffffff3f9a057836 */ /* 0x000fca0000000000 */
[----:B------:R-:W-:Y:S01]  /*1eee0*/  ISETP.GE.U32.AND P2, PT, R5, 0x7ffffec0, PT ;  /* 0x7ffffec00500780c */ /* 0x000fe20003f46070 */
[----:B--2---:R-:W-:Y:S01]  /*1eef0*/  IMAD.WIDE R12, R4, 0x4, R230 ;  /* 0x00000004040c7825 */ /* 0x004fe200078e02e6 */
[----:B------:R-:W-:Y:S01]  /*1ef00*/  IADD3 R5, R117, -0xc2, RZ ;  /* 0xffffff3e75057810 */ /* 0x000fe20007ffe0ff */
[----:B------:R-:W-:Y:S01]  /*1ef10*/  LDGSTS.E [R0+0x50008], desc[UR60][R120.64], !P4 ;  /* 0x5000800078007fae */ /* 0x000fe2000e12187c */
[----:B------:R-:W2:Y:S02]  /*1ef20*/  LDC R117, c[0x0][0x230] ;  /* 0x00008c00ff757b82 */ /* 0x000ea40000000800 */
[----:B------:R-:W-:Y:S01]  /*1ef30*/  ISETP.GE.U32.AND P3, PT, R5, 0x7ffffebf, PT ;  /* 0x7ffffebf0500780c */ /* 0x000fe20003f66070 */
[----:B------:R-:W-:Y:S01]  /*1ef40*/  VIADD R5, R116, 0xffffff3d ;  /* 0xffffff3d74057836 */ /* 0x000fe20000000000 */
[----:B------:R1:W-:Y:S04]  /*1ef50*/  LDGSTS.E [R0+0x54008], desc[UR60][R16.64], !P4 ;  /* 0x5400800010007fae */ /* 0x0003e8000e12187c */
[----:B------:R-:W2:Y:S01]  /*1ef60*/  LDC R116, c[0x0][0x230] ;  /* 0x00008c00ff747b82 */ /* 0x000ea20000000800 */
[----:B------:R-:W-:Y:S01]  /*1ef70*/  ISETP.GE.U32.AND P6, PT, R5, 0x7ffffebe, PT ;  /* 0x7ffffebe0500780c */ /* 0x000fe20003fc6070 */
[----:B------:R3:W-:Y:S01]  /*1ef80*/  LDGSTS.E [R0+0x58008], desc[UR60][R14.64], !P4 ;  /* 0x580080000e007fae */ /* 0x0007e2000e12187c */
[----:B------:R-:W-:-:S03]  /*1ef90*/  IADD3 R5, R118, -0xc4, RZ ;  /* 0xffffff3c76057810 */ /* 0x000fc60007ffe0ff */
[----:B------:R3:W-:Y:S01]  /*1efa0*/  STL.64 [R1+0x1dd0], R12 ;  /* 0x001dd00c01007387 */ /* 0x0007e20000100a00 */
[C---:B-1----:R-:W-:Y:S01]  /*1efb0*/  IMAD.WIDE R16, R4.reuse, 0x4, R228 ;  /* 0x0000000404107825 */ /* 0x042fe200078e02e4 */
[----:B------:R-:W1:Y:S02]  /*1efc0*/  LDC R118, c[0x0][0x230] ;  /* 0x00008c00ff767b82 */ /* 0x000e640000000800 */
[----:B------:R3:W-:Y:S02]  /*1efd0*/  LDGSTS.E [R0+0x5c008], desc[UR60][R12.64], !P4 ;  /* 0x5c0080000c007fae */ /* 0x0007e4000e12187c */
[----:B---3--:R-:W-:Y:S02]  /*1efe0*/  IMAD.WIDE R14, R4, 0x4, R226 ;  /* 0x00000004040e7825 */ /* 0x008fe400078e02e2 */
[----:B------:R-:W-:Y:S01]  /*1eff0*/  LDGSTS.E [R0+0x5000c], desc[UR60][R16.64], !P0 ;  /* 0x5000c00010007fae */ /* 0x000fe2000c12187c */
[----:B------:R-:W-:-:S03]  /*1f000*/  ISETP.GE.U32.AND P5, PT, R5, 0x7ffffebd, PT ;  /* 0x7ffffebd0500780c */ /* 0x000fc60003fa6070 */
[----:B------:R-:W-:Y:S01]  /*1f010*/  LDGSTS.E [R0+0x5400c], desc[UR60][R14.64], !P0 ;  /* 0x5400c0000e007fae */ /* 0x000fe2000c12187c */
[----:B------:R-:W-:-:S03]  /*1f020*/  IMAD.WIDE R12, R4, 0x4, R224 ;  /* 0x00000004040c7825 */ /* 0x000fc600078e02e0 */
[----:B------:R-:W3:Y:S04]  /*1f030*/  LDL.LU.64 R224, [R1+0x178] ;  /* 0x0001780001e07983 */ /* 0x000ee80000300a00 */
[----:B------:R-:W-:Y:S04]  /*1f040*/  STL.64 [R1+0x1dc8], R16 ;  /* 0x001dc81001007387 */ /* 0x000fe80000100a00 */
[----:B------:R-:W3:Y:S04]  /*1f050*/  LDL.LU.64 R226, [R1+0x170] ;  /* 0x0001700001e27983 */ /* 0x000ee80000300a00 */
[----:B------:R-:W-:Y:S04]  /*1f060*/  STL.64 [R1+0x1dc0], R14 ;  /* 0x001dc00e01007387 */ /* 0x000fe80000100a00 */
[----:B------:R-:W3:Y:S04]  /*1f070*/  LDL.LU.64 R228, [R1+0x168] ;  /* 0x0001680001e47983 */ /* 0x000ee80000300a00 */
[----:B------:R-:W-:Y:S01]  /*1f080*/  STL.64 [R1+0x1db8], R12 ;  /* 0x001db80c01007387 */ /* 0x000fe20000100a00 */
[----:B------:R-:W-:-:S03]  /*1f090*/  IMAD.WIDE R10, R4, 0x4, R10 ;  /* 0x00000004040a7825 */ /* 0x000fc600078e020a */
[----:B------:R-:W3:Y:S01]  /*1f0a0*/  LDL.LU.64 R230, [R1+0x160] ;  /* 0x0001600001e67983 */ /* 0x000ee20000300a00 */
[----:B--2---:R-:W-:Y:S02]  /*1f0b0*/  VIADD R5, R117, 0xffffff1f ;  /* 0xffffff1f75057836 */ /* 0x004fe40000000000 */
[----:B------:R-:W2:Y:S01]  /*1f0c0*/  LDC R117, c[0x0][0x230] ;  /* 0x00008c00ff757b82 */ /* 0x000ea20000000800 */
[----:B------:R-:W-:Y:S01]  /*1f0d0*/  LDGSTS.E [R0+0x5800c], desc[UR60][R12.64], !P0 ;  /* 0x5800c0000c007fae */ /* 0x000fe2000c12187c */
[----:B------:R-:W-:-:S03]  /*1f0e0*/  IMAD.WIDE R18, R4, 0x4, R18 ;  /* 0x0000000404127825 */ /* 0x000fc600078e0212 */
[----:B------:R1:W-:Y:S04]  /*1f0f0*/  STL.64 [R1+0x1db0], R10 ;  /* 0x001db00a01007387 */ /* 0x0003e80000100a00 */
[----:B------:R-:W-:Y:S01]  /*1f100*/  LDGSTS.E [R0+0x5c00c], desc[UR60][R10.64], !P0 ;  /* 0x5c00c0000a007fae */ /* 0x000fe2000c12187c */
[----:B------:R-:W-:Y:S02]  /*1f110*/  ISETP.GE.U32.AND P4, PT, R5, 0x7ffffea0, PT ;  /* 0x7ffffea00500780c */ /* 0x000fe40003f86070 */
[----:B------:R-:W-:Y:S01]  /*1f120*/  IADD3 R5, R116, -0xe2, RZ ;  /* 0xffffff1e74057810 */ /* 0x000fe20007ffe0ff */
[----:B------:R-:W-:Y:S01]  /*1f130*/  LDGSTS.E [R0+0x60000], desc[UR60][R18.64], !P2 ;  /* 0x6000000012007fae */ /* 0x000fe2000d12187c */
[----:B------:R-:W3:Y:S03]  /*1f140*/  LDC R116, c[0x0][0x230] ;  /* 0x00008c00ff747b82 */ /* 0x000ee60000000800 */
[----:B-1----:R-:W3:Y:S04]  /*1f150*/  LDL.LU.64 R10, [R1+0x158] ;  /* 0x00015800010a7983 */ /* 0x002ee80000300a00 */
[----:B------:R-:W3:Y:S04]  /*1f160*/  LDL.LU.64 R12, [R1+0x150] ;  /* 0x00015000010c7983 */ /* 0x000ee80000300a00 */
[----:B------:R-:W3:Y:S04]  /*1f170*/  LDL.LU.64 R14, [R1+0x148] ;  /* 0x00014800010e7983 */ /* 0x000ee80000300a00 */
[----:B------:R-:W3:Y:S04]  /*1f180*/  LDL.LU.64 R16, [R1+0x140] ;  /* 0x0001400001107983 */ /* 0x000ee80000300a00 */
[----:B------:R1:W-:Y:S01]  /*1f190*/  STL.64 [R1+0x1da8], R18 ;  /* 0x001da81201007387 */ /* 0x0003e20000100a00 */
[----:B------:R-:W-:Y:S01]  /*1f1a0*/  ISETP.GE.U32.AND P0, PT, R5, 0x7ffffe9f, PT ;  /* 0x7ffffe9f0500780c */ /* 0x000fe20003f06070 */
[----:B------:R-:W-:-:S02]  /*1f1b0*/  VIADD R5, R118, 0xffffff1d ;  /* 0xffffff1d76057836 */ /* 0x000fc40000000000 */
[----:B----4-:R-:W-:-:S05]  /*1f1c0*/  IMAD.WIDE R220, R4, 0x4, R220 ;  /* 0x0000000404dc7825 */ /* 0x010fca00078e02dc */
[----:B------:R-:W-:Y:S01]  /*1f1d0*/  STL.64 [R1+0x1da0], R220 ;  /* 0x001da0dc01007387 */ /* 0x000fe20000100a00 */
[----:B------:R-:W-:-:S03]  /*1f1e0*/  IMAD.WIDE R222, R4, 0x4, R222 ;  /* 0x0000000404de7825 */ /* 0x000fc600078e02de */
[----:B------:R-:W-:Y:S04]  /*1f1f0*/  LDGSTS.E [R0+0x64000], desc[UR60][R220.64], !P2 ;  /* 0x64000000dc007fae */ /* 0x000fe8000d12187c */
[----:B------:R-:W-:Y:S01]  /*1f200*/  LDGSTS.E [R0+0x68000], desc[UR60][R222.64], !P2 ;  /* 0x68000000de007fae */ /* 0x000fe2000d12187c */
[----:B------:R-:W-:-:S05]  /*1f210*/  IMAD.WIDE R120, R4, 0x4, R152 ;  /* 0x0000000404787825 */ /* 0x000fca00078e0298 */
[----:B------:R4:W-:Y:S04]  /*1f220*/  STL.64 [R1+0x1d90], R120 ;  /* 0x001d907801007387 */ /* 0x0009e80000100a00 */
[----:B------:R2:W-:Y:S01]  /*1f230*/  STL.64 [R1+0x1d98], R222 ;  /* 0x001d98de01007387 */ /* 0x0005e20000100a00 */
[----:B------:R-:W-:-:S03]  /*1f240*/  MOV R118, R120 ;  /* 0x0000007800767202 */ /* 0x000fc60000000f00 */
[----:B-1----:R-:W3:Y:S01]  /*1f250*/  LDL.LU.64 R18, [R1+0x138] ;  /* 0x0001380001127983 */ /* 0x002ee20000300a00 */
[----:B------:R-:W-:-:S03]  /*1f260*/  IMAD.MOV.U32 R119, RZ, RZ, R121 ;  /* 0x000000ffff777224 */ /* 0x000fc600078e0079 */
[----:B------:R-:W3:Y:S04]  /*1f270*/  LDL.LU.64 R152, [R1+0x130] ;  /* 0x0001300001987983 */ /* 0x000ee80000300a00 */
[----:B------:R-:W3:Y:S04]  /*1f280*/  LDL.LU.64 R122, [R1+0x128] ;  /* 0x00012800017a7983 */ /* 0x000ee80000300a00 */
[----:B----4-:R-:W4:Y:S04]  /*1f290*/  LDL.LU.64 R120, [R1+0x120] ;  /* 0x0001200001787983 */ /* 0x010f280000300a00 */
[----:B------:R1:W-:Y:S01]  /*1f2a0*/  LDGSTS.E [R0+0x6c000], desc[UR60][R118.64], !P2 ;  /* 0x6c00000076007fae */ /* 0x0003e2000d12187c */
[----:B------:R-:W-:-:S02]  /*1f2b0*/  ISETP.GE.U32.AND P2, PT, R5, 0x7ffffe9e, PT ;  /* 0x7ffffe9e0500780c */ /* 0x000fc40003f46070 */
[----:B--2---:R-:W-:Y:S01]  /*1f2c0*/  IADD3 R5, R117, -0xe4, RZ ;  /* 0xffffff1c75057810 */ /* 0x004fe20007ffe0ff */
[----:B------:R-:W2:Y:S01]  /*1f2d0*/  LDL.LU.64 R220, [R1+0x2ca0] ;  /* 0x002ca00001dc7983 */ /* 0x000ea20000300a00 */
[----:B------:R-:W4:Y:S03]  /*1f2e0*/  LDC R117, c[0x0][0x230] ;  /* 0x00008c00ff757b82 */ /* 0x000f260000000800 */
[----:B------:R-:W2:Y:S05]  /*1f2f0*/  LDL.LU.64 R222, [R1+0x2c98] ;  /* 0x002c980001de7983 */ /* 0x000eaa0000300a00 */
[----:B-1----:R-:W1:Y:S01]  /*1f300*/  LDC R118, c[0x0][0x230] ;  /* 0x00008c00ff767b82 */ /* 0x002e620000000800 */
[----:B---3--:R-:W-:-:S05]  /*1f310*/  IMAD.WIDE R224, R4, 0x4, R224 ;  /* 0x0000000404e07825 */ /* 0x008fca00078e02e0 */
[----:B------:R-:W-:Y:S01]  /*1f320*/  LDGSTS.E [R0+0x60004], desc[UR60][R224.64], !P3 ;  /* 0x60004000e0007fae */ /* 0x000fe2000d92187c */
[----:B------:R-:W-:-:S03]  /*1f330*/  IMAD.WIDE R226, R4, 0x4, R226 ;  /* 0x0000000404e27825 */ /* 0x000fc600078e02e2 */
[----:B------:R3:W-:Y:S04]  /*1f340*/  STL.64 [R1+0x1d88], R224 ;  /* 0x001d88e001007387 */ /* 0x0007e80000100a00 */
[----:B------:R-:W-:Y:S01]  /*1f350*/  LDGSTS.E [R0+0x64004], desc[UR60][R226.64], !P3 ;  /* 0x64004000e2007fae */ /* 0x000fe2000d92187c */
[----:B------:R-:W-:-:S03]  /*1f360*/  IMAD.WIDE R228, R4, 0x4, R228 ;  /* 0x0000000404e47825 */ /* 0x000fc600078e02e4 */
[----:B------:R1:W-:Y:S04]  /*1f370*/  STL.64 [R1+0x1d80], R226 ;  /* 0x001d80e201007387 */ /* 0x0003e80000100a00 */
[----:B------:R-:W-:Y:S01]  /*1f380*/  LDGSTS.E [R0+0x68004], desc[UR60][R228.64], !P3 ;  /* 0x68004000e4007fae */ /* 0x000fe2000d92187c */
[----:B------:R-:W-:-:S03]  /*1f390*/  IMAD.WIDE R230, R4, 0x4, R230 ;  /* 0x0000000404e67825 */ /* 0x000fc600078e02e6 */
[----:B---3--:R-:W3:Y:S04]  /*1f3a0*/  LDL.LU.64 R224, [R1+0x2c90] ;  /* 0x002c900001e07983 */ /* 0x008ee80000300a00 */
[----:B------:R-:W-:Y:S01]  /*1f3b0*/  LDGSTS.E [R0+0x6c004], desc[UR60][R230.64], !P3 ;  /* 0x6c004000e6007fae */ /* 0x000fe2000d92187c */
[----:B------:R-:W-:Y:S01]  /*1f3c0*/  ISETP.GE.U32.AND P3, PT, R5, 0x7ffffe9d, PT ;  /* 0x7ffffe9d0500780c */ /* 0x000fe20003f66070 */
[----:B------:R-:W-:Y:S02]  /*1f3d0*/  VIADD R5, R116, 0xffffff7b ;  /* 0xffffff7b74057836 */ /* 0x000fe40000000000 */
[----:B------:R1:W-:Y:S01]  /*1f3e0*/  STL.64 [R1+0x1d78], R228 ;  /* 0x001d78e401007387 */ /* 0x0003e20000100a00 */
[----:B------:R-:W2:Y:S03]  /*1f3f0*/  LDC R116, c[0x0][0x230] ;  /* 0x00008c00ff747b82 */ /* 0x000ea60000000800 */
[----:B-1----:R-:W3:Y:S04]  /*1f400*/  LDL.LU.64 R226, [R1+0x2c88] ;  /* 0x002c880001e27983 */ /* 0x002ee80000300a00 */
[----:B------:R1:W-:Y:S04]  /*1f410*/  STL.64 [R1+0x1d70], R230 ;  /* 0x001d70e601007387 */ /* 0x0003e80000100a00 */
[----:B------:R-:W3:Y:S01]  /*1f420*/  LDL.LU.64 R228, [R1+0x2c80] ;  /* 0x002c800001e47983 */ /* 0x000ee20000300a00 */
[----:B------:R-:W-:-:S04]  /*1f430*/  IMAD.WIDE R10, R4, 0x4, R10 ;  /* 0x00000004040a7825 */ /* 0x000fc800078e020a */
[C---:B------:R-:W-:Y:S01]  /*1f440*/  IMAD.WIDE R12, R4.reuse, 0x4, R12 ;  /* 0x00000004040c7825 */ /* 0x040fe200078e020c */
[----:B-1----:R-:W3:Y:S03]  /*1f450*/  LDL.LU.64 R230, [R1+0x2c78] ;  /* 0x002c780001e67983 */ /* 0x002ee60000300a00 */
[C---:B------:R-:W-:Y:S01]  /*1f460*/  IMAD.WIDE R14, R4.reuse, 0x4, R14 ;  /* 0x00000004040e7825 */ /* 0x040fe200078e020e */
[----:B------:R1:W-:Y:S03]  /*1f470*/  STL.64 [R1+0x1d68], R10 ;  /* 0x001d680a01007387 */ /* 0x0003e60000100a00 */
[C---:B------:R-:W-:Y:S01]  /*1f480*/  IMAD.WIDE R16, R4.reuse, 0x4, R16 ;  /* 0x0000000404107825 */ /* 0x040fe200078e0210 */
[----:B------:R1:W-:Y:S04]  /*1f490*/  STL.64 [R1+0x1d60], R12 ;  /* 0x001d600c01007387 */ /* 0x0003e80000100a00 */
[----:B------:R-:W-:Y:S04]  /*1f4a0*/  LDGSTS.E [R0+0x60008], desc[UR60][R10.64], !P6 ;  /* 0x600080000a007fae */ /* 0x000fe8000f12187c */
[----:B------:R-:W-:Y:S01]  /*1f4b0*/  LDGSTS.E [R0+0x64008], desc[UR60][R12.64], !P6 ;  /* 0x640080000c007fae */ /* 0x000fe2000f12187c */
[----:B------:R-:W-:-:S03]  /*1f4c0*/  IMAD.WIDE R114, R4, 0x4, R114 ;  /* 0x0000000404727825 */ /* 0x000fc600078e0272 */
[----:B------:R-:W-:Y:S04]  /*1f4d0*/  LDGSTS.E [R0+0x68008], desc[UR60][R14.64], !P6 ;  /* 0x680080000e007fae */ /* 0x000fe8000f12187c */
[----:B-1----:R-:W3:Y:S04]  /*1f4e0*/  LDL.LU.64 R10, [R1+0x2c70] ;  /* 0x002c7000010a7983 */ /* 0x002ee80000300a00 */
[----:B------:R1:W-:Y:S04]  /*1f4f0*/  STL.64 [R1+0x1d58], R14 ;  /* 0x001d580e01007387 */ /* 0x0003e80000100a00 */
[----:B------:R-:W3:Y:S04]  /*1f500*/  LDL.LU.64 R12, [R1+0x2c68] ;  /* 0x002c6800010c7983 */ /* 0x000ee80000300a00 */
[----:B------:R4:W-:Y:S01]  /*1f510*/  STL.64 [R1+0x1d50], R16 ;  /* 0x001d501001007387 */ /* 0x0009e20000100a00 */
[----:B------:R-:W-:-:S03]  /*1f520*/  IMAD.WIDE R112, R4, 0x4, R112 ;  /* 0x0000000404707825 */ /* 0x000fc600078e0270 */
[----:B-1----:R-:W3:Y:S04]  /*1f530*/  LDL.LU.64 R14, [R1+0x2c60] ;  /* 0x002c6000010e7983 */ /* 0x002ee80000300a00 */
[----:B------:R-:W-:Y:S01]  /*1f540*/  LDGSTS.E [R0+0x6c008], desc[UR60][R16.64], !P6 ;  /* 0x6c00800010007fae */ /* 0x000fe2000f12187c */
[----:B------:R-:W-:Y:S01]  /*1f550*/  ISETP.GE.U32.AND P6, PT, R5, 0x7ffffefc, PT ;  /* 0x7ffffefc0500780c */ /* 0x000fe20003fc6070 */
[----:B------:R-:W-:Y:S01]  /*1f560*/  IMAD.WIDE R110, R4, 0x4, R110 ;  /* 0x00000004046e7825 */ /* 0x000fe200078e026e */
[----:B------:R-:W-:Y:S02]  /*1f570*/  IADD3 R5, R118, -0x86, RZ ;  /* 0xffffff7a76057810 */ /* 0x000fe40007ffe0ff */
[----:B------:R-:W1:Y:S01]  /*1f580*/  LDC R118, c[0x0][0x230] ;  /* 0x00008c00ff767b82 */ /* 0x000e620000000800 */
[C---:B------:R-:W-:Y:S01]  /*1f590*/  IMAD.WIDE R108, R4.reuse, 0x4, R108 ;  /* 0x00000004046c7825 */ /* 0x040fe200078e026c */
[----:B----4-:R-:W4:Y:S03]  /*1f5a0*/  LDL.LU.64 R16, [R1+0x2c58] ;  /* 0x002c580001107983 */ /* 0x010f260000300a00 */
[----:B------:R-:W-:-:S04]  /*1f5b0*/  IMAD.WIDE R106, R4, 0x4, R106 ;  /* 0x00000004046a7825 */ /* 0x000fc800078e026a */
        /* <DEDUP_REMOVED lines=8> */
[C---:B------:R-:W-:Y:S01]  /*1f640*/  IMAD.WIDE R152, R4.reuse, 0x4, R152 ;  /* 0x0000000404987825 */ /* 0x040fe200078e0298 */
[----:B------:R2:W-:Y:S03]  /*1f650*/  STL.64 [R1+0x1d48], R18 ;  /* 0x001d481201007387 */ /* 0x0005e60000100a00 */
[C---:B------:R-:W-:Y:S01]  /*1f660*/  IMAD.WIDE R122, R4.reuse, 0x4, R122 ;  /* 0x00000004047a7825 */ /* 0x040fe200078e027a */
[----:B------:R-:W-:Y:S03]  /*1f670*/  STL.64 [R1+0x1d40], R152 ;  /* 0x001d409801007387 */ /* 0x000fe60000100a00 */
[----:B------:R-:W-:Y:S01]  /*1f680*/  IMAD.WIDE R120, R4, 0x4, R120 ;  /* 0x0000000404787825 */ /* 0x000fe200078e0278 */
[----:B------:R-:W-:Y:S04]  /*1f690*/  LDGSTS.E [R0+0x6000c], desc[UR60][R18.64], !P5 ;  /* 0x6000c00012007fae */ /* 0x000fe8000e92187c */
[----:B------:R-:W-:Y:S04]  /*1f6a0*/  LDGSTS.E [R0+0x6400c], desc[UR60][R152.64], !P5 ;  /* 0x6400c00098007fae */ /* 0x000fe8000e92187c */
[----:B------:R-:W-:Y:S04]  /*1f6b0*/  LDGSTS.E [R0+0x6800c], desc[UR60][R122.64], !P5 ;  /* 0x6800c0007a007fae */ /* 0x000fe8000e92187c */
[----:B--2---:R-:W2:Y:S04]  /*1f6c0*/  LDL.LU.64 R18, [R1+0x2c50] ;  /* 0x002c500001127983 */ /* 0x004ea80000300a00 */
[----:B------:R-:W-:Y:S04]  /*1f6d0*/  STL.64 [R1+0x1d38], R122 ;  /* 0x001d387a01007387 */ /* 0x000fe80000100a00 */
[----:B------:R-:W-:Y:S04]  /*1f6e0*/  STL.64 [R1+0x1d30], R120 ;  /* 0x001d307801007387 */ /* 0x000fe80000100a00 */
[----:B------:R-:W-:Y:S01]  /*1f6f0*/  LDGSTS.E [R0+0x6c00c], desc[UR60][R120.64], !P5 ;  /* 0x6c00c00078007fae */ /* 0x000fe2000e92187c */
[----:B------:R-:W-:Y:S01]  /*1f700*/  ISETP.GE.U32.AND P5, PT, R5, 0x7ffffefb, PT ;  /* 0x7ffffefb0500780c */ /* 0x000fe20003fa6070 */
[----:B------:R-:W-:-:S02]  /*1f710*/  VIADD R5, R117, 0xffffff79 ;  /* 0xffffff7975057836 */ /* 0x000fc40000000000 */
[----:B------:R-:W-:Y:S04]  /*1f720*/  STL.64 [R1+0x1d28], R114 ;  /* 0x001d287201007387 */ /* 0x000fe80000100a00 */
[----:B------:R-:W-:Y:S04]  /*1f730*/  STL.64 [R1+0x1d20], R112 ;  /* 0x001d207001007387 */ /* 0x000fe80000100a00 */
[----:B------:R-:W-:Y:S04]  /*1f740*/  LDGSTS.E [R0+0x70000], desc[UR60][R114.64], !P4 ;  /* 0x7000000072007fae */ /* 0x000fe8000e12187c */
[----:B------:R-:W-:Y:S04]  /*1f750*/  STL.64 [R1+0x1d18], R110 ;  /* 0x001d186e01007387 */ /* 0x000fe80000100a00 */
[----:B------:R-:W-:Y:S04]  /*1f760*/  LDGSTS.E [R0+0x74000], desc[UR60][R112.64], !P4 ;  /* 0x7400000070007fae */ /* 0x000fe8000e12187c */
[----:B------:R1:W-:Y:S04]  /*1f770*/  STL.64 [R1+0x1d10], R108 ;  /* 0x001d106c01007387 */ /* 0x0003e80000100a00 */
[----:B------:R-:W-:Y:S04]  /*1f780*/  LDGSTS.E [R0+0x78000], desc[UR60][R110.64], !P4 ;  /* 0x780000006e007fae */ /* 0x000fe8000e12187c */
[----:B------:R-:W-:Y:S04]  /*1f790*/  STL.64 [R1+0x1d08], R106 ;  /* 0x001d086a01007387 */ /* 0x000fe80000100a00 */
[----:B------:R1:W-:Y:S01]  /*1f7a0*/  LDGSTS.E [R0+0x7c000], desc[UR60][R108.64], !P4 ;  /* 0x7c0000006c007fae */ /* 0x0003e2000e12187c */
[----:B------:R-:W-:-:S03]  /*1f7b0*/  ISETP.GE.U32.AND P4, PT, R5, 0x7ffffefa, PT ;  /* 0x7ffffefa0500780c */ /* 0x000fc60003f86070 */
[----:B------:R-:W-:Y:S01]  /*1f7c0*/  STL.64 [R1+0x1d00], R104 ;  /* 0x001d006801007387 */ /* 0x000fe20000100a00 */
[----:B------:R-:W-:-:S03]  /*1f7d0*/  IADD3 R5, R116, -0x88, RZ ;  /* 0xffffff7874057810 */ /* 0x000fc60007ffe0ff */
[----:B------:R1:W-:Y:S04]  /*1f7e0*/  STL.64 [R1+0x1cf8], R102 ;  /* 0x001cf86601007387 */ /* 0x0003e80000100a00 */
[----:B------:R1:W-:Y:S01]  /*1f7f0*/  STL.64 [R1+0x1cf0], R100 ;  /* 0x001cf06401007387 */ /* 0x0003e20000100a00 */
[C---:B------:R-:W-:Y:S01]  /*1f800*/  IMAD.WIDE R90, R4.reuse, 0x4, R90 ;  /* 0x00000004045a7825 */ /* 0x040fe200078e025a */
[----:B-1----:R-:W1:Y:S02]  /*1f810*/  LDC R108, c[0x0][0x230] ;  /* 0x00008c00ff6c7b82 */ /* 0x002e640000000800 */
[----:B------:R-:W3:Y:S04]  /*1f820*/  LDL.LU.64 R116, [R1+0x6a0] ;  /* 0x0006a00001747983 */ /* 0x000ee80000300a00 */
[----:B------:R-:W4:Y:S04]  /*1f830*/  LDL.LU.64 R112, [R1+0x698] ;  /* 0x0006980001707983 */ /* 0x000f280000300a00 */
[----:B------:R-:W2:Y:S04]  /*1f840*/  LDL.LU.64 R114, [R1+0x690] ;  /* 0x0006900001727983 */ /* 0x000ea80000300a00 */
[----:B------:R-:W2:Y:S04]  /*1f850*/  LDL.LU.64 R120, [R1+0x688] ;  /* 0x0006880001787983 */ /* 0x000ea80000300a00 */
[----:B------:R-:W-:Y:S04]  /*1f860*/  STL.64 [R1+0x1ce8], R98 ;  /* 0x001ce86201007387 */ /* 0x000fe80000100a00 */
[----:B------:R-:W-:Y:S04]  /*1f870*/  LDGSTS.E [R0+0x70004], desc[UR60][R106.64], !P0 ;  /* 0x700040006a007fae */ /* 0x000fe8000c12187c */
[----:B------:R-:W-:Y:S04]  /*1f880*/  STL.64 [R1+0x1ce0], R96 ;  /* 0x001ce06001007387 */ /* 0x000fe80000100a00 */
[----:B------:R-:W-:Y:S04]  /*1f890*/  LDGSTS.E [R0+0x74004], desc[UR60][R104.64], !P0 ;  /* 0x7400400068007fae */ /* 0x000fe8000c12187c */
[----:B------:R-:W-:Y:S04]  /*1f8a0*/  STL.64 [R1+0x1cd8], R94 ;  /* 0x001cd85e01007387 */ /* 0x000fe80000100a00 */
[----:B------:R-:W-:Y:S04]  /*1f8b0*/  LDGSTS.E [R0+0x78004], desc[UR60][R102.64], !P0 ;  /* 0x7800400066007fae */ /* 0x000fe8000c12187c */
[----:B------:R1:W-:Y:S01]  /*1f8c0*/  STL.64 [R1+0x1cd0], R92 ;  /* 0x001cd05c01007387 */ /* 0x0003e20000100a00 */
[----:B------:R-:W-:-:S03]  /*1f8d0*/  IMAD.WIDE R88, R4, 0x4, R88 ;  /* 0x0000000404587825 */ /* 0x000fc600078e0258 */
[----:B------:R1:W-:Y:S04]  /*1f8e0*/  LDGSTS.E [R0+0x7c004], desc[UR60][R100.64], !P0 ;  /* 0x7c00400064007fae */ /* 0x0003e8000c12187c */
[----:B------:R-:W2:Y:S04]  /*1f8f0*/  LDL.LU.64 R102, [R1+0x680] ;  /* 0x0006800001667983 */ /* 0x000ea80000300a00 */
[----:B------:R-:W2:Y:S04]  /*1f900*/  LDL.LU.64 R104, [R1+0x678] ;  /* 0x0006780001687983 */ /* 0x000ea80000300a00 */
[----:B------:R-:W2:Y:S01]  /*1f910*/  LDL.LU.64 R122, [R1+0x670] ;  /* 0x00067000017a7983 */ /* 0x000ea20000300a00 */
[C---:B------:R-:W-:Y:S01]  /*1f920*/  IMAD.WIDE R86, R4.reuse, 0x4, R86 ;  /* 0x0000000404567825 */ /* 0x040fe200078e0256 */
[----:B-1----:R-:W1:Y:S02]  /*1f930*/  LDC R100, c[0x0][0x230] ;  /* 0x00008c00ff647b82 */ /* 0x002e640000000800 */
[----:B------:R-:W2:Y:S01]  /*1f940*/  LDL.LU.64 R152, [R1+0x668] ;  /* 0x0006680001987983 */ /* 0x000ea20000300a00 */
[----:B------:R-:W-:-:S03]  /*1f950*/  IMAD.WIDE R84, R4, 0x4, R84 ;  /* 0x0000000404547825 */ /* 0x000fc600078e0254 */
[----:B------:R-:W-:Y:S04]  /*1f960*/  LDGSTS.E [R0+0x70008], desc[UR60][R98.64], !P2 ;  /* 0x7000800062007fae */ /* 0x000fe8000d12187c */
[----:B------:R-:W-:Y:S04]  /*1f970*/  LDGSTS.E [R0+0x74008], desc[UR60][R96.64], !P2 ;  /* 0x7400800060007fae */ /* 0x000fe8000d12187c */
[----:B------:R-:W-:Y:S04]  /*1f980*/  LDGSTS.E [R0+0x78008], desc[UR60][R94.64], !P2 ;  /* 0x780080005e007fae */ /* 0x000fe8000d12187c */
[----:B------:R-:W-:Y:S04]  /*1f990*/  STL.64 [R1+0x1cc8], R90 ;  /* 0x001cc85a01007387 */ /* 0x000fe80000100a00 */
[----:B------:R1:W-:Y:S04]  /*1f9a0*/  LDGSTS.E [R0+0x7c008], desc[UR60][R92.64], !P2 ;  /* 0x7c0080005c007fae */ /* 0x0003e8000d12187c */
[----:B------:R-:W-:Y:S04]  /*1f9b0*/  STL.64 [R1+0x1cc0], R88 ;  /* 0x001cc05801007387 */ /* 0x000fe80000100a00 */
[----:B------:R-:W-:Y:S04]  /*1f9c0*/  LDGSTS.E [R0+0x7000c], desc[UR60][R90.64], !P3 ;  /* 0x7000c0005a007fae */ /* 0x000fe8000d92187c */
[----:B------:R1:W-:Y:S02]  /*1f9d0*/  STL.64 [R1+0x1cb8], R86 ;  /* 0x001cb85601007387 */ /* 0x0003e40000100a00 */
[----:B-1----:R-:W1:Y:S02]  /*1f9e0*/  LDC R92, c[0x0][0x230] ;  /* 0x00008c00ff5c7b82 */ /* 0x002e640000000800 */
[----:B------:R-:W-:Y:S04]  /*1f9f0*/  LDGSTS.E [R0+0x7400c], desc[UR60][R88.64], !P3 ;  /* 0x7400c00058007fae */ /* 0x000fe8000d92187c */
[----:B------:R2:W-:Y:S04]  /*1fa00*/  STL.64 [R1+0x1cb0], R84 ;  /* 0x001cb05401007387 */ /* 0x0005e80000100a00 */
[----:B------:R1:W-:Y:S04]  /*1fa10*/  LDGSTS.E [R0+0x7800c], desc[UR60][R86.64], !P3 ;  /* 0x7800c00056007fae */ /* 0x0003e8000d92187c */
[----:B------:R-:W2:Y:S04]  /*1fa20*/  LDL.LU.64 R106, [R1+0x660] ;  /* 0x00066000016a7983 */ /* 0x000ea80000300a00 */
[----:B------:R2:W-:Y:S04]  /*1fa30*/  LDGSTS.E [R0+0x7c00c], desc[UR60][R84.64], !P3 ;  /* 0x7c00c00054007fae */ /* 0x0005e8000d92187c */
[----:B------:R-:W2:Y:S01]  /*1fa40*/  LDL.LU.64 R110, [R1+0x658] ;  /* 0x00065800016e7983 */ /* 0x000ea20000300a00 */
[----:B------:R-:W-:Y:S01]  /*1fa50*/  ISETP.GE.U32.AND P0, PT, R5, 0x7ffffef9, PT ;  /* 0x7ffffef90500780c */ /* 0x000fe20003f06070 */
[----:B-1----:R-:W1:Y:S08]  /*1fa60*/  LDC R86, c[0x0][0x230] ;  /* 0x00008c00ff567b82 */ /* 0x002e700000000800 */
[----:B------:R-:W1:Y:S01]  /*1fa70*/  LDC R87, c[0x0][0x230] ;  /* 0x00008c00ff577b82 */ /* 0x000e620000000800 */
[----:B---3--:R-:W-:-:S04]  /*1fa80*/  IMAD.WIDE R94, R4, 0x4, R116 ;  /* 0x00000004045e7825 */ /* 0x008fc800078e0274 */
[C---:B----4-:R-:W-:Y:S01]  /*1fa90*/  IMAD.WIDE R90, R4.reuse, 0x4, R112 ;  /* 0x00000004045a7825 */ /* 0x050fe200078e0270 */
[----:B------:R3:W-:Y:S03]  /*1faa0*/  STL.64 [R1+0x1e30], R94 ;  /* 0x001e305e01007387 */ /* 0x0007e60000100a00 */
[C---:B--2---:R-:W-:Y:S01]  /*1fab0*/  IMAD.WIDE R88, R4.reuse, 0x4, R114 ;  /* 0x0000000404587825 */ /* 0x044fe200078e0272 */
[----:B------:R-:W2:Y:S03]  /*1fac0*/  LDL.LU.64 R116, [R1+0x650] ;  /* 0x0006500001747983 */ /* 0x000ea60000300a00 */
[C---:B------:R-:W-:Y:S01]  /*1fad0*/  IMAD.WIDE R84, R4.reuse, 0x4, R120 ;  /* 0x0000000404547825 */ /* 0x040fe200078e0278 */
[----:B------:R4:W-:Y:S04]  /*1fae0*/  STL.64 [R1+0x1ca8], R90 ;  /* 0x001ca85a01007387 */ /* 0x0009e80000100a00 */
[----:B------:R-:W2:Y:S04]  /*1faf0*/  LDL.LU.64 R112, [R1+0x648] ;  /* 0x0006480001707983 */ /* 0x000ea80000300a00 */
[----:B------:R1:W-:Y:S04]  /*1fb00*/  STL.64 [R1+0x1ca0], R88 ;  /* 0x001ca05801007387 */ /* 0x0003e80000100a00 */
[----:B------:R3:W-:Y:S04]  /*1fb10*/  LDGSTS.E [R2+0x40000], desc[UR60][R94.64], !P6 ;  /* 0x400000005e027fae */ /* 0x0007e8000f12187c */
[----:B------:R1:W-:Y:S04]  /*1fb20*/  STL.64 [R1+0x1c98], R84 ;  /* 0x001c985401007387 */ /* 0x0003e80000100a00 */
[----:B------:R-:W2:Y:S04]  /*1fb30*/  LDL.LU.64 R114, [R1+0x640] ;  /* 0x0006400001727983 */ /* 0x000ea80000300a00 */
[----:B------:R4:W-:Y:S04]  /*1fb40*/  LDGSTS.E [R2+0x44000], desc[UR60][R90.64], !P6 ;  /* 0x440000005a027fae */ /* 0x0009e8000f12187c */
[----:B------:R-:W2:Y:S04]  /*1fb50*/  LDL.LU.64 R120, [R1+0x638] ;  /* 0x0006380001787983 */ /* 0x000ea80000300a00 */
[----:B------:R1:W-:Y:S01]  /*1fb60*/  LDGSTS.E [R2+0x48000], desc[UR60][R88.64], !P6 ;  /* 0x4800000058027fae */ /* 0x0003e2000f12187c */
[----:B------:R-:W-:-:S03]  /*1fb70*/  IMAD.WIDE R96, R4, 0x4, R102 ;  /* 0x0000000404607825 */ /* 0x000fc600078e0266 */
[----:B------:R1:W-:Y:S01]  /*1fb80*/  LDGSTS.E [R2+0x4c000], desc[UR60][R84.64], !P6 ;  /* 0x4c00000054027fae */ /* 0x0003e2000f12187c */
[----:B---3--:R-:W-:-:S03]  /*1fb90*/  IMAD.WIDE R94, R4, 0x4, R104 ;  /* 0x00000004045e7825 */ /* 0x008fc600078e0268 */
[----:B------:R-:W-:Y:S01]  /*1fba0*/  STL.64 [R1+0x1c90], R96 ;  /* 0x001c906001007387 */ /* 0x000fe20000100a00 */
[----:B----4-:R-:W-:-:S03]  /*1fbb0*/  IMAD.WIDE R90, R4, 0x4, R122 ;  /* 0x00000004045a7825 */ /* 0x010fc600078e027a */
[----:B------:R-:W-:Y:S01]  /*1fbc0*/  LDGSTS.E [R2+0x40004], desc[UR60][R96.64], !P5 ;  /* 0x4000400060027fae */ /* 0x000fe2000e92187c */
[----:B-1----:R-:W-:-:S03]  /*1fbd0*/  IMAD.WIDE R88, R4, 0x4, R152 ;  /* 0x0000000404587825 */ /* 0x002fc600078e0298 */
[----:B------:R-:W3:Y:S01]  /*1fbe0*/  LDL.LU.64 R122, [R1+0x630] ;  /* 0x00063000017a7983 */ /* 0x000ee20000300a00 */
[----:B------:R-:W1:Y:S03]  /*1fbf0*/  LDC R84, c[0x0][0x230] ;  /* 0x00008c00ff547b82 */ /* 0x000e660000000800 */
[----:B------:R4:W-:Y:S04]  /*1fc00*/  STL.64 [R1+0x1c88], R94 ;  /* 0x001c885e01007387 */ /* 0x0009e80000100a00 */
[----:B------:R-:W3:Y:S01]  /*1fc10*/  LDL.LU.64 R152, [R1+0x628] ;  /* 0x0006280001987983 */ /* 0x000ee20000300a00 */
[----:B------:R-:W-:Y:S01]  /*1fc20*/  VIADD R5, R118, 0xffffff56 ;  /* 0xffffff5676057836 */ /* 0x000fe20000000000 */
[----:B------:R-:W1:Y:S02]  /*1fc30*/  LDC R85, c[0x0][0x230] ;  /* 0x00008c00ff557b82 */ /* 0x000e640000000800 */
[----:B------:R4:W-:Y:S02]  /*1fc40*/  LDGSTS.E [R2+0x44004], desc[UR60][R94.64], !P5 ;  /* 0x440040005e027fae */ /* 0x0009e4000e92187c */
[----:B------:R-:W-:-:S02]  /*1fc50*/  ISETP.GE.U32.AND P2, PT, R5, 0x7ffffed7, PT ;  /* 0x7ffffed70500780c */ /* 0x000fc40003f46070 */
[----:B------:R-:W-:Y:S01]  /*1fc60*/  IADD3 R5, R108, -0xa9, RZ ;  /* 0xffffff576c057810 */ /* 0x000fe20007ffe0ff */
[----:B------:R2:W-:Y:S03]  /*1fc70*/  STL.64 [R1+0x1c80], R90 ;  /* 0x001c805a01007387 */ /* 0x0005e60000100a00 */
[----:B------:R-:W-:Y:S01]  /*1fc80*/  ISETP.GE.U32.AND P3, PT, R5, 0x7ffffed8, PT ;  /* 0x7ffffed80500780c */ /* 0x000fe20003f66070 */
[----:B------:R-:W-:Y:S01]  /*1fc90*/  VIADD R5, R100, 0xffffff74 ;  /* 0xffffff7464057836 */ /* 0x000fe20000000000 */
[----:B------:R2:W-:Y:S04]  /*1fca0*/  STL.64 [R1+0x1c78], R88 ;  /* 0x001c785801007387 */ /* 0x0005e80000100a00 */
[----:B------:R-:W-:Y:S01]  /*1fcb0*/  ISETP.GE.U32.AND P6, PT, R5, 0x7ffffef5, PT ;  /* 0x7ffffef50500780c */ /* 0x000fe20003fc6070 */
[----:B------:R2:W-:Y:S01]  /*1fcc0*/  LDGSTS.E [R2+0x48004], desc[UR60][R90.64], !P5 ;  /* 0x480040005a027fae */ /* 0x0005e2000e92187c */
[----:B------:R-:W-:-:S03]  /*1fcd0*/  IADD3 R5, R92, -0x8b, RZ ;  /* 0xffffff755c057810 */ /* 0x000fc60007ffe0ff */
[----:B------:R-:W3:Y:S04]  /*1fce0*/  LDL.LU.64 R102, [R1+0x3a0] ;  /* 0x0003a00001667983 */ /* 0x000ee80000300a00 */
[----:B------:R2:W-:Y:S04]  /*1fcf0*/  LDGSTS.E [R2+0x4c004], desc[UR60][R88.64], !P5 ;  /* 0x4c00400058027fae */ /* 0x0005e8000e92187c */
[----:B------:R-:W3:Y:S01]  /*1fd00*/  LDL.LU.64 R104, [R1+0x398] ;  /* 0x0003980001687983 */ /* 0x000ee20000300a00 */
[----:B----4-:R-:W-:-:S05]  /*1fd10*/  IMAD.WIDE R94, R4, 0x4, R106 ;  /* 0x00000004045e7825 */ /* 0x010fca00078e026a */
[----:B------:R4:W-:Y:S01]  /*1fd20*/  STL.64 [R1+0x1c70], R94 ;  /* 0x001c705e01007387 */ /* 0x0009e20000100a00 */
[----:B------:R-:W-:-:S03]  /*1fd30*/  IMAD.WIDE R92, R4, 0x4, R110 ;  /* 0x00000004045c7825 */ /* 0x000fc600078e026e */
[----:B------:R-:W3:Y:S04]  /*1fd40*/  LDL.LU.64 R106, [R1+0x390] ;  /* 0x00039000016a7983 */ /* 0x000ee80000300a00 */
[----:B------:R1:W-:Y:S04]  /*1fd50*/  STL.64 [R1+0x1c68], R92 ;  /* 0x001c685c01007387 */ /* 0x0003e80000100a00 */
[----:B------:R4:W-:Y:S04]  /*1fd60*/  LDGSTS.E [R2+0x40008], desc[UR60][R94.64], !P4 ;  /* 0x400080005e027fae */ /* 0x0009e8000e12187c */
[----:B------:R-:W3:Y:S04]  /*1fd70*/  LDL.LU.64 R110, [R1+0x388] ;  /* 0x00038800016e7983 */ /* 0x000ee80000300a00 */
[----:B------:R1:W-:Y:S01]  /*1fd80*/  LDGSTS.E [R2+0x44008], desc[UR60][R92.64], !P4 ;  /* 0x440080005c027fae */ /* 0x0003e2000e12187c */
[----:B--2---:R-:W-:-:S04]  /*1fd90*/  IMAD.WIDE R90, R4, 0x4, R116 ;  /* 0x00000004045a7825 */ /* 0x004fc800078e0274 */
[C---:B------:R-:W-:Y:S01]  /*1fda0*/  IMAD.WIDE R88, R4.reuse, 0x4, R112 ;  /* 0x0000000404587825 */ /* 0x040fe200078e0270 */
[----:B------:R3:W-:Y:S04]  /*1fdb0*/  STL.64 [R1+0x1c60], R90 ;  /* 0x001c605a01007387 */ /* 0x0007e80000100a00 */
[----:B------:R2:W-:Y:S04]  /*1fdc0*/  STL.64 [R1+0x1c58], R88 ;  /* 0x001c585801007387 */ /* 0x0005e80000100a00 */
[----:B------:R3:W-:Y:S04]  /*1fdd0*/  LDGSTS.E [R2+0x48008], desc[UR60][R90.64], !P4 ;  /* 0x480080005a027fae */ /* 0x0007e8000e12187c */
[----:B------:R-:W2:Y:S01]  /*1fde0*/  LDL.LU.64 R98, [R1+0x380] ;  /* 0x0003800001627983 */ /* 0x000ea20000300a00 */
[----:B----4-:R-:W-:-:S03]  /*1fdf0*/  IMAD.WIDE R94, R4, 0x4, R114 ;  /* 0x00000004045e7825 */ /* 0x010fc600078e0272 */
[----:B------:R2:W-:Y:S04]  /*1fe00*/  LDGSTS.E [R2+0x4c008], desc[UR60][R88.64], !P4 ;  /* 0x4c00800058027fae */ /* 0x0005e8000e12187c */
[----:B------:R-:W4:Y:S01]  /*1fe10*/  LDL.LU.64 R116, [R1+0x378] ;  /* 0x0003780001747983 */ /* 0x000f220000300a00 */
[----:B-1----:R-:W-:-:S03]  /*1fe20*/  IMAD.WIDE R92, R4, 0x4, R120 ;  /* 0x00000004045c7825 */ /* 0x002fc600078e0278 */
[----:B------:R1:W-:Y:S04]  /*1fe30*/  STL.64 [R1+0x1c50], R94 ;  /* 0x001c505e01007387 */ /* 0x0003e80000100a00 */
[----:B------:R-:W4:Y:S04]  /*1fe40*/  LDL.LU.64 R112, [R1+0x370] ;  /* 0x0003700001707983 */ /* 0x000f280000300a00 */
[----:B------:R1:W-:Y:S04]  /*1fe50*/  STL.64 [R1+0x1c48], R92 ;  /* 0x001c485c01007387 */ /* 0x0003e80000100a00 */
[----:B------:R-:W4:Y:S01]  /*1fe60*/  LDL.LU.64 R114, [R1+0x368] ;  /* 0x0003680001727983 */ /* 0x000f220000300a00 */
[----:B------:R-:W-:Y:S01]  /*1fe70*/  ISETP.GE.U32.AND P5, PT, R5, 0x7ffffef6, PT ;  /* 0x7ffffef60500780c */ /* 0x000fe20003fa6070 */
[----:B---3--:R-:W-:-:S02]  /*1fe80*/  IMAD.WIDE R90, R4, 0x4, R122 ;  /* 0x00000004045a7825 */ /* 0x008fc400078e027a */
[----:B------:R1:W-:Y:S02]  /*1fe90*/  LDGSTS.E [R2+0x4000c], desc[UR60][R94.64], !P0 ;  /* 0x4000c0005e027fae */ /* 0x0003e4000c12187c */
[----:B--2---:R-:W-:Y:S02]  /*1fea0*/  IMAD.WIDE R88, R4, 0x4, R152 ;  /* 0x0000000404587825 */ /* 0x004fe400078e0298 */
[----:B------:R2:W-:Y:S04]  /*1feb0*/  STL.64 [R1+0x1c40], R90 ;  /* 0x001c405a01007387 */ /* 0x0005e80000100a00 */
[----:B------:R3:W-:Y:S04]  /*1fec0*/  STL.64 [R1+0x1c38], R88 ;  /* 0x001c385801007387 */ /* 0x0007e80000100a00 */
[----:B------:R-:W4:Y:S04]  /*1fed0*/  LDL.LU.64 R120, [R1+0x360] ;  /* 0x0003600001787983 */ /* 0x000f280000300a00 */
[----:B------:R-:W4:Y:S04]  /*1fee0*/  LDL.LU.64 R122, [R1+0x358] ;  /* 0x00035800017a7983 */ /* 0x000f280000300a00 */
[----:B------:R-:W4:Y:S01]  /*1fef0*/  LDL.LU.64 R152, [R1+0x350] ;  /* 0x0003500001987983 */ /* 0x000f220000300a00 */
[----:B------:R-:W-:-:S02]  /*1ff00*/  VIADD R5, R86, 0xffffff5b ;  /* 0xffffff5b56057836 */ /* 0x000fc40000000000 */
[----:B------:R-:W4:Y:S01]  /*1ff10*/  LDC R86, c[0x0][0x230] ;  /* 0x00008c00ff567b82 */ /* 0x000f220000000800 */
[----:B------:R1:W-:Y:S02]  /*1ff20*/  LDGSTS.E [R2+0x4400c], desc[UR60][R92.64], !P0 ;  /* 0x4400c0005c027fae */ /* 0x0003e4000c12187c */
[----:B------:R-:W-:Y:S02]  /*1ff30*/  ISETP.GE.U32.AND P4, PT, R5, 0x7ffffedc, PT ;  /* 0x7ffffedc0500780c */ /* 0x000fe40003f86070 */
[----:B------:R-:W-:Y:S01]  /*1ff40*/  IADD3 R5, R84, -0xa6, RZ ;  /* 0xffffff5a54057810 */ /* 0x000fe20007ffe0ff */
[----:B------:R2:W-:Y:S01]  /*1ff50*/  LDGSTS.E [R2+0x4800c], desc[UR60][R90.64], !P0 ;  /* 0x4800c0005a027fae */ /* 0x0005e2000c12187c */
[C---:B-1----:R-:W-:Y:S01]  /*1ff60*/  IMAD.WIDE R94, R4.reuse, 0x4, R102 ;  /* 0x00000004045e7825 */ /* 0x042fe200078e0266 */
[----:B------:R-:W1:Y:S02]  /*1ff70*/  LDC R84, c[0x0][0x230] ;  /* 0x00008c00ff547b82 */ /* 0x000e640000000800 */
[----:B------:R3:W-:Y:S01]  /*1ff80*/  LDGSTS.E [R2+0x4c00c], desc[UR60][R88.64], !P0 ;  /* 0x4c00c00058027fae */ /* 0x0007e2000c12187c */
[----:B------:R-:W-:Y:S01]  /*1ff90*/  ISETP.GE.U32.AND P0, PT, R5, 0x7ffffedb, PT ;  /* 0x7ffffedb0500780c */ /* 0x000fe20003f06070 */
[----:B------:R-:W-:-:S02]  /*1ffa0*/  IMAD.WIDE R92, R4, 0x4, R104 ;  /* 0x00000004045c7825 */ /* 0x000fc400078e0268 */
[----:B------:R1:W-:Y:S04]  /*1ffb0*/  STL.64 [R1+0x1c30], R94 ;  /* 0x001c305e01007387 */ /* 0x0003e80000100a00 */
[----:B------:R4:W-:Y:S04]  /*1ffc0*/  STL.64 [R1+0x1c28], R92 ;  /* 0x001c285c01007387 */ /* 0x0009e80000100a00 */
[----:B------:R1:W-:Y:S04]  /*1ffd0*/  LDGSTS.E [R2+0x50000], desc[UR60][R94.64], !P4 ;  /* 0x500000005e027fae */ /* 0x0003e8000e12187c */
[----:B------:R4:W-:Y:S01]  /*1ffe0*/  LDGSTS.E [R2+0x54000], desc[UR60][R92.64], !P4 ;  /* 0x540000005c027fae */ /* 0x0009e2000e12187c */
[----:B--2---:R-:W-:-:S05]  /*1fff0*/  IMAD.WIDE R90, R4, 0x4, R106 ;  /* 0x00000004045a7825 */ /* 0x004fca00078e026a */
[----:B------:R2:W-:Y:S04]  /*20000*/  STL.64 [R1+0x1c20], R90 ;  /* 0x001c205a01007387 */ /* 0x0005e80000100a00 */
[----:B------:R-:W2:Y:S01]  /*20010*/  LDL.LU.64 R102, [R1+0x348] ;  /* 0x0003480001667983 */ /* 0x000ea20000300a00 */
[----:B---3--:R-:W-:-:S03]  /*20020*/  IMAD.WIDE R88, R4, 0x4, R110 ;  /* 0x0000000404587825 */ /* 0x008fc600078e026e */
[----:B------:R2:W-:Y:S04]  /*20030*/  LDGSTS.E [R2+0x58000], desc[UR60][R90.64], !P4 ;  /* 0x580000005a027fae */ /* 0x0005e8000e12187c */
[----:B------:R3:W-:Y:S04]  /*20040*/  STL.64 [R1+0x1c18], R88 ;  /* 0x001c185801007387 */ /* 0x0007e80000100a00 */
[----:B------:R-:W3:Y:S04]  /*20050*/  LDL.LU.64 R104, [R1+0x340] ;  /* 0x0003400001687983 */ /* 0x000ee80000300a00 */
[----:B------:R-:W3:Y:S04]  /*20060*/  LDL.LU.64 R106, [R1+0x338] ;  /* 0x00033800016a7983 */ /* 0x000ee80000300a00 */
[----:B------:R3:W-:Y:S04]  /*20070*/  LDGSTS.E [R2+0x5c000], desc[UR60][R88.64], !P4 ;  /* 0x5c00000058027fae */ /* 0x0007e8000e12187c */
[----:B------:R-:W3:Y:S01]  /*20080*/  LDL.LU.64 R110, [R1+0x330] ;  /* 0x00033000016e7983 */ /* 0x000ee20000300a00 */
[----:B-1----:R-:W-:-:S04]  /*20090*/  IMAD.WIDE R94, R4, 0x4, R98 ;  /* 0x00000004045e7825 */ /* 0x002fc800078e0262 */
[C---:B----4-:R-:W-:Y:S01]  /*200a0*/  IMAD.WIDE R92, R4.reuse, 0x4, R116 ;  /* 0x00000004045c7825 */ /* 0x050fe200078e0274 */
[----:B------:R1:W-:Y:S03]  /*200b0*/  STL.64 [R1+0x1c10], R94 ;  /* 0x001c105e01007387 */ /* 0x0003e60000100a00 */
[C---:B--2---:R-:W-:Y:S01]  /*200c0*/  IMAD.WIDE R90, R4.reuse, 0x4, R112 ;  /* 0x00000004045a7825 */ /* 0x044fe200078e0270 */
[----:B------:R2:W-:Y:S04]  /*200d0*/  STL.64 [R1+0x1c08], R92 ;  /* 0x001c085c01007387 */ /* 0x0005e80000100a00 */
[----:B------:R1:W-:Y:S01]  /*200e0*/  LDGSTS.E [R2+0x50004], desc[UR60][R94.64], !P0 ;  /* 0x500040005e027fae */ /* 0x0003e2000c12187c */
[----:B---3--:R-:W-:-:S03]  /*200f0*/  IMAD.WIDE R88, R4, 0x4, R114 ;  /* 0x0000000404587825 */ /* 0x008fc600078e0272 */
[----:B------:R3:W-:Y:S04]  /*20100*/  STL.64 [R1+0x1c00], R90 ;  /* 0x001c005a01007387 */ /* 0x0007e80000100a00 */
[----:B------:R-:W4:Y:S04]  /*20110*/  LDL.LU.64 R112, [R1+0x328] ;  /* 0x0003280001707983 */ /* 0x000f280000300a00 */
[----:B------:R2:W-:Y:S04]  /*20120*/  LDGSTS.E [R2+0x54004], desc[UR60][R92.64], !P0 ;  /* 0x540040005c027fae */ /* 0x0005e8000c12187c */
[----:B------:R3:W-:Y:S04]  /*20130*/  STL.64 [R1+0x1bf8], R88 ;  /* 0x001bf85801007387 */ /* 0x0007e80000100a00 */
[----:B------:R3:W-:Y:S04]  /*20140*/  LDGSTS.E [R2+0x58004], desc[UR60][R90.64], !P0 ;  /* 0x580040005a027fae */ /* 0x0007e8000c12187c */
[----:B------:R-:W4:Y:S01]  /*20150*/  LDL.LU.64 R114, [R1+0x118] ;  /* 0x0001180001727983 */ /* 0x000f220000300a00 */
[----:B-1----:R-:W-:-:S03]  /*20160*/  IMAD.WIDE R94, R4, 0x4, R120 ;  /* 0x00000004045e7825 */ /* 0x002fc600078e0278 */
[----:B------:R1:W-:Y:S01]  /*20170*/  LDGSTS.E [R2+0x5c004], desc[UR60][R88.64], !P0 ;  /* 0x5c00400058027fae */ /* 0x0003e2000c12187c */
[----:B--2---:R-:W-:-:S03]  /*20180*/  IMAD.WIDE R92, R4, 0x4, R122 ;  /* 0x00000004045c7825 */ /* 0x004fc600078e027a */
[----:B------:R2:W-:Y:S01]  /*20190*/  STL.64 [R1+0x1bf0], R94 ;  /* 0x001bf05e01007387 */ /* 0x0005e20000100a00 */
[----:B---3--:R-:W-:-:S03]  /*201a0*/  IMAD.WIDE R90, R4, 0x4, R152 ;  /* 0x00000004045a7825 */ /* 0x008fc600078e0298 */
[----:B------:R-:W3:Y:S04]  /*201b0*/  LDL.LU.64 R120, [R1+0x110] ;  /* 0x0001100001787983 */ /* 0x000ee80000300a00 */
[----:B------:R2:W-:Y:S04]  /*201c0*/  STL.64 [R1+0x1be8], R92 ;  /* 0x001be85c01007387 */ /* 0x0005e80000100a00 */
[----:B------:R-:W3:Y:S04]  /*201d0*/  LDL.LU.64 R122, [R1+0x108] ;  /* 0x00010800017a7983 */ /* 0x000ee80000300a00 */
[----:B------:R2:W-:Y:S04]  /*201e0*/  STL.64 [R1+0x1be0], R90 ;  /* 0x001be05a01007387 */ /* 0x0005e80000100a00 */
[----:B------:R-:W3:Y:S01]  /*201f0*/  LDL.LU.64 R152, [R1+0x100] ;  /* 0x0001000001987983 */ /* 0x000ee20000300a00 */
[----:B------:R-:W-:-:S02]  /*20200*/  VIADD R5, R85, 0xffffff59 ;  /* 0xffffff5955057836 */ /* 0x000fc40000000000 */
[----:B------:R-:W3:Y:S03]  /*20210*/  LDC R85, c[0x0][0x230] ;  /* 0x00008c00ff557b82 */ /* 0x000ee60000000800 */
[----:B------:R-:W-:Y:S02]  /*20220*/  ISETP.GE.U32.AND P4, PT, R5, 0x7ffffeda, PT ;  /* 0x7ffffeda0500780c */ /* 0x000fe40003f86070 */
[----:B------:R-:W-:Y:S01]  /*20230*/  IADD3 R5, R86, -0xa8, RZ ;  /* 0xffffff5856057810 */ /* 0x000fe20007ffe0ff */
[----:B------:R-:W-:Y:S02]  /*20240*/  IMAD.WIDE R82, R4, 0x4, R82 ;  /* 0x0000000404527825 */ /* 0x000fe400078e0252 */
[----:B------:R-:W3:Y:S01]  /*20250*/  LDC R86, c[0x0][0x230] ;  /* 0x00008c00ff567b82 */ /* 0x000ee20000000800 */
[----:B------:R-:W-:-:S07]  /*20260*/  ISETP.GE.U32.AND P0, PT, R5, 0x7ffffed9, PT ;  /* 0x7ffffed90500780c */ /* 0x000fce0003f06070 */
[----:B------:R2:W-:Y:S01]  /*20270*/  LDGSTS.E [R2+0x50008], desc[UR60][R94.64], !P4 ;  /* 0x500080005e027fae */ /* 0x0005e2000e12187c */
[----:B-1----:R-:W-:-:S03]  /*20280*/  IMAD.WIDE R88, R4, 0x4, R102 ;  /* 0x0000000404587825 */ /* 0x002fc600078e0266 */
[----:B------:R1:W-:Y:S04]  /*20290*/  LDGSTS.E [R2+0x54008], desc[UR60][R92.64], !P4 ;  /* 0x540080005c027fae */ /* 0x0003e8000e12187c */
[----:B------:R4:W-:Y:S04]  /*202a0*/  STL.64 [R1+0x1bd8], R88 ;  /* 0x001bd85801007387 */ /* 0x0009e80000100a00 */
[----:B------:R1:W-:Y:S01]  /*202b0*/  LDGSTS.E [R2+0x58008], desc[UR60][R90.64], !P4 ;  /* 0x580080005a027fae */ /* 0x0003e2000e12187c */
[----:B--2---:R-:W-:-:S03]  /*202c0*/  IMAD.WIDE R94, R4, 0x4, R104 ;  /* 0x00000004045e7825 */ /* 0x004fc600078e0268 */
[----:B------:R-:W2:Y:S01]  /*202d0*/  LDL.LU.64 R96, [R1+0xf8] ;  /* 0x0000f80001607983 */ /* 0x000ea20000300a00 */
[----:B-1----:R-:W-:-:S03]  /*202e0*/  IMAD.WIDE R92, R4, 0x4, R106 ;  /* 0x00000004045c7825 */ /* 0x002fc600078e026a */
[----:B------:R4:W-:Y:S04]  /*202f0*/  LDGSTS.E [R2+0x5c008], desc[UR60][R88.64], !P4 ;  /* 0x5c00800058027fae */ /* 0x0009e8000e12187c */
[----:B------:R1:W-:Y:S01]  /*20300*/  STL.64 [R1+0x1bd0], R94 ;  /* 0x001bd05e01007387 */ /* 0x0003e20000100a00 */
[----:B------:R-:W-:-:S03]  /*20310*/  IMAD.WIDE R90, R4, 0x4, R110 ;  /* 0x00000004045a7825 */ /* 0x000fc600078e026e */
[----:B------:R-:W2:Y:S04]  /*20320*/  LDL.LU.64 R98, [R1+0xf0] ;  /* 0x0000f00001627983 */ /* 0x000ea80000300a00 */
[----:B------:R3:W-:Y:S04]  /*20330*/  STL.64 [R1+0x1bc8], R92 ;  /* 0x001bc85c01007387 */ /* 0x0007e80000100a00 */
[----:B------:R-:W2:Y:S04]  /*20340*/  LDL.LU.64 R116, [R1+0xe8] ;  /* 0x0000e80001747983 */ /* 0x000ea80000300a00 */
[----:B------:R3:W-:Y:S04]  /*20350*/  STL.64 [R1+0x1bc0], R90 ;  /* 0x001bc05a01007387 */ /* 0x0007e80000100a00 */
[----:B------:R-:W2:Y:S04]  /*20360*/  LDL.LU.64 R102, [R1+0xe0] ;  /* 0x0000e00001667983 */ /* 0x000ea80000300a00 */
[----:B------:R1:W-:Y:S04]  /*20370*/  LDGSTS.E [R2+0x5000c], desc[UR60][R94.64], !P0 ;  /* 0x5000c0005e027fae */ /* 0x0003e8000c12187c */
[----:B------:R3:W-:Y:S04]  /*20380*/  LDGSTS.E [R2+0x5400c], desc[UR60][R92.64], !P0 ;  /* 0x5400c0005c027fae */ /* 0x0007e8000c12187c */
[----:B------:R3:W-:Y:S01]  /*20390*/  LDGSTS.E [R2+0x5800c], desc[UR60][R90.64], !P0 ;  /* 0x5800c0005a027fae */ /* 0x0007e2000c12187c */
[----:B----4-:R-:W-:-:S05]  /*203a0*/  IMAD.WIDE R88, R4, 0x4, R112 ;  /* 0x0000000404587825 */ /* 0x010fca00078e0270 */
[----:B------:R4:W-:Y:S04]  /*203b0*/  STL.64 [R1+0x1bb8], R88 ;  /* 0x001bb85801007387 */ /* 0x0009e80000100a00 */
[----:B------:R-:W2:Y:S04]  /*203c0*/  LDL.LU.64 R104, [R1+0xd8] ;  /* 0x0000d80001687983 */ /* 0x000ea80000300a00 */
[----:B------:R-:W2:Y:S01]  /*203d0*/  LDL.LU.64 R106, [R1+0xd0] ;  /* 0x0000d000016a7983 */ /* 0x000ea20000300a00 */
[----:B-1----:R-:W-:-:S03]  /*203e0*/  IMAD.WIDE R94, R4, 0x4, R114 ;  /* 0x00000004045e7825 */ /* 0x002fc600078e0272 */
[----:B------:R4:W-:Y:S04]  /*203f0*/  LDGSTS.E [R2+0x5c00c], desc[UR60][R88.64], !P0 ;  /* 0x5c00c00058027fae */ /* 0x0009e8000c12187c */
[----:B------:R-:W2:Y:S04]  /*20400*/  LDL.LU.64 R110, [R1+0xc8] ;  /* 0x0000c800016e7983 */ /* 0x000ea80000300a00 */
[----:B------:R-:W2:Y:S01]  /*20410*/  LDL.LU.64 R112, [R1+0xc0] ;  /* 0x0000c00001707983 */ /* 0x000ea20000300a00 */
[----:B---3--:R-:W-:-:S03]  /*20420*/  IMAD.WIDE R92, R4, 0x4, R120 ;  /* 0x00000004045c7825 */ /* 0x008fc600078e0278 */
[----:B------:R2:W-:Y:S01]  /*20430*/  STL.64 [R1+0x1bb0], R94 ;  /* 0x001bb05e01007387 */ /* 0x0005e20000100a00 */
[----:B------:R-:W-:-:S03]  /*20440*/  IMAD.WIDE R90, R4, 0x4, R122 ;  /* 0x00000004045a7825 */ /* 0x000fc600078e027a */
[----:B------:R1:W-:Y:S04]  /*20450*/  STL.64 [R1+0x1ba8], R92 ;  /* 0x001ba85c01007387 */ /* 0x0003e80000100a00 */
[----:B------:R3:W-:Y:S01]  /*20460*/  STL.64 [R1+0x1ba0], R90 ;  /* 0x001ba05a01007387 */ /* 0x0007e20000100a00 */
[----:B----4-:R-:W-:-:S03]  /*20470*/  IMAD.WIDE R88, R4, 0x4, R152 ;  /* 0x0000000404587825 */ /* 0x010fc600078e0298 */
[----:B------:R-:W4:Y:S04]  /*20480*/  LDL.LU.64 R114, [R1+0xb8] ;  /* 0x0000b80001727983 */ /* 0x000f280000300a00 */
[----:B------:R3:W-:Y:S04]  /*20490*/  STL.64 [R1+0x1b98], R88 ;  /* 0x001b985801007387 */ /* 0x0007e80000100a00 */
[----:B------:R-:W4:Y:S04]  /*204a0*/  LDL.LU.64 R120, [R1+0xb0] ;  /* 0x0000b00001787983 */ /* 0x000f280000300a00 */
[----:B------:R-:W4:Y:S04]  /*204b0*/  LDL.LU.64 R122, [R1+0xa8] ;  /* 0x0000a800017a7983 */ /* 0x000f280000300a00 */
[----:B------:R-:W4:Y:S01]  /*204c0*/  LDL.LU.64 R152, [R1+0xa0] ;  /* 0x0000a00001987983 */ /* 0x000f220000300a00 */
[----:B------:R-:W-:-:S05]  /*204d0*/  VIADD R5, R87, 0xffffff3b ;  /* 0xffffff3b57057836 */ /* 0x000fca0000000000 */
[----:B------:R-:W-:Y:S02]  /*204e0*/  ISETP.GE.U32.AND P4, PT, R5, 0x7ffffebc, PT ;  /* 0x7ffffebc0500780c */ /* 0x000fe40003f86070 */
[----:B------:R-:W-:Y:S01]  /*204f0*/  IADD3 R5, R84, -0xc6, RZ ;  /* 0xffffff3a54057810 */ /* 0x000fe20007ffe0ff */
[C---:B------:R-:W-:Y:S01]  /*20500*/  IMAD.WIDE R80, R4.reuse, 0x4, R80 ;  /* 0x0000000404507825 */ /* 0x040fe200078e0250 */
[----:B------:R-:W4:Y:S02]  /*20510*/  LDC R84, c[0x0][0x230] ;  /* 0x00008c00ff547b82 */ /* 0x000f240000000800 */
[----:B------:R-:W-:Y:S01]  /*20520*/  ISETP.GE.U32.AND P0, PT, R5, 0x7ffffebb, PT ;  /* 0x7ffffebb0500780c */ /* 0x000fe20003f06070 */
[----:B------:R-:W-:Y:S02]  /*20530*/  VIADD R5, R85, 0xffffff39 ;  /* 0xffffff3955057836 */ /* 0x000fe40000000000 */
[----:B------:R-:W-:-:S03]  /*20540*/  IMAD.WIDE R78, R4, 0x4, R78 ;  /* 0x00000004044e7825 */ /* 0x000fc600078e024e */
[----:B------:R-:W4:Y:S01]  /*20550*/  LDC R85, c[0x0][0x230] ;  /* 0x00008c00ff557b82 */ /* 0x000f220000000800 */
[----:B------:R2:W-:Y:S04]  /*20560*/  LDGSTS.E [R2+0x60000], desc[UR60][R94.64], !P4 ;  /* 0x600000005e027fae */ /* 0x0005e8000e12187c */
[----:B------:R1:W-:Y:S04]  /*20570*/  LDGSTS.E [R2+0x64000], desc[UR60][R92.64], !P4 ;  /* 0x640000005c027fae */ /* 0x0003e8000e12187c */
[----:B------:R3:W-:Y:S04]  /*20580*/  LDGSTS.E [R2+0x68000], desc[UR60][R90.64], !P4 ;  /* 0x680000005a027fae */ /* 0x0007e8000e12187c */
[----:B------:R3:W-:Y:S01]  /*20590*/  LDGSTS.E [R2+0x6c000], desc[UR60][R88.64], !P4 ;  /* 0x6c00000058027fae */ /* 0x0007e2000e12187c */
[----:B------:R-:W-:Y:S01]  /*205a0*/  ISETP.GE.U32.AND P4, PT, R5, 0x7ffffeba, PT ;  /* 0x7ffffeba0500780c */ /* 0x000fe20003f86070 */
[----:B--2---:R-:W-:-:S04]  /*205b0*/  IMAD.WIDE R94, R4, 0x4, R96 ;  /* 0x00000004045e7825 */ /* 0x004fc800078e0260 */
[C---:B-1----:R-:W-:Y:S01]  /*205c0*/  IMAD.WIDE R92, R4.reuse, 0x4, R98 ;  /* 0x00000004045c7825 */ /* 0x042fe200078e0262 */
[----:B------:R1:W-:Y:S03]  /*205d0*/  STL.64 [R1+0x1b90], R94 ;  /* 0x001b905e01007387 */ /* 0x0003e60000100a00 */
[C---:B---3--:R-:W-:Y:S01]  /*205e0*/  IMAD.WIDE R90, R4.reuse, 0x4, R116 ;  /* 0x00000004045a7825 */ /* 0x048fe200078e0274 */
[----:B------:R1:W-:Y:S03]  /*205f0*/  LDGSTS.E [R2+0x60004], desc[UR60][R94.64], !P0 ;  /* 0x600040005e027fae */ /* 0x0003e6000c12187c */
[C---:B------:R-:W-:Y:S01]  /*20600*/  IMAD.WIDE R88, R4.reuse, 0x4, R102 ;  /* 0x0000000404587825 */ /* 0x040fe200078e0266 */
[----:B------:R2:W-:Y:S04]  /*20610*/  STL.64 [R1+0x1b88], R92 ;  /* 0x001b885c01007387 */ /* 0x0005e80000100a00 */
[----:B------:R2:W-:Y:S04]  /*20620*/  LDGSTS.E [R2+0x64004], desc[UR60][R92.64], !P0 ;  /* 0x640040005c027fae */ /* 0x0005e8000c12187c */
[----:B------:R3:W-:Y:S04]  /*20630*/  STL.64 [R1+0x1b80], R90 ;  /* 0x001b805a01007387 */ /* 0x0007e80000100a00 */
[----:B------:R3:W-:Y:S04]  /*20640*/  LDGSTS.E [R2+0x68004], desc[UR60][R90.64], !P0 ;  /* 0x680040005a027fae */ /* 0x0007e8000c12187c */
[----:B------:R3:W-:Y:S04]  /*20650*/  STL.64 [R1+0x1b78], R88 ;  /* 0x001b785801007387 */ /* 0x0007e80000100a00 */
[----:B------:R3:W-:Y:S01]  /*20660*/  LDGSTS.E [R2+0x6c004], desc[UR60][R88.64], !P0 ;  /* 0x6c00400058027fae */ /* 0x0007e2000c12187c */
        /* <DEDUP_REMOVED lines=9> */
[----:B-1----:R-:W-:-:S04]  /*20700*/  IMAD.WIDE R94, R4, 0x4, R104 ;  /* 0x00000004045e7825 */ /* 0x002fc800078e0268 */
[C---:B--2---:R-:W-:Y:S01]  /*20710*/  IMAD.WIDE R92, R4.reuse, 0x4, R106 ;  /* 0x00000004045c7825 */ /* 0x044fe200078e026a */
[----:B------:R4:W-:Y:S04]  /*20720*/  STL.64 [R1+0x1b70], R94 ;  /* 0x001b705e01007387 */ /* 0x0009e80000100a00 */
[----:B------:R4:W-:Y:S01]  /*20730*/  LDGSTS.E [R2+0x60008], desc[UR60][R94.64], !P4 ;  /* 0x600080005e027fae */ /* 0x0009e2000e12187c */
[----:B---3--:R-:W-:-:S03]  /*20740*/  IMAD.WIDE R90, R4, 0x4, R110 ;  /* 0x00000004045a7825 */ /* 0x008fc600078e026e */
[----:B------:R1:W-:Y:S01]  /*20750*/  STL.64 [R1+0x1b68], R92 ;  /* 0x001b685c01007387 */ /* 0x0003e20000100a00 */
[----:B------:R-:W-:-:S03]  /*20760*/  IMAD.WIDE R88, R4, 0x4, R112 ;  /* 0x0000000404587825 */ /* 0x000fc600078e0270 */
[----:B------:R1:W-:Y:S04]  /*20770*/  LDGSTS.E [R2+0x64008], desc[UR60][R92.64], !P4 ;  /* 0x640080005c027fae */ /* 0x0003e8000e12187c */
[----:B------:R2:W-:Y:S04]  /*20780*/  STL.64 [R1+0x1b60], R90 ;  /* 0x001b605a01007387 */ /* 0x0005e80000100a00 */
[----:B------:R2:W-:Y:S04]  /*20790*/  LDGSTS.E [R2+0x68008], desc[UR60][R90.64], !P4 ;  /* 0x680080005a027fae */ /* 0x0005e8000e12187c */
[----:B------:R3:W-:Y:S04]  /*207a0*/  STL.64 [R1+0x1b58], R88 ;  /* 0x001b585801007387 */ /* 0x0007e80000100a00 */
[----:B------:R3:W-:Y:S01]  /*207b0*/  LDGSTS.E [R2+0x6c008], desc[UR60][R88.64], !P4 ;  /* 0x6c00800058027fae */ /* 0x0007e2000e12187c */
[----:B----4-:R-:W-:-:S04]  /*207c0*/  IMAD.WIDE R94, R4, 0x4, R114 ;  /* 0x00000004045e7825 */ /* 0x010fc800078e0272 */
[C---:B-1----:R-:W-:Y:S01]  /*207d0*/  IMAD.WIDE R92, R4.reuse, 0x4, R120 ;  /* 0x00000004045c7825 */ /* 0x042fe200078e0278 */
[----:B------:R-:W-:Y:S03]  /*207e0*/  STL.64 [R1+0x1b50], R94 ;  /* 0x001b505e01007387 */ /* 0x000fe60000100a00 */
[C---:B--2---:R-:W-:Y:S01]  /*207f0*/  IMAD.WIDE R90, R4.reuse, 0x4, R122 ;  /* 0x00000004045a7825 */ /* 0x044fe200078e027a */
[----:B------:R-:W-:Y:S03]  /*20800*/  STL.64 [R1+0x1b48], R92 ;  /* 0x001b485c01007387 */ /* 0x000fe60000100a00 */
[----:B---3--:R-:W-:Y:S01]  /*20810*/  IMAD.WIDE R88, R4, 0x4, R152 ;  /* 0x0000000404587825 */ /* 0x008fe200078e0298 */
[----:B------:R-:W-:Y:S04]  /*20820*/  STL.64 [R1+0x1b40], R90 ;  /* 0x001b405a01007387 */ /* 0x000fe80000100a00 */
[----:B------:R-:W-:Y:S04]  /*20830*/  STL.64 [R1+0x1b38], R88 ;  /* 0x001b385801007387 */ /* 0x000fe80000100a00 */
[----:B------:R-:W-:Y:S04]  /*20840*/  STL.64 [R1+0x1b30], R82 ;  /* 0x001b305201007387 */ /* 0x000fe80000100a00 */
[----:B------:R-:W-:Y:S04]  /*20850*/  STL.64 [R1+0x1b28], R80 ;  /* 0x001b285001007387 */ /* 0x000fe80000100a00 */
[----:B------:R-:W-:Y:S04]  /*20860*/  STL.64 [R1+0x1b20], R78 ;  /* 0x001b204e01007387 */ /* 0x000fe80000100a00 */
[----:B------:R1:W-:Y:S04]  /*20870*/  STL.64 [R1+0x1b18], R76 ;  /* 0x001b184c01007387 */ /* 0x0003e80000100a00 */
[----:B------:R-:W-:Y:S04]  /*20880*/  STL.64 [R1+0x1b10], R74 ;  /* 0x001b104a01007387 */ /* 0x000fe80000100a00 */
[----:B------:R-:W-:Y:S04]  /*20890*/  STL.64 [R1+0x1b08], R72 ;  /* 0x001b084801007387 */ /* 0x000fe80000100a00 */
[----:B------:R-:W-:Y:S04]  /*208a0*/  STL.64 [R1+0x1b00], R70 ;  /* 0x001b004601007387 */ /* 0x000fe80000100a00 */
[----:B------:R2:W-:Y:S04]  /*208b0*/  STL.64 [R1+0x1af8], R68 ;  /* 0x001af84401007387 */ /* 0x0005e80000100a00 */
[----:B------:R-:W3:Y:S04]  /*208c0*/  LDL.LU.64 R116, [R1+0x620] ;  /* 0x0006200001747983 */ /* 0x000ee80000300a00 */
[----:B------:R-:W4:Y:S04]  /*208d0*/  LDL.LU.64 R112, [R1+0x618] ;  /* 0x0006180001707983 */ /* 0x000f280000300a00 */
[----:B------:R-:W4:Y:S04]  /*208e0*/  LDL.LU.64 R114, [R1+0x610] ;  /* 0x0006100001727983 */ /* 0x000f280000300a00 */
[----:B------:R-:W4:Y:S04]  /*208f0*/  LDL.LU.64 R120, [R1+0x608] ;  /* 0x0006080001787983 */ /* 0x000f280000300a00 */
[----:B------:R-:W-:Y:S04]  /*20900*/  STL.64 [R1+0x1af0], R66 ;  /* 0x001af04201007387 */ /* 0x000fe80000100a00 */
[----:B------:R-:W-:Y:S04]  /*20910*/  STL.64 [R1+0x1ae8], R64 ;  /* 0x001ae84001007387 */ /* 0x000fe80000100a00 */
[----:B------:R-:W-:Y:S04]  /*20920*/  STL.64 [R1+0x1ae0], R62 ;  /* 0x001ae03e01007387 */ /* 0x000fe80000100a00 */
[----:B------:R2:W-:Y:S04]  /*20930*/  STL.64 [R1+0x1ad8], R60 ;  /* 0x001ad83c01007387 */ /* 0x0005e80000100a00 */
[----:B------:R-:W4:Y:S04]  /*20940*/  LDL.LU.64 R102, [R1+0x600] ;  /* 0x0006000001667983 */ /* 0x000f280000300a00 */
[----:B------:R-:W4:Y:S04]  /*20950*/  LDL.LU.64 R104, [R1+0x5f8] ;  /* 0x0005f80001687983 */ /* 0x000f280000300a00 */
[----:B------:R-:W4:Y:S04]  /*20960*/  LDL.LU.64 R122, [R1+0x5f0] ;  /* 0x0005f000017a7983 */ /* 0x000f280000300a00 */
[----:B------:R-:W4:Y:S01]  /*20970*/  LDL.LU.64 R152, [R1+0x5e8] ;  /* 0x0005e80001987983 */ /* 0x000f220000300a00 */
[----:B------:R-:W-:-:S02]  /*20980*/  IADD3 R5, R86, -0xc8, RZ ;  /* 0xffffff3856057810 */ /* 0x000fc40007ffe0ff */
[----:B------:R-:W1:Y:S02]  /*20990*/  LDC R86, c[0x0][0x230] ;  /* 0x00008c00ff567b82 */ /* 0x000e640000000800 */
[----:B------:R-:W-:Y:S01]  /*209a0*/  ISETP.GE.U32.AND P0, PT, R5, 0x7ffffeb9, PT ;  /* 0x7ffffeb90500780c */ /* 0x000fe20003f06070 */
[----:B------:R-:W-:-:S05]  /*209b0*/  VIADD R5, R84, 0xffffff1b ;  /* 0xffffff1b54057836 */ /* 0x000fca0000000000 */
[----:B------:R-:W2:Y:S01]  /*209c0*/  LDC R84, c[0x0][0x230] ;  /* 0x00008c00ff547b82 */ /* 0x000ea20000000800 */
[----:B------:R-:W-:Y:S02]  /*209d0*/  ISETP.GE.U32.AND P4, PT, R5, 0x7ffffe9c, PT ;  /* 0x7ffffe9c0500780c */ /* 0x000fe40003f86070 */
[----:B------:R-:W-:-:S04]  /*209e0*/  IADD3 R5, R85, -0xe6, RZ ;  /* 0xffffff1a55057810 */ /* 0x000fc80007ffe0ff */
[----:B------:R-:W-:Y:S01]  /*209f0*/  LDGSTS.E [R2+0x6000c], desc[UR60][R94.64], !P0 ;  /* 0x6000c0005e027fae */ /* 0x000fe2000c12187c */
[----:B------:R-:W2:Y:S03]  /*20a00*/  LDC R85, c[0x0][0x230] ;  /* 0x00008c00ff557b82 */ /* 0x000ea60000000800 */
[----:B------:R-:W-:Y:S04]  /*20a10*/  LDGSTS.E [R2+0x6400c], desc[UR60][R92.64], !P0 ;  /* 0x6400c0005c027fae */ /* 0x000fe8000c12187c */
[----:B------:R-:W-:Y:S04]  /*20a20*/  LDGSTS.E [R2+0x6800c], desc[UR60][R90.64], !P0 ;  /* 0x6800c0005a027fae */ /* 0x000fe8000c12187c */
[----:B------:R-:W-:Y:S01]  /*20a30*/  LDGSTS.E [R2+0x6c00c], desc[UR60][R88.64], !P0 ;  /* 0x6c00c00058027fae */ /* 0x000fe2000c12187c */
[----:B------:R-:W-:Y:S01]  /*20a40*/  ISETP.GE.U32.AND P0, PT, R5, 0x7ffffe9b, PT ;  /* 0x7ffffe9b0500780c */ /* 0x000fe20003f06070 */
[----:B-1----:R-:W-:-:S02]  /*20a50*/  VIADD R5, R86, 0xffffff19 ;  /* 0xffffff1956057836 */ /* 0x002fc40000000000 */
[----:B------:R-:W-:Y:S04]  /*20a60*/  LDGSTS.E [R2+0x70000], desc[UR60][R82.64], !P4 ;  /* 0x7000000052027fae */ /* 0x000fe8000e12187c */
[----:B------:R-:W-:Y:S04]  /*20a70*/  LDGSTS.E [R2+0x74000], desc[UR60][R80.64], !P4 ;  /* 0x7400000050027fae */ /* 0x000fe8000e12187c */
[----:B------:R-:W-:Y:S04]  /*20a80*/  LDGSTS.E [R2+0x78000], desc[UR60][R78.64], !P4 ;  /* 0x780000004e027fae */ /* 0x000fe8000e12187c */
[----:B------:R1:W-:Y:S01]  /*20a90*/  LDGSTS.E [R2+0x7c000], desc[UR60][R76.64], !P4 ;  /* 0x7c0000004c027fae */ /* 0x0003e2000e12187c */
[----:B------:R-:W-:-:S02]  /*20aa0*/  ISETP.GE.U32.AND P4, PT, R5, 0x7ffffe9a, PT ;  /* 0x7ffffe9a0500780c */ /* 0x000fc40003f86070 */
[----:B--2---:R-:W-:Y:S01]  /*20ab0*/  IADD3 R5, R84, -0xe8, RZ ;  /* 0xffffff1854057810 */ /* 0x004fe20007ffe0ff */
[----:B------:R-:W-:Y:S04]  /*20ac0*/  LDGSTS.E [R2+0x70004], desc[UR60][R74.64], !P0 ;  /* 0x700040004a027fae */ /* 0x000fe8000c12187c */
[----:B------:R-:W-:Y:S04]  /*20ad0*/  LDGSTS.E [R2+0x74004], desc[UR60][R72.64], !P0 ;  /* 0x7400400048027fae */ /* 0x000fe8000c12187c */
[----:B------:R-:W-:Y:S01]  /*20ae0*/  LDGSTS.E [R2+0x78004], desc[UR60][R70.64], !P0 ;  /* 0x7800400046027fae */ /* 0x000fe2000c12187c */
[----:B------:R-:W-:Y:S01]  /*20af0*/  IMAD.WIDE R58, R4, 0x4, R58 ;  /* 0x00000004043a7825 */ /* 0x000fe200078e023a */
[----:B-1----:R-:W1:Y:S02]  /*20b00*/  LDC R76, c[0x0][0x230] ;  /* 0x00008c00ff4c7b82 */ /* 0x002e640000000800 */
[----:B------:R2:W-:Y:S01]  /*20b10*/  LDGSTS.E [R2+0x7c004], desc[UR60][R68.64], !P0 ;  /* 0x7c00400044027fae */ /* 0x0005e2000c12187c */
[----:B------:R-:W-:Y:S01]  /*20b20*/  ISETP.GE.U32.AND P0, PT, R5, 0x7ffffe99, PT ;  /* 0x7ffffe990500780c */ /* 0x000fe20003f06070 */
[----:B------:R-:W-:-:S02]  /*20b30*/  VIADD R5, R85, 0xffffff77 ;  /* 0xffffff7755057836 */ /* 0x000fc40000000000 */
[----:B------:R-:W-:Y:S01]  /*20b40*/  LDGSTS.E [R2+0x70008], desc[UR60][R66.64], !P4 ;  /* 0x7000800042027fae */ /* 0x000fe2000e12187c */
[----:B------:R-:W-:-:S03]  /*20b50*/  IMAD.WIDE R56, R4, 0x4, R56 ;  /* 0x0000000404387825 */ /* 0x000fc600078e0238 */
[----:B------:R-:W-:Y:S01]  /*20b60*/  LDGSTS.E [R2+0x74008], desc[UR60][R64.64], !P4 ;  /* 0x7400800040027fae */ /* 0x000fe2000e12187c */
[----:B------:R-:W-:-:S03]  /*20b70*/  IMAD.WIDE R54, R4, 0x4, R54 ;  /* 0x0000000404367825 */ /* 0x000fc600078e0236 */
[----:B------:R-:W-:Y:S01]  /*20b80*/  LDGSTS.E [R2+0x78008], desc[UR60][R62.64], !P4 ;  /* 0x780080003e027fae */ /* 0x000fe2000e12187c */
[----:B------:R-:W-:Y:S01]  /*20b90*/  IMAD.WIDE R52, R4, 0x4, R52 ;  /* 0x0000000404347825 */ /* 0x000fe200078e0234 */
[----:B--2---:R-:W2:Y:S02]  /*20ba0*/  LDC R68, c[0x0][0x230] ;  /* 0x00008c00ff447b82 */ /* 0x004ea40000000800 */
[----:B------:R1:W-:Y:S01]  /*20bb0*/  LDGSTS.E [R2+0x7c008], desc[UR60][R60.64], !P4 ;  /* 0x7c0080003c027fae */ /* 0x0003e2000e12187c */
[----:B------:R-:W-:-:S03]  /*20bc0*/  ISETP.GE.U32.AND P4, PT, R5, 0x7ffffef8, PT ;  /* 0x7ffffef80500780c */ /* 0x000fc60003f86070 */
[----:B------:R-:W-:Y:S04]  /*20bd0*/  STL.64 [R1+0x1ad0], R58 ;  /* 0x001ad03a01007387 */ /* 0x000fe80000100a00 */
[----:B------:R-:W-:Y:S04]  /*20be0*/  STL.64 [R1+0x1ac8], R56 ;  /* 0x001ac83801007387 */ /* 0x000fe80000100a00 */
[----:B------:R-:W-:Y:S01]  /*20bf0*/  LDGSTS.E [R2+0x7000c], desc[UR60][R58.64], !P0 ;  /* 0x7000c0003a027fae */ /* 0x000fe2000c12187c */
[----:B-1----:R-:W1:Y:S03]  /*20c00*/  LDC R60, c[0x0][0x230] ;  /* 0x00008c00ff3c7b82 */ /* 0x002e660000000800 */
[----:B------:R4:W-:Y:S04]  /*20c10*/  STL.64 [R1+0x1ac0], R54 ;  /* 0x001ac03601007387 */ /* 0x0009e80000100a00 */
[----:B------:R-:W-:Y:S04]  /*20c20*/  LDGSTS.E [R2+0x7400c], desc[UR60][R56.64], !P0 ;  /* 0x7400c00038027fae */ /* 0x000fe8000c12187c */
[----:B------:R2:W-:Y:S04]  /*20c30*/  STL.64 [R1+0x1ab8], R52 ;  /* 0x001ab83401007387 */ /* 0x0005e80000100a00 */
[----:B------:R4:W-:Y:S04]  /*20c40*/  LDGSTS.E [R2+0x7800c], desc[UR60][R54.64], !P0 ;  /* 0x7800c00036027fae */ /* 0x0009e8000c12187c */
[----:B------:R-:W2:Y:S04]  /*20c50*/  LDL.LU.64 R106, [R1+0x5e0] ;  /* 0x0005e000016a7983 */ /* 0x000ea80000300a00 */
[----:B------:R2:W-:Y:S04]  /*20c60*/  LDGSTS.E [R2+0x7c00c], desc[UR60][R52.64], !P0 ;  /* 0x7c00c00034027fae */ /* 0x0005e8000c12187c */
[----:B------:R-:W2:Y:S01]  /*20c70*/  LDL.LU.64 R110, [R1+0x5d8] ;  /* 0x0005d800016e7983 */ /* 0x000ea20000300a00 */
[----:B---3--:R-:W-:-:S04]  /*20c80*/  IMAD.WIDE R62, R4, 0x4, R116 ;  /* 0x00000004043e7825 */ /* 0x008fc800078e0274 */
[----:B----4-:R-:W-:Y:S01]  /*20c90*/  IMAD.WIDE R64, R4, 0x4, R102 ;  /* 0x0000000404407825 */ /* 0x010fe200078e0266 */
[----:B------:R3:W-:Y:S01]  /*20ca0*/  STL.64 [R1+0x1ab0], R62 ;  /* 0x001ab03e01007387 */ /* 0x0007e20000100a00 */
[----:B------:R-:W-:Y:S01]  /*20cb0*/  IADD3 R5, R76, -0x8a, RZ ;  /* 0xffffff764c057810 */ /* 0x000fe20007ffe0ff */
[----:B------:R-:W4:Y:S01]  /*20cc0*/  LDC R54, c[0x0][0x230] ;  /* 0x00008c00ff367b82 */ /* 0x000f220000000800 */
[C---:B------:R-:W-:Y:S01]  /*20cd0*/  IMAD.WIDE R58, R4.reuse, 0x4, R112 ;  /* 0x00000004043a7825 */ /* 0x040fe200078e0270 */
[----:B------:R-:W4:Y:S03]  /*20ce0*/  LDL.LU.64 R116, [R1+0x5d0] ;  /* 0x0005d00001747983 */ /* 0x000f260000300a00 */
[C---:B------:R-:W-:Y:S01]  /*20cf0*/  IMAD.WIDE R56, R4.reuse, 0x4, R114 ;  /* 0x0000000404387825 */ /* 0x040fe200078e0272 */
[----:B------:R1:W-:Y:S02]  /*20d00*/  STL.64 [R1+0x1aa8], R58 ;  /* 0x001aa83a01007387 */ /* 0x0003e40000100a00 */
[----:B------:R-:W4:Y:S01]  /*20d10*/  LDC R55, c[0x0][0x230] ;  /* 0x00008c00ff377b82 */ /* 0x000f220000000800 */
[C---:B--2---:R-:W-:Y:S01]  /*20d20*/  IMAD.WIDE R52, R4.reuse, 0x4, R120 ;  /* 0x0000000404347825 */ /* 0x044fe200078e0278 */
[----:B------:R-:W2:Y:S04]  /*20d30*/  LDL.LU.64 R112, [R1+0x5c8] ;  /* 0x0005c80001707983 */ /* 0x000ea80000300a00 */
[----:B------:R1:W-:Y:S04]  /*20d40*/  STL.64 [R1+0x1aa0], R56 ;  /* 0x001aa03801007387 */ /* 0x0003e80000100a00 */
[----:B------:R3:W-:Y:S04]  /*20d50*/  LDGSTS.E [R3+0x40000], desc[UR60][R62.64], !P4 ;  /* 0x400000003e037fae */ /* 0x0007e8000e12187c */
[----:B------:R1:W-:Y:S04]  /*20d60*/  STL.64 [R1+0x1a98], R52 ;  /* 0x001a983401007387 */ /* 0x0003e80000100a00 */
[----:B------:R-:W2:Y:S01]  /*20d70*/  LDL.LU.64 R114, [R1+0x5c0] ;  /* 0x0005c00001727983 */ /* 0x000ea20000300a00 */
[----:B---3--:R-:W-:-:S03]  /*20d80*/  IMAD.WIDE R62, R4, 0x4, R104 ;  /* 0x00000004043e7825 */ /* 0x008fc600078e0268 */
[----:B------:R1:W-:Y:S04]  /*20d90*/  LDGSTS.E [R3+0x44000], desc[UR60][R58.64], !P4 ;  /* 0x440000003a037fae */ /* 0x0003e8000e12187c */
[----:B------:R-:W3:Y:S04]  /*20da0*/  LDL.LU.64 R120, [R1+0x5b8] ;  /* 0x0005b80001787983 */ /* 0x000ee80000300a00 */
[----:B------:R-:W-:Y:S01]  /*20db0*/  STL.64 [R1+0x1a90], R64 ;  /* 0x001a904001007387 */ /* 0x000fe20000100a00 */
[----:B-1----:R-:W-:-:S03]  /*20dc0*/  IMAD.WIDE R58, R4, 0x4, R122 ;  /* 0x00000004043a7825 */ /* 0x002fc600078e027a */
[----:B------:R1:W-:Y:S04]  /*20dd0*/  LDGSTS.E [R3+0x48000], desc[UR60][R56.64], !P4 ;  /* 0x4800000038037fae */ /* 0x0003e8000e12187c */
[----:B------:R-:W3:Y:S04]  /*20de0*/  LDL.LU.64 R122, [R1+0x5b0] ;  /* 0x0005b000017a7983 */ /* 0x000ee80000300a00 */
[----:B------:R1:W-:Y:S02]  /*20df0*/  STL.64 [R1+0x1a88], R62 ;  /* 0x001a883e01007387 */ /* 0x0003e40000100a00 */
[----:B-1----:R-:W-:Y:S01]  /*20e00*/  IMAD.WIDE R56, R4, 0x4, R152 ;  /* 0x0000000404387825 */ /* 0x002fe200078e0298 */
[----:B------:R-:W-:Y:S01]  /*20e10*/  ISETP.GE.U32.AND P0, PT, R5, 0x7ffffef7, PT ;  /* 0x7ffffef70500780c */ /* 0x000fe20003f06070 */
[----:B------:R-:W3:Y:S02]  /*20e20*/  LDL.LU.64 R152, [R1+0x5a8] ;  /* 0x0005a80001987983 */ /* 0x000ee40000300a00 */
[----:B------:R-:W-:-:S02]  /*20e30*/  VIADD R5, R68, 0xffffff73 ;  /* 0xffffff7344057836 */ /* 0x000fc40000000000 */
[----:B------:R1:W-:Y:S03]  /*20e40*/  LDGSTS.E [R3+0x4c000], desc[UR60][R52.64], !P4 ;  /* 0x4c00000034037fae */ /* 0x0003e6000e12187c */
[----:B------:R-:W-:Y:S01]  /*20e50*/  ISETP.GE.U32.AND P4, PT, R5, 0x7ffffef4, PT ;  /* 0x7ffffef40500780c */ /* 0x000fe20003f86070 */
[----:B------:R4:W-:Y:S01]  /*20e60*/  STL.64 [R1+0x1a80], R58 ;  /* 0x001a803a01007387 */ /* 0x0009e20000100a00 */
[----:B------:R-:W-:-:S03]  /*20e70*/  IADD3 R5, R60, -0x8e, RZ ;  /* 0xffffff723c057810 */ /* 0x000fc60007ffe0ff */
[----:B------:R-:W-:Y:S04]  /*20e80*/  LDGSTS.E [R3+0x40004], desc[UR60][R64.64], !P0 ;  /* 0x4000400040037fae */ /* 0x000fe8000c12187c */
[----:B------:R1:W-:Y:S02]  /*20e90*/  LDGSTS.E [R3+0x44004], desc[UR60][R62.64], !P0 ;  /* 0x440040003e037fae */ /* 0x0003e4000c12187c */
[----:B-1----:R-:W1:Y:S02]  /*20ea0*/  LDC R52, c[0x0][0x230] ;  /* 0x00008c00ff347b82 */ /* 0x002e640000000800 */
[----:B------:R2:W-:Y:S04]  /*20eb0*/  STL.64 [R1+0x1a78], R56 ;  /* 0x001a783801007387 */ /* 0x0005e80000100a00 */
[----:B------:R4:W-:Y:S02]  /*20ec0*/  LDGSTS.E [R3+0x48004], desc[UR60][R58.64], !P0 ;  /* 0x480040003a037fae */ /* 0x0009e4000c12187c */
[----:B------:R-:W1:Y:S02]  /*20ed0*/  LDC R53, c[0x0][0x230] ;  /* 0x00008c00ff357b82 */ /* 0x000e640000000800 */
[----:B------:R-:W3:Y:S04]  /*20ee0*/  LDL.LU.64 R102, [R1+0x320] ;  /* 0x0003200001667983 */ /* 0x000ee80000300a00 */
[----:B------:R2:W-:Y:S04]  /*20ef0*/  LDGSTS.E [R3+0x4c004], desc[UR60][R56.64], !P0 ;  /* 0x4c00400038037fae */ /* 0x0005e8000c12187c */
[----:B------:R-:W3:Y:S01]  /*20f00*/  LDL.LU.64 R104, [R1+0x318] ;  /* 0x0003180001687983 */ /* 0x000ee20000300a00 */
[----:B------:R-:W-:-:S05]  /*20f10*/  IMAD.WIDE R62, R4, 0x4, R106 ;  /* 0x00000004043e7825 */ /* 0x000fca00078e026a */
[----:B------:R1:W-:Y:S01]  /*20f20*/  STL.64 [R1+0x1a70], R62 ;  /* 0x001a703e01007387 */ /* 0x0003e20000100a00 */
[----:B------:R-:W-:-:S03]  /*20f30*/  IMAD.WIDE R60, R4, 0x4, R110 ;  /* 0x00000004043c7825 */ /* 0x000fc600078e026e */
[----:B------:R-:W3:Y:S04]  /*20f40*/  LDL.LU.64 R106, [R1+0x310] ;  /* 0x00031000016a7983 */ /* 0x000ee80000300a00 */
[----:B------:R3:W-:Y:S04]  /*20f50*/  STL.64 [R1+0x1a68], R60 ;  /* 0x001a683c01007387 */ /* 0x0007e80000100a00 */
[----:B------:R1:W-:Y:S04]  /*20f60*/  LDGSTS.E [R3+0x40008], desc[UR60][R62.64], !P5 ;  /* 0x400080003e037fae */ /* 0x0003e8000e92187c */
[----:B------:R-:W3:Y:S04]  /*20f70*/  LDL.LU.64 R110, [R1+0x308] ;  /* 0x00030800016e7983 */ /* 0x000ee80000300a00 */
[----:B------:R3:W-:Y:S01]  /*20f80*/  LDGSTS.E [R3+0x44008], desc[UR60][R60.64], !P5 ;  /* 0x440080003c037fae */ /* 0x0007e2000e92187c */
[----:B----4-:R-:W-:-:S04]  /*20f90*/  IMAD.WIDE R58, R4, 0x4, R116 ;  /* 0x00000004043a7825 */ /* 0x010fc800078e0274 */
[C---:B--2---:R-:W-:Y:S01]  /*20fa0*/  IMAD.WIDE R56, R4.reuse, 0x4, R112 ;  /* 0x0000000404387825 */ /* 0x044fe200078e0270 */
[----:B------:R2:W-:Y:S04]  /*20fb0*/  STL.64 [R1+0x1a60], R58 ;  /* 0x001a603a01007387 */ /* 0x0005e80000100a00 */
[----:B------:R4:W-:Y:S04]  /*20fc0*/  STL.64 [R1+0x1a58], R56 ;  /* 0x001a583801007387 */ /* 0x0009e80000100a00 */
[----:B------:R2:W-:Y:S04]  /*20fd0*/  LDGSTS.E [R3+0x48008], desc[UR60][R58.64], !P5 ;  /* 0x480080003a037fae */ /* 0x0005e8000e92187c */
[----:B------:R-:W4:Y:S01]  /*20fe0*/  LDL.LU.64 R98, [R1+0x300] ;  /* 0x0003000001627983 */ /* 0x000f220000300a00 */
[----:B-1----:R-:W-:-:S03]  /*20ff0*/  IMAD.WIDE R62, R4, 0x4, R114 ;  /* 0x00000004043e7825 */ /* 0x002fc600078e0272 */
[----:B------:R4:W-:Y:S04]  /*21000*/  LDGSTS.E [R3+0x4c008], desc[UR60][R56.64], !P5 ;  /* 0x4c00800038037fae */ /* 0x0009e8000e92187c */
[----:B------:R-:W4:Y:S01]  /*21010*/  LDL.LU.64 R116, [R1+0x2f8] ;  /* 0x0002f80001747983 */ /* 0x000f220000300a00 */
[----:B---3--:R-:W-:-:S03]  /*21020*/  IMAD.WIDE R60, R4, 0x4, R120 ;  /* 0x00000004043c7825 */ /* 0x008fc600078e0278 */
[----:B------:R1:W-:Y:S04]  /*21030*/  STL.64 [R1+0x1a50], R62 ;  /* 0x001a503e01007387 */ /* 0x0003e80000100a00 */
[----:B------:R-:W3:Y:S04]  /*21040*/  LDL.LU.64 R112, [R1+0x2f0] ;  /* 0x0002f00001707983 */ /* 0x000ee80000300a00 */
[----:B------:R1:W-:Y:S01]  /*21050*/  STL.64 [R1+0x1a48], R60 ;  /* 0x001a483c01007387 */ /* 0x0003e20000100a00 */
[----:B--2---:R-:W-:-:S03]  /*21060*/  IMAD.WIDE R58, R4, 0x4, R122 ;  /* 0x00000004043a7825 */ /* 0x004fc600078e027a */
[----:B------:R-:W2:Y:S04]  /*21070*/  LDL.LU.64 R114, [R1+0x2e8] ;  /* 0x0002e80001727983 */ /* 0x000ea80000300a00 */
[----:B------:R1:W-:Y:S04]  /*21080*/  STL.64 [R1+0x1a40], R58 ;  /* 0x001a403a01007387 */ /* 0x0003e80000100a00 */
[----:B------:R1:W-:Y:S01]  /*21090*/  LDGSTS.E [R3+0x4000c], desc[UR60][R62.64], !P6 ;  /* 0x4000c0003e037fae */ /* 0x0003e2000f12187c */
[----:B----4-:R-:W-:-:S03]  /*210a0*/  IMAD.WIDE R56, R4, 0x4, R152 ;  /* 0x0000000404387825 */ /* 0x010fc600078e0298 */
[----:B------:R4:W-:Y:S04]  /*210b0*/  LDGSTS.E [R3+0x4400c], desc[UR60][R60.64], !P6 ;  /* 0x4400c0003c037fae */ /* 0x0009e8000f12187c */
[----:B------:R4:W-:Y:S04]  /*210c0*/  STL.64 [R1+0x1a38], R56 ;  /* 0x001a383801007387 */ /* 0x0009e80000100a00 */
[----:B------:R-:W2:Y:S04]  /*210d0*/  LDL.LU.64 R120, [R1+0x2e0] ;  /* 0x0002e00001787983 */ /* 0x000ea80000300a00 */
[----:B------:R-:W2:Y:S04]  /*210e0*/  LDL.LU.64 R122, [R1+0x2d8] ;  /* 0x0002d800017a7983 */ /* 0x000ea80000300a00 */
[----:B------:R-:W2:Y:S04]  /*210f0*/  LDL.LU.64 R152, [R1+0x2d0] ;  /* 0x0002d00001987983 */ /* 0x000ea80000300a00 */
[----:B------:R4:W-:Y:S04]  /*21100*/  LDGSTS.E [R3+0x4800c], desc[UR60][R58.64], !P6 ;  /* 0x4800c0003a037fae */ /* 0x0009e8000f12187c */
[----:B------:R4:W-:Y:S01]  /*21110*/  LDGSTS.E [R3+0x4c00c], desc[UR60][R56.64], !P6 ;  /* 0x4c00c00038037fae */ /* 0x0009e2000f12187c */
[----:B-1----:R-:W-:-:S04]  /*21120*/  IMAD.WIDE R62, R4, 0x4, R102 ;  /* 0x00000004043e7825 */ /* 0x002fc800078e0266 */
[C---:B----4-:R-:W-:Y:S01]  /*21130*/  IMAD.WIDE R60, R4.reuse, 0x4, R104 ;  /* 0x00000004043c7825 */ /* 0x050fe200078e0268 */
[----:B------:R1:W-:Y:S04]  /*21140*/  STL.64 [R1+0x1a30], R62 ;  /* 0x001a303e01007387 */ /* 0x0003e80000100a00 */
[----:B------:R4:W-:Y:S04]  /*21150*/  STL.64 [R1+0x1a28], R60 ;  /* 0x001a283c01007387 */ /* 0x0009e80000100a00 */
[----:B------:R1:W-:Y:S04]  /*21160*/  LDGSTS.E [R3+0x50000], desc[UR60][R62.64], !P3 ;  /* 0x500000003e037fae */ /* 0x0003e8000d92187c */
[----:B------:R4:W-:Y:S01]  /*21170*/  LDGSTS.E [R3+0x54000], desc[UR60][R60.64], !P3 ;  /* 0x540000003c037fae */ /* 0x0009e2000d92187c */
[----:B------:R-:W-:-:S05]  /*21180*/  IMAD.WIDE R58, R4, 0x4, R106 ;  /* 0x00000004043a7825 */ /* 0x000fca00078e026a */
[----:B------:R3:W-:Y:S04]  /*21190*/  STL.64 [R1+0x1a20], R58 ;  /* 0x001a203a01007387 */ /* 0x0007e80000100a00 */
[----:B------:R-:W2:Y:S01]  /*211a0*/  LDL.LU.64 R102, [R1+0x2c8] ;  /* 0x0002c80001667983 */ /* 0x000ea20000300a00 */
[----:B------:R-:W-:-:S03]  /*211b0*/  IMAD.WIDE R56, R4, 0x4, R110 ;  /* 0x0000000404387825 */ /* 0x000fc600078e026e */
[----:B------:R3:W-:Y:S04]  /*211c0*/  LDGSTS.E [R3+0x58000], desc[UR60][R58.64], !P3 ;  /* 0x580000003a037fae */ /* 0x0007e8000d92187c */
[----:B------:R2:W-:Y:S04]  /*211d0*/  STL.64 [R1+0x1a18], R56 ;  /* 0x001a183801007387 */ /* 0x0005e80000100a00 */
[----:B------:R-:W2:Y:S04]  /*211e0*/  LDL.LU.64 R104, [R1+0x2c0] ;  /* 0x0002c00001687983 */ /* 0x000ea80000300a00 */
[----:B------:R-:W2:Y:S04]  /*211f0*/  LDL.LU.64 R106, [R1+0x2b8] ;  /* 0x0002b800016a7983 */ /* 0x000ea80000300a00 */
[----:B------:R2:W-:Y:S04]  /*21200*/  LDGSTS.E [R3+0x5c000], desc[UR60][R56.64], !P3 ;  /* 0x5c00000038037fae */ /* 0x0005e8000d92187c */
[----:B------:R-:W2:Y:S01]  /*21210*/  LDL.LU.64 R110, [R1+0x2b0] ;  /* 0x0002b000016e7983 */ /* 0x000ea20000300a00 */
[----:B-1----:R-:W-:-:S04]  /*21220*/  IMAD.WIDE R62, R4, 0x4, R98 ;  /* 0x00000004043e7825 */ /* 0x002fc800078e0262 */
[C---:B----4-:R-:W-:Y:S01]  /*21230*/  IMAD.WIDE R60, R4.reuse, 0x4, R116 ;  /* 0x00000004043c7825 */ /* 0x050fe200078e0274 */
[----:B------:R1:W-:Y:S04]  /*21240*/  STL.64 [R1+0x1a10], R62 ;  /* 0x001a103e01007387 */ /* 0x0003e80000100a00 */
[----:B------:R4:W-:Y:S01]  /*21250*/  STL.64 [R1+0x1a08], R60 ;  /* 0x001a083c01007387 */ /* 0x0009e20000100a00 */
[----:B---3--:R-:W-:-:S03]  /*21260*/  IMAD.WIDE R58, R4, 0x4, R112 ;  /* 0x00000004043a7825 */ /* 0x008fc600078e0270 */
[----:B------:R1:W-:Y:S04]  /*21270*/  LDGSTS.E [R3+0x50004], desc[UR60][R62.64], !P2 ;  /* 0x500040003e037fae */ /* 0x0003e8000d12187c */
[----:B------:R3:W-:Y:S01]  /*21280*/  STL.64 [R1+0x1a00], R58 ;  /* 0x001a003a01007387 */ /* 0x0007e20000100a00 */
[----:B--2---:R-:W-:-:S03]  /*21290*/  IMAD.WIDE R56, R4, 0x4, R114 ;  /* 0x0000000404387825 */ /* 0x004fc600078e0272 */
[----:B------:R-:W2:Y:S04]  /*212a0*/  LDL.LU.64 R112, [R1+0x2a8] ;  /* 0x0002a80001707983 */ /* 0x000ea80000300a00 */
[----:B------:R4:W-:Y:S04]  /*212b0*/  LDGSTS.E [R3+0x54004], desc[UR60][R60.64], !P2 ;  /* 0x540040003c037fae */ /* 0x0009e8000d12187c */
[----:B------:R3:W-:Y:S04]  /*212c0*/  STL.64 [R1+0x19f8], R56 ;  /* 0x0019f83801007387 */ /* 0x0007e80000100a00 */
[----:B------:R3:W-:Y:S04]  /*212d0*/  LDGSTS.E [R3+0x58004], desc[UR60][R58.64], !P2 ;  /* 0x580040003a037fae */ /* 0x0007e8000d12187c */
[----:B------:R-:W2:Y:S01]  /*212e0*/  LDL.LU.64 R114, [R1+0x98] ;  /* 0x0000980001727983 */ /* 0x000ea20000300a00 */
[----:B-1----:R-:W-:Y:S01]  /*212f0*/  IMAD.WIDE R62, R4, 0x4, R120 ;  /* 0x00000004043e7825 */ /* 0x002fe200078e0278 */
[----:B------:R-:W-:-:S02]  /*21300*/  ISETP.GE.U32.AND P0, PT, R5, 0x7ffffef3, PT ;  /* 0x7ffffef30500780c */ /* 0x000fc40003f06070 */
[----:B------:R1:W-:Y:S01]  /*21310*/  LDGSTS.E [R3+0x5c004], desc[UR60][R56.64], !P2 ;  /* 0x5c00400038037fae */ /* 0x0003e2000d12187c */
[----:B----4-:R-:W-:-:S03]  /*21320*/  IMAD.WIDE R60, R4, 0x4, R122 ;  /* 0x00000004043c7825 */ /* 0x010fc600078e027a */
        /* <DEDUP_REMOVED lines=8> */
[----:B------:R-:W1:Y:S03]  /*213b0*/  LDC R54, c[0x0][0x230] ;  /* 0x00008c00ff367b82 */ /* 0x000e660000000800 */
[----:B------:R-:W-:Y:S02]  /*213c0*/  ISETP.GE.U32.AND P5, PT, R5, 0x7ffffef2, PT ;  /* 0x7ffffef20500780c */ /* 0x000fe40003fa6070 */
[----:B------:R-:W-:-:S03]  /*213d0*/  IADD3 R5, R52, -0x90, RZ ;  /* 0xffffff7034057810 */ /* 0x000fc60007ffe0ff */
[----:B------:R-:W3:Y:S01]  /*213e0*/  LDC R52, c[0x0][0x230] ;  /* 0x00008c00ff347b82 */ /* 0x000ee20000000800 */
[----:B------:R-:W-:Y:S01]  /*213f0*/  ISETP.GE.U32.AND P6, PT, R5, 0x7ffffef1, PT ;  /* 0x7ffffef10500780c */ /* 0x000fe20003fc6070 */
[----:B------:R-:W-:-:S05]  /*21400*/  VIADD R5, R53, 0xffffff55 ;  /* 0xffffff5535057836 */ /* 0x000fca0000000000 */
[----:B------:R-:W-:Y:S01]  /*21410*/  ISETP.GE.U32.AND P3, PT, R5, 0x7ffffed6, PT ;  /* 0x7ffffed60500780c */ /* 0x000fe20003f66070 */
[----:B------:R-:W3:Y:S01]  /*21420*/  LDC R53, c[0x0][0x230] ;  /* 0x00008c00ff357b82 */ /* 0x000ee20000000800 */
[----:B-1----:R-:W-:Y:S01]  /*21430*/  IADD3 R5, R54, -0xac, RZ ;  /* 0xffffff5436057810 */ /* 0x002fe20007ffe0ff */
[----:B------:R-:W-:-:S06]  /*21440*/  IMAD.WIDE R50, R4, 0x4, R50 ;  /* 0x0000000404327825 */ /* 0x000fcc00078e0232 */
[----:B------:R-:W1:Y:S01]  /*21450*/  LDC R54, c[0x0][0x230] ;  /* 0x00008c00ff367b82 */ /* 0x000e620000000800 */
[----:B------:R-:W-:-:S03]  /*21460*/  ISETP.GE.U32.AND P2, PT, R5, 0x7ffffed5, PT ;  /* 0x7ffffed50500780c */ /* 0x000fc60003f46070 */
[----:B------:R4:W-:Y:S04]  /*21470*/  LDGSTS.E [R3+0x50008], desc[UR60][R62.64], !P3 ;  /* 0x500080003e037fae */ /* 0x0009e8000d92187c */
[----:B------:R4:W-:Y:S04]  /*21480*/  LDGSTS.E [R3+0x54008], desc[UR60][R60.64], !P3 ;  /* 0x540080003c037fae */ /* 0x0009e8000d92187c */
[----:B------:R4:W-:Y:S01]  /*21490*/  LDGSTS.E [R3+0x58008], desc[UR60][R58.64], !P3 ;  /* 0x580080003a037fae */ /* 0x0009e2000d92187c */
[----:B------:R-:W-:-:S05]  /*214a0*/  IMAD.WIDE R56, R4, 0x4, R102 ;  /* 0x0000000404387825 */ /* 0x000fca00078e0266 */
[----:B------:R2:W-:Y:S04]  /*214b0*/  STL.64 [R1+0x19d8], R56 ;  /* 0x0019d83801007387 */ /* 0x0005e80000100a00 */
[----:B------:R-:W3:Y:S01]  /*214c0*/  LDL.LU.64 R96, [R1+0x78] ;  /* 0x0000780001607983 */ /* 0x000ee20000300a00 */
[----:B----4-:R-:W-:-:S03]  /*214d0*/  IMAD.WIDE R62, R4, 0x4, R104 ;  /* 0x00000004043e7825 */ /* 0x010fc600078e0268 */
[----:B------:R2:W-:Y:S01]  /*214e0*/  LDGSTS.E [R3+0x5c008], desc[UR60][R56.64], !P3 ;  /* 0x5c00800038037fae */ /* 0x0005e2000d92187c */
[----:B------:R-:W-:-:S03]  /*214f0*/  IMAD.WIDE R60, R4, 0x4, R106 ;  /* 0x00000004043c7825 */ /* 0x000fc600078e026a */
[----:B------:R4:W-:Y:S04]  /*21500*/  STL.64 [R1+0x19d0], R62 ;  /* 0x0019d03e01007387 */ /* 0x0009e80000100a00 */
[----:B------:R-:W3:Y:S01]  /*21510*/  LDL.LU.64 R98, [R1+0x70] ;  /* 0x0000700001627983 */ /* 0x000ee20000300a00 */
[----:B------:R-:W-:-:S03]  /*21520*/  IMAD.WIDE R58, R4, 0x4, R110 ;  /* 0x00000004043a7825 */ /* 0x000fc600078e026e */
[----:B------:R3:W-:Y:S04]  /*21530*/  STL.64 [R1+0x19c8], R60 ;  /* 0x0019c83c01007387 */ /* 0x0007e80000100a00 */
[----:B------:R-:W3:Y:S04]  /*21540*/  LDL.LU.64 R116, [R1+0x68] ;  /* 0x0000680001747983 */ /* 0x000ee80000300a00 */
[----:B------:R1:W-:Y:S04]  /*21550*/  STL.64 [R1+0x19c0], R58 ;  /* 0x0019c03a01007387 */ /* 0x0003e80000100a00 */
[----:B------:R-:W3:Y:S04]  /*21560*/  LDL.LU.64 R102, [R1+0x60] ;  /* 0x0000600001667983 */ /* 0x000ee80000300a00 */
[----:B------:R4:W-:Y:S04]  /*21570*/  LDGSTS.E [R3+0x5000c], desc[UR60][R62.64], !P2 ;  /* 0x5000c0003e037fae */ /* 0x0009e8000d12187c */
[----:B------:R3:W-:Y:S04]  /*21580*/  LDGSTS.E [R3+0x5400c], desc[UR60][R60.64], !P2 ;  /* 0x5400c0003c037fae */ /* 0x0007e8000d12187c */
[----:B------:R1:W-:Y:S01]  /*21590*/  LDGSTS.E [R3+0x5800c], desc[UR60][R58.64], !P2 ;  /* 0x5800c0003a037fae */ /* 0x0003e2000d12187c */
[----:B--2---:R-:W-:-:S05]  /*215a0*/  IMAD.WIDE R56, R4, 0x4, R112 ;  /* 0x0000000404387825 */ /* 0x004fca00078e0270 */
[----:B------:R2:W-:Y:S04]  /*215b0*/  STL.64 [R1+0x19b8], R56 ;  /* 0x0019b83801007387 */ /* 0x0005e80000100a00 */
[----:B------:R-:W2:Y:S04]  /*215c0*/  LDL.LU.64 R104, [R1+0x58] ;  /* 0x0000580001687983 */ /* 0x000ea80000300a00 */
[----:B------:R-:W2:Y:S01]  /*215d0*/  LDL.LU.64 R106, [R1+0x50] ;  /* 0x00005000016a7983 */ /* 0x000ea20000300a00 */
[----:B----4-:R-:W-:-:S03]  /*215e0*/  IMAD.WIDE R62, R4, 0x4, R114 ;  /* 0x00000004043e7825 */ /* 0x010fc600078e0272 */
[----:B------:R2:W-:Y:S04]  /*215f0*/  LDGSTS.E [R3+0x5c00c], desc[UR60][R56.64], !P2 ;  /* 0x5c00c00038037fae */ /* 0x0005e8000d12187c */
[----:B------:R-:W4:Y:S04]  /*21600*/  LDL.LU.64 R110, [R1+0x48] ;  /* 0x00004800016e7983 */ /* 0x000f280000300a00 */
[----:B------:R-:W4:Y:S01]  /*21610*/  LDL.LU.64 R112, [R1+0x40] ;  /* 0x0000400001707983 */ /* 0x000f220000300a00 */
[----:B---3--:R-:W-:-:S03]  /*21620*/  IMAD.WIDE R60, R4, 0x4, R120 ;  /* 0x00000004043c7825 */ /* 0x008fc600078e0278 */
[----:B------:R3:W-:Y:S01]  /*21630*/  STL.64 [R1+0x19b0], R62 ;  /* 0x0019b03e01007387 */ /* 0x0007e20000100a00 */
[----:B-1----:R-:W-:-:S03]  /*21640*/  IMAD.WIDE R58, R4, 0x4, R122 ;  /* 0x00000004043a7825 */ /* 0x002fc600078e027a */
[----:B------:R1:W-:Y:S04]  /*21650*/  STL.64 [R1+0x19a8], R60 ;  /* 0x0019a83c01007387 */ /* 0x0003e80000100a00 */
[----:B------:R1:W-:Y:S01]  /*21660*/  STL.64 [R1+0x19a0], R58 ;  /* 0x0019a03a01007387 */ /* 0x0003e20000100a00 */
[----:B--2---:R-:W-:-:S03]  /*21670*/  IMAD.WIDE R56, R4, 0x4, R152 ;  /* 0x0000000404387825 */ /* 0x004fc600078e0298 */
[----:B------:R-:W2:Y:S04]  /*21680*/  LDL.LU.64 R114, [R1+0x38] ;  /* 0x0000380001727983 */ /* 0x000ea80000300a00 */
[----:B------:R1:W-:Y:S04]  /*21690*/  STL.64 [R1+0x1998], R56 ;  /* 0x0019983801007387 */ /* 0x0003e80000100a00 */
[----:B------:R-:W2:Y:S04]  /*216a0*/  LDL.LU.64 R120, [R1+0x30] ;  /* 0x0000300001787983 */ /* 0x000ea80000300a00 */
[----:B------:R-:W2:Y:S04]  /*216b0*/  LDL.LU.64 R122, [R1+0x28] ;  /* 0x00002800017a7983 */ /* 0x000ea80000300a00 */
[----:B------:R-:W2:Y:S01]  /*216c0*/  LDL.LU.64 R152, [R1+0x20] ;  /* 0x0000200001987983 */ /* 0x000ea20000300a00 */
[----:B------:R-:W-:-:S02]  /*216d0*/  VIADD R5, R52, 0xffffff37 ;  /* 0xffffff3734057836 */ /* 0x000fc40000000000 */
[----:B------:R-:W-:Y:S01]  /*216e0*/  IMAD.WIDE R48, R4, 0x4, R48 ;  /* 0x0000000404307825 */ /* 0x000fe200078e0230 */
[----:B------:R-:W2:Y:S02]  /*216f0*/  LDC R52, c[0x0][0x230] ;  /* 0x00008c00ff347b82 */ /* 0x000ea40000000800 */
[----:B------:R-:W-:Y:S02]  /*21700*/  ISETP.GE.U32.AND P3, PT, R5, 0x7ffffeb8, PT ;  /* 0x7ffffeb80500780c */ /* 0x000fe40003f66070 */
[----:B------:R-:W-:-:S04]  /*21710*/  IADD3 R5, R53, -0xca, RZ ;  /* 0xffffff3635057810 */ /* 0x000fc80007ffe0ff */
[----:B------:R-:W-:Y:S01]  /*21720*/  ISETP.GE.U32.AND P2, PT, R5, 0x7ffffeb7, PT ;  /* 0x7ffffeb70500780c */ /* 0x000fe20003f46070 */
[----:B------:R-:W-:Y:S01]  /*21730*/  VIADD R5, R55, 0xffffff35 ;  /* 0xffffff3537057836 */ /* 0x000fe20000000000 */
[----:B------:R-:W2:Y:S05]  /*21740*/  LDC R53, c[0x0][0x230] ;  /* 0x00008c00ff357b82 */ /* 0x000eaa0000000800 */
[----:B------:R3:W-:Y:S01]  /*21750*/  LDGSTS.E [R3+0x60000], desc[UR60][R62.64], !P3 ;  /* 0x600000003e037fae */ /* 0x0007e2000d92187c */
[C---:B------:R-:W-:Y:S02]  /*21760*/  IMAD.WIDE R46, R4.reuse, 0x4, R46 ;  /* 0x00000004042e7825 */ /* 0x040fe400078e022e */
[----:B------:R-:W2:Y:S01]  /*21770*/  LDC R55, c[0x0][0x230] ;  /* 0x00008c00ff377b82 */ /* 0x000ea20000000800 */
[----:B------:R1:W-:Y:S04]  /*21780*/  LDGSTS.E [R3+0x64000], desc[UR60][R60.64], !P3 ;  /* 0x640000003c037fae */ /* 0x0003e8000d92187c */
[----:B------:R1:W-:Y:S04]  /*21790*/  LDGSTS.E [R3+0x68000], desc[UR60][R58.64], !P3 ;  /* 0x680000003a037fae */ /* 0x0003e8000d92187c */
[----:B------:R1:W-:Y:S01]  /*217a0*/  LDGSTS.E [R3+0x6c000], desc[UR60][R56.64], !P3 ;  /* 0x6c00000038037fae */ /* 0x0003e2000d92187c */
[----:B------:R-:W-:Y:S01]  /*217b0*/  ISETP.GE.U32.AND P3, PT, R5, 0x7ffffeb6, PT ;  /* 0x7ffffeb60500780c */ /* 0x000fe20003f66070 */
[----:B---3--:R-:W-:-:S05]  /*217c0*/  IMAD.WIDE R62, R4, 0x4, R96 ;  /* 0x00000004043e7825 */ /* 0x008fca00078e0260 */
[----:B------:R3:W-:Y:S04]  /*217d0*/  STL.64 [R1+0x1990], R62 ;  /* 0x0019903e01007387 */ /* 0x0007e80000100a00 */
[----:B------:R3:W-:Y:S01]  /*217e0*/  LDGSTS.E [R3+0x60004], desc[UR60][R62.64], !P2 ;  /* 0x600040003e037fae */ /* 0x0007e2000d12187c */
[----:B-1----:R-:W-:-:S04]  /*217f0*/  IMAD.WIDE R60, R4, 0x4, R98 ;  /* 0x00000004043c7825 */ /* 0x002fc800078e0262 */
[C---:B------:R-:W-:Y:S01]  /*21800*/  IMAD.WIDE R58, R4.reuse, 0x4, R116 ;  /* 0x00000004043a7825 */ /* 0x040fe200078e0274 */
[----:B------:R1:W-:Y:S04]  /*21810*/  STL.64 [R1+0x1988], R60 ;  /* 0x0019883c01007387 */ /* 0x0003e80000100a00 */
[----:B------:R1:W-:Y:S01]  /*21820*/  LDGSTS.E [R3+0x64004], desc[UR60][R60.64], !P2 ;  /* 0x640040003c037fae */ /* 0x0003e2000d12187c */
[----:B------:R-:W-:-:S03]  /*21830*/  IMAD.WIDE R56, R4, 0x4, R102 ;  /* 0x0000000404387825 */ /* 0x000fc600078e0266 */
        /* <DEDUP_REMOVED lines=9> */
[----:B---3--:R-:W-:-:S04]  /*218d0*/  IMAD.WIDE R62, R4, 0x4, R104 ;  /* 0x00000004043e7825 */ /* 0x008fc800078e0268 */
[C---:B-1----:R-:W-:Y:S01]  /*218e0*/  IMAD.WIDE R60, R4.reuse, 0x4, R106 ;  /* 0x00000004043c7825 */ /* 0x042fe200078e026a */
[----:B------:R2:W-:Y:S04]  /*218f0*/  STL.64 [R1+0x1970], R62 ;  /* 0x0019703e01007387 */ /* 0x0005e80000100a00 */
[----:B------:R2:W-:Y:S01]  /*21900*/  LDGSTS.E [R3+0x60008], desc[UR60][R62.64], !P3 ;  /* 0x600080003e037fae */ /* 0x0005e2000d92187c */
[----:B----4-:R-:W-:-:S03]  /*21910*/  IMAD.WIDE R58, R4, 0x4, R110 ;  /* 0x00000004043a7825 */ /* 0x010fc600078e026e */
[----:B------:R1:W-:Y:S01]  /*21920*/  STL.64 [R1+0x1968], R60 ;  /* 0x0019683c01007387 */ /* 0x0003e20000100a00 */
[----:B------:R-:W-:-:S03]  /*21930*/  IMAD.WIDE R56, R4, 0x4, R112 ;  /* 0x0000000404387825 */ /* 0x000fc600078e0270 */
[----:B------:R1:W-:Y:S04]  /*21940*/  LDGSTS.E [R3+0x64008], desc[UR60][R60.64], !P3 ;  /* 0x640080003c037fae */ /* 0x0003e8000d92187c */
[----:B------:R3:W-:Y:S04]  /*21950*/  STL.64 [R1+0x1960], R58 ;  /* 0x0019603a01007387 */ /* 0x0007e80000100a00 */
[----:B------:R3:W-:Y:S04]  /*21960*/  LDGSTS.E [R3+0x68008], desc[UR60][R58.64], !P3 ;  /* 0x680080003a037fae */ /* 0x0007e8000d92187c */
[----:B------:R4:W-:Y:S04]  /*21970*/  STL.64 [R1+0x1958], R56 ;  /* 0x0019583801007387 */ /* 0x0009e80000100a00 */
[----:B------:R4:W-:Y:S01]  /*21980*/  LDGSTS.E [R3+0x6c008], desc[UR60][R56.64], !P3 ;  /* 0x6c00800038037fae */ /* 0x0009e2000d92187c */
[----:B--2---:R-:W-:-:S04]  /*21990*/  IMAD.WIDE R62, R4, 0x4, R114 ;  /* 0x00000004043e7825 */ /* 0x004fc800078e0272 */
[C---:B-1----:R-:W-:Y:S01]  /*219a0*/  IMAD.WIDE R60, R4.reuse, 0x4, R120 ;  /* 0x00000004043c7825 */ /* 0x042fe200078e0278 */
[----:B------:R-:W-:Y:S03]  /*219b0*/  STL.64 [R1+0x1950], R62 ;  /* 0x0019503e01007387 */ /* 0x000fe60000100a00 */
[C---:B---3--:R-:W-:Y:S01]  /*219c0*/  IMAD.WIDE R58, R4.reuse, 0x4, R122 ;  /* 0x00000004043a7825 */ /* 0x048fe200078e027a */
[----:B------:R-:W-:Y:S03]  /*219d0*/  STL.64 [R1+0x1948], R60 ;  /* 0x0019483c01007387 */ /* 0x000fe60000100a00 */
[----:B----4-:R-:W-:Y:S01]  /*219e0*/  IMAD.WIDE R56, R4, 0x4, R152 ;  /* 0x0000000404387825 */ /* 0x010fe200078e0298 */
        /* <DEDUP_REMOVED lines=13> */
[----:B------:R-:W4:Y:S01]  /*21ac0*/  LDL.LU.64 R152, [R1+0x588] ;  /* 0x0005880001987983 */ /* 0x000f220000300a00 */
[----:B------:R-:W-:-:S02]  /*21ad0*/  IADD3 R5, R52, -0xcc, RZ ;  /* 0xffffff3434057810 */ /* 0x000fc40007ffe0ff */
[----:B------:R-:W1:Y:S02]  /*21ae0*/  LDC R52, c[0x0][0x230] ;  /* 0x00008c00ff347b82 */ /* 0x000e640000000800 */
[----:B------:R-:W-:Y:S01]  /*21af0*/  ISETP.GE.U32.AND P2, PT, R5, 0x7ffffeb5, PT ;  /* 0x7ffffeb50500780c */ /* 0x000fe20003f46070 */
[----:B------:R-:W-:-:S05]  /*21b00*/  VIADD R5, R54, 0xffffff17 ;  /* 0xffffff1736057836 */ /* 0x000fca0000000000 */
[----:B------:R-:W-:Y:S01]  /*21b10*/  ISETP.GE.U32.AND P3, PT, R5, 0x7ffffe98, PT ;  /* 0x7ffffe980500780c */ /* 0x000fe20003f66070 */
[----:B------:R-:W-:Y:S01]  /*21b20*/  IMAD.WIDE R34, R4, 0x4, R34 ;  /* 0x0000000404227825 */ /* 0x000fe200078e0222 */
[----:B------:R-:W-:Y:S01]  /*21b30*/  IADD3 R5, R55, -0xea, RZ ;  /* 0xffffff1637057810 */ /* 0x000fe20007ffe0ff */
[----:B------:R-:W2:Y:S04]  /*21b40*/  LDC R54, c[0x0][0x230] ;  /* 0x00008c00ff367b82 */ /* 0x000ea80000000800 */
[----:B------:R-:W-:Y:S04]  /*21b50*/  LDGSTS.E [R3+0x6000c], desc[UR60][R62.64], !P2 ;  /* 0x6000c0003e037fae */ /* 0x000fe8000d12187c */
[----:B------:R-:W-:Y:S04]  /*21b60*/  LDGSTS.E [R3+0x6400c], desc[UR60][R60.64], !P2 ;  /* 0x6400c0003c037fae */ /* 0x000fe8000d12187c */
[----:B------:R-:W-:Y:S04]  /*21b70*/  LDGSTS.E [R3+0x6800c], desc[UR60][R58.64], !P2 ;  /* 0x6800c0003a037fae */ /* 0x000fe8000d12187c */
[----:B------:R-:W-:Y:S01]  /*21b80*/  LDGSTS.E [R3+0x6c00c], desc[UR60][R56.64], !P2 ;  /* 0x6c00c00038037fae */ /* 0x000fe2000d12187c */
[----:B------:R-:W-:Y:S01]  /*21b90*/  ISETP.GE.U32.AND P2, PT, R5, 0x7ffffe97, PT ;  /* 0x7ffffe970500780c */ /* 0x000fe20003f46070 */
[----:B------:R-:W-:-:S02]  /*21ba0*/  VIADD R5, R53, 0xffffff15 ;  /* 0xffffff1535057836 */ /* 0x000fc40000000000 */
[----:B------:R-:W-:Y:S04]  /*21bb0*/  LDGSTS.E [R3+0x70000], desc[UR60][R50.64], !P3 ;  /* 0x7000000032037fae */ /* 0x000fe8000d92187c */
[----:B------:R-:W-:Y:S01]  /*21bc0*/  LDGSTS.E [R3+0x74000], desc[UR60][R48.64], !P3 ;  /* 0x7400000030037fae */ /* 0x000fe2000d92187c */
[----:B------:R-:W-:-:S03]  /*21bd0*/  IMAD.WIDE R32, R4, 0x4, R32 ;  /* 0x0000000404207825 */ /* 0x000fc600078e0220 */
[----:B------:R-:W-:Y:S01]  /*21be0*/  LDGSTS.E [R3+0x78000], desc[UR60][R46.64], !P3 ;  /* 0x780000002e037fae */ /* 0x000fe2000d92187c */
[----:B------:R-:W-:-:S03]  /*21bf0*/  IMAD.WIDE R30, R4, 0x4, R30 ;  /* 0x00000004041e7825 */ /* 0x000fc600078e021e */
[----:B------:R2:W-:Y:S01]  /*21c00*/  LDGSTS.E [R3+0x7c000], desc[UR60][R44.64], !P3 ;  /* 0x7c0000002c037fae */ /* 0x0005e2000d92187c */
[----:B------:R-:W-:Y:S02]  /*21c10*/  ISETP.GE.U32.AND P3, PT, R5, 0x7ffffe96, PT ;  /* 0x7ffffe960500780c */ /* 0x000fe40003f66070 */
[----:B-1----:R-:W-:Y:S01]  /*21c20*/  IADD3 R5, R52, -0xec, RZ ;  /* 0xffffff1434057810 */ /* 0x002fe20007ffe0ff */
[----:B------:R-:W-:Y:S01]  /*21c30*/  LDGSTS.E [R3+0x70004], desc[UR60][R42.64], !P2 ;  /* 0x700040002a037fae */ /* 0x000fe2000d12187c */
[----:B------:R-:W-:-:S03]  /*21c40*/  IMAD.WIDE R28, R4, 0x4, R28 ;  /* 0x00000004041c7825 */ /* 0x000fc600078e021c */
[----:B------:R-:W-:Y:S04]  /*21c50*/  LDGSTS.E [R3+0x74004], desc[UR60][R40.64], !P2 ;  /* 0x7400400028037fae */ /* 0x000fe8000d12187c */
[----:B------:R-:W-:Y:S01]  /*21c60*/  LDGSTS.E [R3+0x78004], desc[UR60][R38.64], !P2 ;  /* 0x7800400026037fae */ /* 0x000fe2000d12187c */
[----:B------:R-:W-:Y:S01]  /*21c70*/  IMAD.WIDE R26, R4, 0x4, R26 ;  /* 0x00000004041a7825 */ /* 0x000fe200078e021a */
[----:B--2---:R-:W1:Y:S02]  /*21c80*/  LDC R44, c[0x0][0x230] ;  /* 0x00008c00ff2c7b82 */ /* 0x004e640000000800 */
[----:B------:R2:W-:Y:S01]  /*21c90*/  LDGSTS.E [R3+0x7c004], desc[UR60][R36.64], !P2 ;  /* 0x7c00400024037fae */ /* 0x0005e2000d12187c */
[----:B------:R-:W-:-:S03]  /*21ca0*/  ISETP.GE.U32.AND P2, PT, R5, 0x7ffffe95, PT ;  /* 0x7ffffe950500780c */ /* 0x000fc60003f46070 */
[----:B------:R-:W-:Y:S04]  /*21cb0*/  STL.64 [R1+0x18f0], R34 ;  /* 0x0018f02201007387 */ /* 0x000fe80000100a00 */
[----:B------:R-:W-:Y:S04]  /*21cc0*/  STL.64 [R1+0x18e8], R32 ;  /* 0x0018e82001007387 */ /* 0x000fe80000100a00 */
[----:B------:R-:W-:Y:S01]  /*21cd0*/  STL.64 [R1+0x18e0], R30 ;  /* 0x0018e01e01007387 */ /* 0x000fe20000100a00 */
[C---:B------:R-:W-:Y:S01]  /*21ce0*/  IMAD.WIDE R24, R4.reuse, 0x4, R24 ;  /* 0x0000000404187825 */ /* 0x040fe200078e0218 */
[----:B--2---:R-:W2:Y:S02]  /*21cf0*/  LDC R36, c[0x0][0x230] ;  /* 0x00008c00ff247b82 */ /* 0x004ea40000000800 */
[----:B------:R1:W-:Y:S04]  /*21d00*/  STL.64 [R1+0x18d8], R28 ;  /* 0x0018d81c01007387 */ /* 0x0003e80000100a00 */
[----:B------:R-:W2:Y:S01]  /*21d10*/  LDL.LU.64 R102, [R1+0x580] ;  /* 0x0005800001667983 */ /* 0x000ea20000300a00 */
[----:B------:R-:W-:-:S03]  /*21d20*/  IMAD.WIDE R22, R4, 0x4, R22 ;  /* 0x0000000404167825 */ /* 0x000fc600078e0216 */
[----:B------:R-:W2:Y:S01]  /*21d30*/  LDL.LU.64 R104, [R1+0x578] ;  /* 0x0005780001687983 */ /* 0x000ea20000300a00 */
[----:B------:R-:W-:-:S03]  /*21d40*/  IMAD.WIDE R20, R4, 0x4, R20 ;  /* 0x0000000404147825 */ /* 0x000fc600078e0214 */
[----:B------:R-:W2:Y:S04]  /*21d50*/  LDL.LU.64 R106, [R1+0x570] ;  /* 0x00057000016a7983 */ /* 0x000ea80000300a00 */
[----:B------:R-:W2:Y:S04]  /*21d60*/  LDL.LU.64 R110, [R1+0x568] ;  /* 0x00056800016e7983 */ /* 0x000ea80000300a00 */
[----:B------:R-:W-:Y:S04]  /*21d70*/  LDGSTS.E [R3+0x70008], desc[UR60][R34.64], !P3 ;  /* 0x7000800022037fae */ /* 0x000fe8000d92187c */
[----:B------:R-:W-:Y:S04]  /*21d80*/  LDGSTS.E [R3+0x74008], desc[UR60][R32.64], !P3 ;  /* 0x7400800020037fae */ /* 0x000fe8000d92187c */
[----:B------:R-:W-:Y:S04]  /*21d90*/  LDGSTS.E [R3+0x78008], desc[UR60][R30.64], !P3 ;  /* 0x780080001e037fae */ /* 0x000fe8000d92187c */
[----:B------:R4:W-:Y:S04]  /*21da0*/  STL.64 [R1+0x18d0], R26 ;  /* 0x0018d01a01007387 */ /* 0x0009e80000100a00 */
[----:B------:R1:W-:Y:S04]  /*21db0*/  LDGSTS.E [R3+0x7c008], desc[UR60][R28.64], !P3 ;  /* 0x7c0080001c037fae */ /* 0x0003e8000d92187c */
[----:B------:R4:W-:Y:S04]  /*21dc0*/  STL.64 [R1+0x18c8], R24 ;  /* 0x0018c81801007387 */ /* 0x0009e80000100a00 */
[----:B------:R4:W-:Y:S04]  /*21dd0*/  LDGSTS.E [R3+0x7000c], desc[UR60][R26.64], !P2 ;  /* 0x7000c0001a037fae */ /* 0x0009e8000d12187c */
[----:B------:R4:W-:Y:S01]  /*21de0*/  STL.64 [R1+0x18c0], R22 ;  /* 0x0018c01601007387 */ /* 0x0009e20000100a00 */
[----:B-1----:R-:W1:Y:S03]  /*21df0*/  LDC R28, c[0x0][0x230] ;  /* 0x00008c00ff1c7b82 */ /* 0x002e660000000800 */
[----:B------:R4:W-:Y:S04]  /*21e00*/  STL.64 [R1+0x18b8], R20 ;  /* 0x0018b81401007387 */ /* 0x0009e80000100a00 */
[----:B------:R4:W-:Y:S04]  /*21e10*/  LDGSTS.E [R3+0x7400c], desc[UR60][R24.64], !P2 ;  /* 0x7400c00018037fae */ /* 0x0009e8000d12187c */
[----:B------:R-:W2:Y:S04]  /*21e20*/  LDL.LU.64 R98, [R1+0x560] ;  /* 0x0005600001627983 */ /* 0x000ea80000300a00 */
[----:B------:R4:W-:Y:S04]  /*21e30*/  LDGSTS.E [R3+0x7800c], desc[UR60][R22.64], !P2 ;  /* 0x7800c00016037fae */ /* 0x0009e8000d12187c */
[----:B------:R-:W2:Y:S01]  /*21e40*/  LDL.LU.64 R116, [R1+0x558] ;  /* 0x0005580001747983 */ /* 0x000ea20000300a00 */
[----:B------:R-:W-:-:S03]  /*21e50*/  VIADD R5, R54, 0xffffff6f ;  /* 0xffffff6f36057836 */ /* 0x000fc60000000000 */
[----:B------:R4:W-:Y:S01]  /*21e60*/  LDGSTS.E [R3+0x7c00c], desc[UR60][R20.64], !P2 ;  /* 0x7c00c00014037fae */ /* 0x0009e2000d12187c */
[----:B---3--:R-:W-:-:S04]  /*21e70*/  IMAD.WIDE R30, R4, 0x4, R114 ;  /* 0x00000004041e7825 */ /* 0x008fc800078e0272 */
[C---:B----4-:R-:W-:Y:S01]  /*21e80*/  IMAD.WIDE R26, R4.reuse, 0x4, R120 ;  /* 0x00000004041a7825 */ /* 0x050fe200078e0278 */
[----:B------:R3:W-:Y:S03]  /*21e90*/  STL.64 [R1+0x18b0], R30 ;  /* 0x0018b01e01007387 */ /* 0x0007e60000100a00 */
[C---:B------:R-:W-:Y:S01]  /*21ea0*/  IMAD.WIDE R24, R4.reuse, 0x4, R122 ;  /* 0x0000000404187825 */ /* 0x040fe200078e027a */
[----:B------:R-:W4:Y:S03]  /*21eb0*/  LDL.LU.64 R112, [R1+0x550] ;  /* 0x0005500001707983 */ /* 0x000f260000300a00 */
[----:B------:R-:W-:Y:S01]  /*21ec0*/  IMAD.WIDE R22, R4, 0x4, R152 ;  /* 0x0000000404167825 */ /* 0x000fe200078e0298 */
[----:B------:R3:W-:Y:S01]  /*21ed0*/  STL.64 [R1+0x18a8], R26 ;  /* 0x0018a81a01007387 */ /* 0x0007e20000100a00 */
[----:B------:R-:W-:Y:S01]  /*21ee0*/  ISETP.GE.U32.AND P3, PT, R5, 0x7ffffef0, PT ;  /* 0x7ffffef00500780c */ /* 0x000fe20003f66070 */
[----:B------:R-:W4:Y:S02]  /*21ef0*/  LDC R21, c[0x0][0x230] ;  /* 0x00008c00ff157b82 */ /* 0x000f240000000800 */
[----:B------:R-:W4:Y:S04]  /*21f00*/  LDL.LU.64 R114, [R1+0x548] ;  /* 0x0005480001727983 */ /* 0x000f280000300a00 */
[----:B------:R3:W-:Y:S02]  /*21f10*/  STL.64 [R1+0x18a0], R24 ;  /* 0x0018a01801007387 */ /* 0x0007e40000100a00 */
[----:B------:R-:W4:Y:S02]  /*21f20*/  LDC R20, c[0x0][0x230] ;  /* 0x00008c00ff147b82 */ /* 0x000f240000000800 */
[----:B------:R3:W-:Y:S04]  /*21f30*/  STL.64 [R1+0x1898], R22 ;  /* 0x0018981601007387 */ /* 0x0007e80000100a00 */
[----:B------:R-:W4:Y:S04]  /*21f40*/  LDL.LU.64 R120, [R1+0x540] ;  /* 0x0005400001787983 */ /* 0x000f280000300a00 */
[----:B------:R-:W4:Y:S04]  /*21f50*/  LDL.LU.64 R122, [R1+0x538] ;  /* 0x00053800017a7983 */ /* 0x000f280000300a00 */
[----:B------:R-:W4:Y:S01]  /*21f60*/  LDL.LU.64 R152, [R1+0x530] ;  /* 0x0005300001987983 */ /* 0x000f220000300a00 */
[----:B------:R-:W-:-:S03]  /*21f70*/  IADD3 R5, R44, -0x92, RZ ;  /* 0xffffff6e2c057810 */ /* 0x000fc60007ffe0ff */
[----:B------:R3:W-:Y:S04]  /*21f80*/  LDGSTS.E [R6+0x40000], desc[UR60][R30.64], !P4 ;  /* 0x400000001e067fae */ /* 0x0007e8000e12187c */
[----:B------:R3:W-:Y:S04]  /*21f90*/  LDGSTS.E [R6+0x44000], desc[UR60][R26.64], !P4 ;  /* 0x440000001a067fae */ /* 0x0007e8000e12187c */
[----:B------:R3:W-:Y:S01]  /*21fa0*/  LDGSTS.E [R6+0x48000], desc[UR60][R24.64], !P4 ;  /* 0x4800000018067fae */ /* 0x0007e2000e12187c */
[----:B------:R-:W-:-:S03]  /*21fb0*/  ISETP.GE.U32.AND P2, PT, R5, 0x7ffffeef, PT ;  /* 0x7ffffeef0500780c */ /* 0x000fc60003f46070 */
[----:B------:R3:W-:Y:S01]  /*21fc0*/  LDGSTS.E [R6+0x4c000], desc[UR60][R22.64], !P4 ;  /* 0x4c00000016067fae */ /* 0x0007e2000e12187c */
[----:B--2---:R-:W-:-:S05]  /*21fd0*/  VIADD R5, R36, 0xffffff6d ;  /* 0xffffff6d24057836 */ /* 0x004fca0000000000 */
[----:B------:R-:W-:Y:S02]  /*21fe0*/  ISETP.GE.U32.AND P4, PT, R5, 0x7ffffeee, PT ;  /* 0x7ffffeee0500780c */ /* 0x000fe40003f86070 */
[----:B-1----:R-:W-:Y:S01]  /*21ff0*/  IADD3 R5, R28, -0x94, RZ ;  /* 0xffffff6c1c057810 */ /* 0x002fe20007ffe0ff */
[----:B---3--:R-:W-:-:S04]  /*22000*/  IMAD.WIDE R30, R4, 0x4, R102 ;  /* 0x00000004041e7825 */ /* 0x008fc800078e0266 */
[C---:B------:R-:W-:Y:S01]  /*22010*/  IMAD.WIDE R26, R4.reuse, 0x4, R104 ;  /* 0x00000004041a7825 */ /* 0x040fe200078e0268 */
[----:B------:R1:W-:Y:S03]  /*22020*/  STL.64 [R1+0x1890], R30 ;  /* 0x0018901e01007387 */ /* 0x0003e60000100a00 */
[C---:B------:R-:W-:Y:S01]  /*22030*/  IMAD.WIDE R24, R4.reuse, 0x4, R106 ;  /* 0x0000000404187825 */ /* 0x040fe200078e026a */
[----:B------:R-:W-:Y:S03]  /*22040*/  STL.64 [R1+0x1888], R26 ;  /* 0x0018881a01007387 */ /* 0x000fe60000100a00 */
[C---:B------:R-:W-:Y:S01]  /*22050*/  IMAD.WIDE R22, R4.reuse, 0x4, R110 ;  /* 0x0000000404167825 */ /* 0x040fe200078e026e */
[----:B------:R-:W-:Y:S04]  /*22060*/  STL.64 [R1+0x1880], R24 ;  /* 0x0018801801007387 */ /* 0x000fe80000100a00 */
[----:B------:R-:W2:Y:S04]  /*22070*/  LDL.LU.64 R102, [R1+0x528] ;  /* 0x0005280001667983 */ /* 0x000ea80000300a00 */
[----:B------:R3:W-:Y:S04]  /*22080*/  STL.64 [R1+0x1878], R22 ;  /* 0x0018781601007387 */ /* 0x0007e80000100a00 */
[----:B------:R-:W2:Y:S04]  /*22090*/  LDL.LU.64 R104, [R1+0x2a0] ;  /* 0x0002a00001687983 */ /* 0x000ea80000300a00 */
[----:B------:R1:W-:Y:S04]  /*220a0*/  LDGSTS.E [R6+0x40004], desc[UR60][R30.64], !P0 ;  /* 0x400040001e067fae */ /* 0x0003e8000c12187c */
[----:B------:R-:W2:Y:S04]  /*220b0*/  LDL.LU.64 R106, [R1+0x298] ;  /* 0x00029800016a7983 */ /* 0x000ea80000300a00 */
[----:B------:R-:W-:Y:S04]  /*220c0*/  LDGSTS.E [R6+0x44004], desc[UR60][R26.64], !P0 ;  /* 0x440040001a067fae */ /* 0x000fe8000c12187c */
[----:B------:R-:W2:Y:S04]  /*220d0*/  LDL.LU.64 R110, [R1+0x290] ;  /* 0x00029000016e7983 */ /* 0x000ea80000300a00 */
[----:B------:R-:W-:Y:S04]  /*220e0*/  LDGSTS.E [R6+0x48004], desc[UR60][R24.64], !P0 ;  /* 0x4800400018067fae */ /* 0x000fe8000c12187c */
[----:B------:R3:W-:Y:S01]  /*220f0*/  LDGSTS.E [R6+0x4c004], desc[UR60][R22.64], !P0 ;  /* 0x4c00400016067fae */ /* 0x0007e2000c12187c */
[----:B-1----:R-:W-:-:S04]  /*22100*/  IMAD.WIDE R30, R4, 0x4, R98 ;  /* 0x00000004041e7825 */ /* 0x002fc800078e0262 */
[C---:B------:R-:W-:Y:S01]  /*22110*/  IMAD.WIDE R28, R4.reuse, 0x4, R116 ;  /* 0x00000004041c7825 */ /* 0x040fe200078e0274 */
[----:B------:R1:W-:Y:S01]  /*22120*/  STL.64 [R1+0x1870], R30 ;  /* 0x0018701e01007387 */ /* 0x0003e20000100a00 */
[----:B---3--:R-:W3:Y:S03]  /*22130*/  LDC R22, c[0x0][0x230] ;  /* 0x00008c00ff167b82 */ /* 0x008ee60000000800 */
[----:B------:R1:W-:Y:S04]  /*22140*/  STL.64 [R1+0x1868], R28 ;  /* 0x0018681c01007387 */ /* 0x0003e80000100a00 */
[----:B------:R1:W-:Y:S01]  /*22150*/  LDGSTS.E [R6+0x40008], desc[UR60][R30.64], !P5 ;  /* 0x400080001e067fae */ /* 0x0003e2000e92187c */
[----:B------:R-:W3:Y:S03]  /*22160*/  LDC R23, c[0x0][0x230] ;  /* 0x00008c00ff177b82 */ /* 0x000ee60000000800 */
[----:B------:R1:W-:Y:S01]  /*22170*/  LDGSTS.E [R6+0x44008], desc[UR60][R28.64], !P5 ;  /* 0x440080001c067fae */ /* 0x0003e2000e92187c */
[----:B----4-:R-:W-:-:S05]  /*22180*/  IMAD.WIDE R26, R4, 0x4, R112 ;  /* 0x00000004041a7825 */ /* 0x010fca00078e0270 */
[----:B------:R4:W-:Y:S01]  /*22190*/  STL.64 [R1+0x1860], R26 ;  /* 0x0018601a01007387 */ /* 0x0009e20000100a00 */
[----:B------:R-:W-:-:S03]  /*221a0*/  IMAD.WIDE R24, R4, 0x4, R114 ;  /* 0x0000000404187825 */ /* 0x000fc600078e0272 */
[----:B------:R-:W3:Y:S04]  /*221b0*/  LDL.LU.64 R112, [R1+0x288] ;  /* 0x0002880001707983 */ /* 0x000ee80000300a00 */
[----:B------:R2:W-:Y:S04]  /*221c0*/  STL.64 [R1+0x1858], R24 ;  /* 0x0018581801007387 */ /* 0x0005e80000100a00 */
[----:B------:R4:W-:Y:S01]  /*221d0*/  LDGSTS.E [R6+0x48008], desc[UR60][R26.64], !P5 ;  /* 0x480080001a067fae */ /* 0x0009e2000e92187c */
[----:B-1----:R-:W-:-:S03]  /*221e0*/  IMAD.WIDE R30, R4, 0x4, R120 ;  /* 0x00000004041e7825 */ /* 0x002fc600078e0278 */
[----:B------:R-:W3:Y:S01]  /*221f0*/  LDL.LU.64 R114, [R1+0x280] ;  /* 0x0002800001727983 */ /* 0x000ee20000300a00 */
[----:B------:R-:W-:-:S03]  /*22200*/  IMAD.WIDE R28, R4, 0x4, R122 ;  /* 0x00000004041c7825 */ /* 0x000fc600078e027a */
[----:B------:R1:W-:Y:S01]  /*22210*/  STL.64 [R1+0x1850], R30 ;  /* 0x0018501e01007387 */ /* 0x0003e20000100a00 */
[----:B----4-:R-:W-:-:S03]  /*22220*/  IMAD.WIDE R26, R4, 0x4, R152 ;  /* 0x00000004041a7825 */ /* 0x010fc600078e0298 */
[----:B------:R-:W4:Y:S04]  /*22230*/  LDL.LU.64 R120, [R1+0x278] ;  /* 0x0002780001787983 */ /* 0x000f280000300a00 */
[----:B------:R1:W-:Y:S04]  /*22240*/  STL.64 [R1+0x1848], R28 ;  /* 0x0018481c01007387 */ /* 0x0003e80000100a00 */
[----:B------:R-:W4:Y:S04]  /*22250*/  LDL.LU.64 R122, [R1+0x270] ;  /* 0x00027000017a7983 */ /* 0x000f280000300a00 */
[----:B------:R1:W-:Y:S04]  /*22260*/  STL.64 [R1+0x1840], R26 ;  /* 0x0018401a01007387 */ /* 0x0003e80000100a00 */
[----:B------:R-:W4:Y:S01]  /*22270*/  LDL.LU.64 R152, [R1+0x268] ;  /* 0x0002680001987983 */ /* 0x000f220000300a00 */
[----:B------:R-:W-:Y:S01]  /*22280*/  ISETP.GE.U32.AND P0, PT, R5, 0x7ffffeed, PT ;  /* 0x7ffffeed0500780c */ /* 0x000fe20003f06070 */
[----:B------:R-:W-:-:S02]  /*22290*/  VIADD R5, R21, 0xffffff53 ;  /* 0xffffff5315057836 */ /* 0x000fc40000000000 */
[----:B------:R2:W-:Y:S01]  /*222a0*/  LDGSTS.E [R6+0x4c008], desc[UR60][R24.64], !P5 ;  /* 0x4c00800018067fae */ /* 0x0005e2000e92187c */
[----:B------:R-:W4:Y:S03]  /*222b0*/  LDC R21, c[0x0][0x230] ;  /* 0x00008c00ff157b82 */ /* 0x000f260000000800 */
[----:B------:R1:W-:Y:S01]  /*222c0*/  LDGSTS.E [R6+0x4000c], desc[UR60][R30.64], !P6 ;  /* 0x4000c0001e067fae */ /* 0x0003e2000f12187c */
[----:B------:R-:W-:-:S03]  /*222d0*/  ISETP.GE.U32.AND P5, PT, R5, 0x7ffffed4, PT ;  /* 0x7ffffed40500780c */ /* 0x000fc60003fa6070 */
[----:B------:R1:W-:Y:S04]  /*222e0*/  LDGSTS.E [R6+0x4400c], desc[UR60][R28.64], !P6 ;  /* 0x4400c0001c067fae */ /* 0x0003e8000f12187c */
[----:B------:R1:W-:Y:S01]  /*222f0*/  LDGSTS.E [R6+0x4800c], desc[UR60][R26.64], !P6 ;  /* 0x4800c0001a067fae */ /* 0x0003e2000f12187c */
[----:B--2---:R-:W-:-:S05]  /*22300*/  IMAD.WIDE R24, R4, 0x4, R102 ;  /* 0x0000000404187825 */ /* 0x004fca00078e0266 */
[----:B------:R3:W-:Y:S01]  /*22310*/  STL.64 [R1+0x1830], R24 ;  /* 0x0018301801007387 */ /* 0x0007e20000100a00 */
[----:B-1----:R-:W-:-:S03]  /*22320*/  IMAD.WIDE R30, R4, 0x4, R104 ;  /* 0x00000004041e7825 */ /* 0x002fc600078e0268 */
[----:B------:R-:W2:Y:S04]  /*22330*/  LDL.LU.64 R96, [R1+0x260] ;  /* 0x0002600001607983 */ /* 0x000ea80000300a00 */
[----:B------:R1:W-:Y:S01]  /*22340*/  STL.64 [R1+0x1828], R30 ;  /* 0x0018281e01007387 */ /* 0x0003e20000100a00 */
[----:B------:R-:W-:-:S03]  /*22350*/  IMAD.WIDE R28, R4, 0x4, R106 ;  /* 0x00000004041c7825 */ /* 0x000fc600078e026a */
[----:B------:R-:W2:Y:S04]  /*22360*/  LDL.LU.64 R98, [R1+0x258] ;  /* 0x0002580001627983 */ /* 0x000ea80000300a00 */
[----:B------:R4:W-:Y:S01]  /*22370*/  STL.64 [R1+0x1820], R28 ;  /* 0x0018201c01007387 */ /* 0x0009e20000100a00 */
[----:B------:R-:W-:-:S03]  /*22380*/  IMAD.WIDE R26, R4, 0x4, R110 ;  /* 0x00000004041a7825 */ /* 0x000fc600078e026e */
[----:B------:R-:W2:Y:S04]  /*22390*/  LDL.LU.64 R116, [R1+0x250] ;  /* 0x0002500001747983 */ /* 0x000ea80000300a00 */
[----:B------:R3:W-:Y:S04]  /*223a0*/  LDGSTS.E [R6+0x4c00c], desc[UR60][R24.64], !P6 ;  /* 0x4c00c00018067fae */ /* 0x0007e8000f12187c */
[----:B------:R4:W-:Y:S04]  /*223b0*/  STL.64 [R1+0x1818], R26 ;  /* 0x0018181a01007387 */ /* 0x0009e80000100a00 */
[----:B------:R-:W2:Y:S04]  /*223c0*/  LDL.LU.64 R102, [R1+0x248] ;  /* 0x0002480001667983 */ /* 0x000ea80000300a00 */
[----:B------:R1:W-:Y:S04]  /*223d0*/  LDGSTS.E [R6+0x50000], desc[UR60][R30.64], !P5 ;  /* 0x500000001e067fae */ /* 0x0003e8000e92187c */
[----:B------:R4:W-:Y:S04]  /*223e0*/  LDGSTS.E [R6+0x54000], desc[UR60][R28.64], !P5 ;  /* 0x540000001c067fae */ /* 0x0009e8000e92187c */
[----:B------:R4:W-:Y:S01]  /*223f0*/  LDGSTS.E [R6+0x58000], desc[UR60][R26.64], !P5 ;  /* 0x580000001a067fae */ /* 0x0009e2000e92187c */
[----:B---3--:R-:W-:-:S05]  /*22400*/  IMAD.WIDE R24, R4, 0x4, R112 ;  /* 0x0000000404187825 */ /* 0x008fca00078e0270 */
[----:B------:R3:W-:Y:S04]  /*22410*/  STL.64 [R1+0x1810], R24 ;  /* 0x0018101801007387 */ /* 0x0007e80000100a00 */
[----:B------:R-:W2:Y:S01]  /*22420*/  LDL.LU.64 R104, [R1+0x240] ;  /* 0x0002400001687983 */ /* 0x000ea20000300a00 */
[----:B-1----:R-:W-:-:S03]  /*22430*/  IMAD.WIDE R30, R4, 0x4, R114 ;  /* 0x00000004041e7825 */ /* 0x002fc600078e0272 */
[----:B------:R-:W2:Y:S04]  /*22440*/  LDL.LU.64 R106, [R1+0x238] ;  /* 0x00023800016a7983 */ /* 0x000ea80000300a00 */
[----:B------:R3:W-:Y:S01]  /*22450*/  LDGSTS.E [R6+0x5c000], desc[UR60][R24.64], !P5 ;  /* 0x5c00000018067fae */ /* 0x0007e2000e92187c */
[----:B----4-:R-:W-:-:S03]  /*22460*/  IMAD.WIDE R28, R4, 0x4, R120 ;  /* 0x00000004041c7825 */ /* 0x010fc600078e0278 */
[----:B------:R-:W4:Y:S04]  /*22470*/  LDL.LU.64 R110, [R1+0x230] ;  /* 0x00023000016e7983 */ /* 0x000f280000300a00 */
[----:B------:R-:W4:Y:S01]  /*22480*/  LDL.LU.64 R112, [R1+0x228] ;  /* 0x0002280001707983 */ /* 0x000f220000300a00 */
[----:B------:R-:W-:-:S03]  /*22490*/  IMAD.WIDE R26, R4, 0x4, R122 ;  /* 0x00000004041a7825 */ /* 0x000fc600078e027a */
[----:B------:R2:W-:Y:S04]  /*224a0*/  STL.64 [R1+0x1808], R30 ;  /* 0x0018081e01007387 */ /* 0x0005e80000100a00 */
[----:B------:R1:W-:Y:S01]  /*224b0*/  STL.64 [R1+0x1800], R28 ;  /* 0x0018001c01007387 */ /* 0x0003e20000100a00 */
[----:B---3--:R-:W-:-:S03]  /*224c0*/  IMAD.WIDE R24, R4, 0x4, R152 ;  /* 0x0000000404187825 */ /* 0x008fc600078e0298 */
[----:B------:R3:W-:Y:S04]  /*224d0*/  STL.64 [R1+0x17f8], R26 ;  /* 0x0017f81a01007387 */ /* 0x0007e80000100a00 */
[----:B------:R-:W4:Y:S04]  /*224e0*/  LDL.LU.64 R114, [R1+0x18] ;  /* 0x0000180001727983 */ /* 0x000f280000300a00 */
[----:B------:R3:W-:Y:S04]  /*224f0*/  STL.64 [R1+0x17f0], R24 ;  /* 0x0017f01801007387 */ /* 0x0007e80000100a00 */
[----:B------:R-:W4:Y:S04]  /*22500*/  LDL.LU.64 R120, [R1+0x10] ;  /* 0x0000100001787983 */ /* 0x000f280000300a00 */
[----:B------:R-:W4:Y:S04]  /*22510*/  LDL.LU.64 R122, [R1+0x8] ;  /* 0x00000800017a7983 */ /* 0x000f280000300a00 */
[----:B------:R-:W4:Y:S01]  /*22520*/  LDL.LU.64 R152, [R1] ;  /* 0x0000000001987983 */ /* 0x000f220000300a00 */
[----:B------:R-:W-:-:S02]  /*22530*/  IADD3 R5, R20, -0xae, RZ ;  /* 0xffffff5214057810 */ /* 0x000fc40007ffe0ff */
[----:B------:R-:W1:Y:S02]  /*22540*/  LDC R20, c[0x0][0x230] ;  /* 0x00008c00ff147b82 */ /* 0x000e640000000800 */
[----:B------:R-:W-:Y:S01]  /*22550*/  ISETP.GE.U32.AND P6, PT, R5, 0x7ffffed3, PT ;  /* 0x7ffffed30500780c */ /* 0x000fe20003fc6070 */
[----:B------:R-:W-:-:S05]  /*22560*/  VIADD R5, R22, 0xffffff51 ;  /* 0xffffff5116057836 */ /* 0x000fca0000000000 */
[----:B------:R-:W3:Y:S01]  /*22570*/  LDC R22, c[0x0][0x230] ;  /* 0x00008c00ff167b82 */ /* 0x000ee20000000800 */
[----:B------:R-:W-:Y:S02]  /*22580*/  ISETP.GE.U32.AND P5, PT, R5, 0x7ffffed2, PT ;  /* 0x7ffffed20500780c */ /* 0x000fe40003fa6070 */
[----:B------:R-:W-:-:S04]  /*22590*/  IADD3 R5, R21, -0xb0, RZ ;  /* 0xffffff5015057810 */ /* 0x000fc80007ffe0ff */
[----:B------:R2:W-:Y:S01]  /*225a0*/  LDGSTS.E [R6+0x50004], desc[UR60][R30.64], !P6 ;  /* 0x500040001e067fae */ /* 0x0005e2000f12187c */
[----:B------:R-:W4:Y:S03]  /*225b0*/  LDC R21, c[0x0][0x230] ;  /* 0x00008c00ff157b82 */ /* 0x000f260000000800 */
[----:B------:R2:W-:Y:S04]  /*225c0*/  LDGSTS.E [R6+0x54004], desc[UR60][R28.64], !P6 ;  /* 0x540040001c067fae */ /* 0x0005e8000f12187c */
[----:B------:R3:W-:Y:S04]  /*225d0*/  LDGSTS.E [R6+0x58004], desc[UR60][R26.64], !P6 ;  /* 0x580040001a067fae */ /* 0x0007e8000f12187c */
[----:B------:R3:W-:Y:S01]  /*225e0*/  LDGSTS.E [R6+0x5c004], desc[UR60][R24.64], !P6 ;  /* 0x5c00400018067fae */ /* 0x0007e2000f12187c */
[----:B------:R-:W-:Y:S01]  /*225f0*/  ISETP.GE.U32.AND P6, PT, R5, 0x7ffffed1, PT ;  /* 0x7ffffed10500780c */ /* 0x000fe20003fc6070 */
[----:B-1----:R-:W-:-:S02]  /*22600*/  VIADD R5, R20, 0xffffff33 ;  /* 0xffffff3314057836 */ /* 0x002fc40000000000 */
[----:B------:R-:W1:Y:S01]  /*22610*/  LDC R20, c[0x0][0x230] ;  /* 0x00008c00ff147b82 */ /* 0x000e620000000800 */
[----:B--2---:R-:W-:-:S05]  /*22620*/  IMAD.WIDE R30, R4, 0x4, R96 ;  /* 0x00000004041e7825 */ /* 0x004fca00078e0260 */
[----:B------:R2:W-:Y:S01]  /*22630*/  LDGSTS.E [R6+0x50008], desc[UR60][R30.64], !P5 ;  /* 0x500080001e067fae */ /* 0x0005e2000e92187c */
[----:B------:R-:W-:-:S03]  /*22640*/  IMAD.WIDE R28, R4, 0x4, R98 ;  /* 0x00000004041c7825 */ /* 0x000fc600078e0262 */
[----:B------:R2:W-:Y:S04]  /*22650*/  STL.64 [R1+0x17e8], R30 ;  /* 0x0017e81e01007387 */ /* 0x0005e80000100a00 */
[----:B------:R2:W-:Y:S01]  /*22660*/  LDGSTS.E [R6+0x54008], desc[UR60][R28.64], !P5 ;  /* 0x540080001c067fae */ /* 0x0005e2000e92187c */
[----:B---3--:R-:W-:-:S03]  /*22670*/  IMAD.WIDE R26, R4, 0x4, R116 ;  /* 0x00000004041a7825 */ /* 0x008fc600078e0274 */
[----:B------:R3:W-:Y:S04]  /*22680*/  STL.64 [R1+0x17e0], R28 ;  /* 0x0017e01c01007387 */ /* 0x0007e80000100a00 */
[----:B------:R4:W-:Y:S01]  /*22690*/  LDGSTS.E [R6+0x58008], desc[UR60][R26.64], !P5 ;  /* 0x580080001a067fae */ /* 0x0009e2000e92187c */
[----:B------:R-:W-:-:S03]  /*226a0*/  IMAD.WIDE R24, R4, 0x4, R102 ;  /* 0x0000000404187825 */ /* 0x000fc600078e0266 */
[----:B------:R4:W-:Y:S04]  /*226b0*/  STL.64 [R1+0x17d8], R26 ;  /* 0x0017d81a01007387 */ /* 0x0009e80000100a00 */
[----:B------:R4:W-:Y:S01]  /*226c0*/  LDGSTS.E [R6+0x5c008], desc[UR60][R24.64], !P5 ;  /* 0x5c00800018067fae */ /* 0x0009e2000e92187c */
[----:B------:R-:W-:-:S03]  /*226d0*/  ISETP.GE.U32.AND P5, PT, R5, 0x7ffffeb4, PT ;  /* 0x7ffffeb40500780c */ /* 0x000fc60003fa6070 */
[----:B------:R1:W-:Y:S01]  /*226e0*/  STL.64 [R1+0x17d0], R24 ;  /* 0x0017d01801007387 */ /* 0x0003e20000100a00 */
[----:B------:R-:W-:Y:S02]  /*226f0*/  IADD3 R5, R22, -0xce, RZ ;  /* 0xffffff3216057810 */ /* 0x000fe40007ffe0ff */
[----:B------:R-:W1:Y:S01]  /*22700*/  LDC R22, c[0x0][0x230] ;  /* 0x00008c00ff167b82 */ /* 0x000e620000000800 */
[----:B--2---:R-:W-:-:S04]  /*22710*/  IMAD.WIDE R30, R4, 0x4, R104 ;  /* 0x00000004041e7825 */ /* 0x004fc800078e0268 */
[C---:B---3--:R-:W-:Y:S01]  /*22720*/  IMAD.WIDE R28, R4.reuse, 0x4, R106 ;  /* 0x00000004041c7825 */ /* 0x048fe200078e026a */
[----:B------:R2:W-:Y:S04]  /*22730*/  LDGSTS.E [R6+0x5000c], desc[UR60][R30.64], !P6 ;  /* 0x5000c0001e067fae */ /* 0x0005e8000f12187c */
[----:B------:R3:W-:Y:S01]  /*22740*/  LDGSTS.E [R6+0x5400c], desc[UR60][R28.64], !P6 ;  /* 0x5400c0001c067fae */ /* 0x0007e2000f12187c */
[----:B----4-:R-:W-:-:S04]  /*22750*/  IMAD.WIDE R26, R4, 0x4, R110 ;  /* 0x00000004041a7825 */ /* 0x010fc800078e026e */
[C---:B-1----:R-:W-:Y:S01]  /*22760*/  IMAD.WIDE R24, R4.reuse, 0x4, R112 ;  /* 0x0000000404187825 */ /* 0x042fe200078e0270 */
[----:B------:R2:W-:Y:S04]  /*22770*/  STL.64 [R1+0x17c8], R30 ;  /* 0x0017c81e01007387 */ /* 0x0005e80000100a00 */
[----:B------:R1:W-:Y:S04]  /*22780*/  LDGSTS.E [R6+0x5800c], desc[UR60][R26.64], !P6 ;  /* 0x5800c0001a067fae */ /* 0x0003e8000f12187c */
[----:B------:R3:W-:Y:S04]  /*22790*/  STL.64 [R1+0x17c0], R28 ;  /* 0x0017c01c01007387 */ /* 0x0007e80000100a00 */
[----:B------:R4:W-:Y:S01]  /*227a0*/  LDGSTS.E [R6+0x5c00c], desc[UR60][R24.64], !P6 ;  /* 0x5c00c00018067fae */ /* 0x0009e2000f12187c */
[----:B------:R-:W-:Y:S01]  /*227b0*/  ISETP.GE.U32.AND P6, PT, R5, 0x7ffffeb3, PT ;  /* 0x7ffffeb30500780c */ /* 0x000fe20003fc6070 */
[----:B--2---:R-:W-:-:S02]  /*227c0*/  IMAD.WIDE R30, R4, 0x4, R114 ;  /* 0x00000004041e7825 */ /* 0x004fc400078e0272 */
[----:B------:R1:W-:Y:S04]  /*227d0*/  STL.64 [R1+0x17b8], R26 ;  /* 0x0017b81a01007387 */ /* 0x0003e80000100a00 */
[----:B------:R4:W-:Y:S01]  /*227e0*/  STL.64 [R1+0x17b0], R24 ;  /* 0x0017b01801007387 */ /* 0x0009e20000100a00 */
[----:B---3--:R-:W-:-:S03]  /*227f0*/  IMAD.WIDE R28, R4, 0x4, R120 ;  /* 0x00000004041c7825 */ /* 0x008fc600078e0278 */
[----:B------:R2:W-:Y:S01]  /*22800*/  LDGSTS.E [R6+0x60000], desc[UR60][R30.64], !P5 ;  /* 0x600000001e067fae */ /* 0x0005e2000e92187c */
[----:B-1----:R-:W-:-:S03]  /*22810*/  IMAD.WIDE R26, R4, 0x4, R122 ;  /* 0x00000004041a7825 */ /* 0x002fc600078e027a */
[----:B------:R1:W-:Y:S01]  /*22820*/  LDGSTS.E [R6+0x64000], desc[UR60][R28.64], !P5 ;  /* 0x640000001c067fae */ /* 0x0003e2000e92187c */
[----:B----4-:R-:W-:-:S03]  /*22830*/  IMAD.WIDE R24, R4, 0x4, R152 ;  /* 0x0000000404187825 */ /* 0x010fc600078e0298 */
[----:B------:R3:W-:Y:S01]  /*22840*/  LDGSTS.E [R6+0x68000], desc[UR60][R26.64], !P5 ;  /* 0x680000001a067fae */ /* 0x0007e2000e92187c */
[----:B------:R-:W-:-:S03]  /*22850*/  VIADD R5, R21, 0xffffff31 ;  /* 0xffffff3115057836 */ /* 0x000fc60000000000 */
[----:B------:R2:W-:Y:S01]  /*22860*/  STL.64 [R1+0x17a8], R30 ;  /* 0x0017a81e01007387 */ /* 0x0005e20000100a00 */
[----:B------:R-:W4:Y:S03]  /*22870*/  LDC R21, c[0x0][0x230] ;  /* 0x00008c00ff157b82 */ /* 0x000f260000000800 */
[----:B------:R3:W-:Y:S01]  /*22880*/  LDGSTS.E [R6+0x6c000], desc[UR60][R24.64], !P5 ;  /* 0x6c00000018067fae */ /* 0x0007e2000e92187c */
[----:B------:R-:W-:-:S03]  /*22890*/  ISETP.GE.U32.AND P5, PT, R5, 0x7ffffeb2, PT ;  /* 0x7ffffeb20500780c */ /* 0x000fc60003fa6070 */
[----:B------:R1:W-:Y:S01]  /*228a0*/  STL.64 [R1+0x17a0], R28 ;  /* 0x0017a01c01007387 */ /* 0x0003e20000100a00 */
[----:B--2---:R-:W-:-:S03]  /*228b0*/  IMAD.WIDE R30, R4, 0x4, R250 ;  /* 0x00000004041e7825 */ /* 0x004fc600078e02fa */
[----:B------:R3:W-:Y:S01]  /*228c0*/  STL.64 [R1+0x1798], R26 ;  /* 0x0017981a01007387 */ /* 0x0007e20000100a00 */
[----:B------:R-:W-:Y:S02]  /*228d0*/  IADD3 R5, R20, -0xd0, RZ ;  /* 0xffffff3014057810 */ /* 0x000fe40007ffe0ff */
[----:B------:R-:W2:Y:S01]  /*228e0*/  LDC R20, c[0x0][0x230] ;  /* 0x00008c00ff147b82 */ /* 0x000ea20000000800 */
[----:B------:R3:W-:Y:S01]  /*228f0*/  STL.64 [R1+0x1790], R24 ;  /* 0x0017901801007387 */ /* 0x0007e20000100a00 */
[----:B-1----:R-:W-:-:S03]  /*22900*/  IMAD.WIDE R28, R4, 0x4, R248 ;  /* 0x00000004041c7825 */ /* 0x002fc600078e02f8 */
[----:B------:R1:W-:Y:S01]  /*22910*/  LDGSTS.E [R6+0x60004], desc[UR60][R30.64], !P6 ;  /* 0x600040001e067fae */ /* 0x0003e2000f12187c */
[----:B---3--:R-:W-:-:S03]  /*22920*/  IMAD.WIDE R26, R4, 0x4, R246 ;  /* 0x00000004041a7825 */ /* 0x008fc600078e02f6 */
[----:B------:R3:W-:Y:S01]  /*22930*/  LDGSTS.E [R6+0x64004], desc[UR60][R28.64], !P6 ;  /* 0x640040001c067fae */ /* 0x0007e2000f12187c */
[----:B------:R-:W-:-:S03]  /*22940*/  IMAD.WIDE R24, R4, 0x4, R244 ;  /* 0x0000000404187825 */ /* 0x000fc600078e02f4 */
[----:B------:R1:W-:Y:S04]  /*22950*/  STL.64 [R1+0x1788], R30 ;  /* 0x0017881e01007387 */ /* 0x0003e80000100a00 */
[----:B------:R4:W-:Y:S04]  /*22960*/  LDGSTS.E [R6+0x68004], desc[UR60][R26.64], !P6 ;  /* 0x680040001a067fae */ /* 0x0009e8000f12187c */
[----:B------:R3:W-:Y:S04]  /*22970*/  STL.64 [R1+0x1780], R28 ;  /* 0x0017801c01007387 */ /* 0x0007e80000100a00 */
[----:B------:R4:W-:Y:S01]  /*22980*/  LDGSTS.E [R6+0x6c004], desc[UR60][R24.64], !P6 ;  /* 0x6c00400018067fae */ /* 0x0009e2000f12187c */
[----:B-1----:R-:W-:Y:S01]  /*22990*/  IMAD.WIDE R30, R4, 0x4, R242 ;  /* 0x00000004041e7825 */ /* 0x002fe200078e02f2 */
[----:B------:R-:W-:-:S02]  /*229a0*/  ISETP.GE.U32.AND P6, PT, R5, 0x7ffffeb1, PT ;  /* 0x7ffffeb10500780c */ /* 0x000fc40003fc6070 */
[----:B------:R4:W-:Y:S01]  /*229b0*/  STL.64 [R1+0x1778], R26 ;  /* 0x0017781a01007387 */ /* 0x0009e20000100a00 */
[----:B------:R-:W-:Y:S02]  /*229c0*/  VIADD R5, R23, 0xffffff13 ;  /* 0xffffff1317057836 */ /* 0x000fe40000000000 */
[----:B------:R-:W1:Y:S01]  /*229d0*/  LDC R23, c[0x0][0x230] ;  /* 0x00008c00ff177b82 */ /* 0x000e620000000800 */
[C---:B---3--:R-:W-:Y:S01]  /*229e0*/  IMAD.WIDE R28, R4.reuse, 0x4, R240 ;  /* 0x00000004041c7825 */ /* 0x048fe200078e02f0 */
[----:B------:R3:W-:Y:S04]  /*229f0*/  STL.64 [R1+0x1770], R24 ;  /* 0x0017701801007387 */ /* 0x0007e80000100a00 */
[----:B------:R2:W-:Y:S01]  /*22a00*/  LDGSTS.E [R6+0x60008], desc[UR60][R30.64], !P5 ;  /* 0x600080001e067fae */ /* 0x0005e2000e92187c */
[----:B----4-:R-:W-:-:S03]  /*22a10*/  IMAD.WIDE R26, R4, 0x4, R238 ;  /* 0x00000004041a7825 */ /* 0x010fc600078e02ee */
[----:B------:R4:W-:Y:S01]  /*22a20*/  LDGSTS.E [R6+0x64008], desc[UR60][R28.64], !P5 ;  /* 0x640080001c067fae */ /* 0x0009e2000e92187c */
[----:B---3--:R-:W-:-:S03]  /*22a30*/  IMAD.WIDE R24, R4, 0x4, R236 ;  /* 0x0000000404187825 */ /* 0x008fc600078e02ec */
[----:B------:R3:W-:Y:S04]  /*22a40*/  LDGSTS.E [R6+0x68008], desc[UR60][R26.64], !P5 ;  /* 0x680080001a067fae */ /* 0x0007e8000e92187c */
[----:B------:R2:W-:Y:S04]  /*22a50*/  STL.64 [R1+0x1768], R30 ;  /* 0x0017681e01007387 */ /* 0x0005e80000100a00 */
        /* <DEDUP_REMOVED lines=8> */
[----:B----4-:R-:W-:-:S03]  /*22ae0*/  IMAD.WIDE R28, R4, 0x4, R232 ;  /* 0x00000004041c7825 */ /* 0x010fc600078e02e8 */
[----:B------:R4:W-:Y:S01]  /*22af0*/  LDGSTS.E [R6+0x6000c], desc[UR60][R30.64], !P6 ;  /* 0x6000c0001e067fae */ /* 0x0009e2000f12187c */
[----:B---3--:R-:W-:-:S03]  /*22b00*/  IMAD.WIDE R26, R4, 0x4, R124 ;  /* 0x00000004041a7825 */ /* 0x008fc600078e027c */
[----:B------:R3:W-:Y:S01]  /*22b10*/  LDGSTS.E [R6+0x6400c], desc[UR60][R28.64], !P6 ;  /* 0x6400c0001c067fae */ /* 0x0007e2000f12187c */
[----:B-1----:R-:W-:-:S03]  /*22b20*/  IMAD.WIDE R24, R4, 0x4, R126 ;  /* 0x0000000404187825 */ /* 0x002fc600078e027e */
[----:B------:R4:W-:Y:S04]  /*22b30*/  STL.64 [R1+0x1748], R30 ;  /* 0x0017481e01007387 */ /* 0x0009e80000100a00 */
[----:B------:R1:W-:Y:S04]  /*22b40*/  LDGSTS.E [R6+0x6800c], desc[UR60][R26.64], !P6 ;  /* 0x6800c0001a067fae */ /* 0x0003e8000f12187c */
[----:B------:R3:W-:Y:S04]  /*22b50*/  STL.64 [R1+0x1740], R28 ;  /* 0x0017401c01007387 */ /* 0x0007e80000100a00 */
[----:B------:R1:W-:Y:S01]  /*22b60*/  LDGSTS.E [R6+0x6c00c], desc[UR60][R24.64], !P6 ;  /* 0x6c00c00018067fae */ /* 0x0003e2000f12187c */
[----:B----4-:R-:W-:Y:S01]  /*22b70*/  IMAD.WIDE R30, R4, 0x4, R128 ;  /* 0x00000004041e7825 */ /* 0x010fe200078e0280 */
[----:B------:R-:W-:-:S02]  /*22b80*/  ISETP.GE.U32.AND P6, PT, R5, 0x7ffffe93, PT ;  /* 0x7ffffe930500780c */ /* 0x000fc40003fc6070 */
[----:B------:R1:W-:Y:S01]  /*22b90*/  STL.64 [R1+0x1738], R26 ;  /* 0x0017381a01007387 */ /* 0x0003e20000100a00 */
[----:B---3--:R-:W-:-:S03]  /*22ba0*/  IMAD.WIDE R28, R4, 0x4, R130 ;  /* 0x00000004041c7825 */ /* 0x008fc600078e0282 */
[----:B------:R3:W-:Y:S01]  /*22bb0*/  STL.64 [R1+0x1730], R24 ;  /* 0x0017301801007387 */ /* 0x0007e20000100a00 */
[----:B------:R-:W-:-:S03]  /*22bc0*/  VIADD R5, R21, 0xffffff11 ;  /* 0xffffff1115057836 */ /* 0x000fc60000000000 */
[----:B------:R4:W-:Y:S01]  /*22bd0*/  STL.64 [R1+0x1720], R30 ;  /* 0x0017201e01007387 */ /* 0x0009e20000100a00 */
[----:B------:R-:W2:Y:S01]  /*22be0*/  LDC R21, c[0x0][0x230] ;  /* 0x00008c00ff157b82 */ /* 0x000ea20000000800 */
[C---:B-1----:R-:W-:Y:S02]  /*22bf0*/  IMAD.WIDE R26, R4.reuse, 0x4, R132 ;  /* 0x00000004041a7825 */ /* 0x042fe400078e0284 */
[----:B------:R4:W-:Y:S02]  /*22c00*/  LDGSTS.E [R6+0x70000], desc[UR60][R30.64], !P5 ;  /* 0x700000001e067fae */ /* 0x0009e4000e92187c */
[C---:B---3--:R-:W-:Y:S02]  /*22c10*/  IMAD.WIDE R24, R4.reuse, 0x4, R134 ;  /* 0x0000000404187825 */ /* 0x048fe400078e0286 */
[----:B------:R1:W-:Y:S04]  /*22c20*/  STL.64 [R1+0x1718], R28 ;  /* 0x0017181c01007387 */ /* 0x0003e80000100a00 */
[----:B------:R1:W-:Y:S01]  /*22c30*/  LDGSTS.E [R6+0x74000], desc[UR60][R28.64], !P5 ;  /* 0x740000001c067fae */ /* 0x0003e2000e92187c */
[----:B----4-:R-:W-:-:S03]  /*22c40*/  IMAD.WIDE R30, R4, 0x4, R136 ;  /* 0x00000004041e7825 */ /* 0x010fc600078e0288 */
[----:B------:R3:W-:Y:S04]  /*22c50*/  STL.64 [R1+0x1710], R26 ;  /* 0x0017101a01007387 */ /* 0x0007e80000100a00 */
[----:B------:R3:W-:Y:S01]  /*22c60*/  LDGSTS.E [R6+0x78000], desc[UR60][R26.64], !P5 ;  /* 0x780000001a067fae */ /* 0x0007e2000e92187c */
[----:B-1----:R-:W-:-:S03]  /*22c70*/  IMAD.WIDE R28, R4, 0x4, R138 ;  /* 0x00000004041c7825 */ /* 0x002fc600078e028a */
[----:B------:R1:W-:Y:S04]  /*22c80*/  STL.64 [R1+0x1708], R24 ;  /* 0x0017081801007387 */ /* 0x0003e80000100a00 */
[----:B------:R1:W-:Y:S01]  /*22c90*/  LDGSTS.E [R6+0x7c000], desc[UR60][R24.64], !P5 ;  /* 0x7c00000018067fae */ /* 0x0003e2000e92187c */
[C---:B---3--:R-:W-:Y:S01]  /*22ca0*/  IMAD.WIDE R26, R4.reuse, 0x4, R140 ;  /* 0x00000004041a7825 */ /* 0x048fe200078e028c */
[----:B------:R-:W-:Y:S02]  /*22cb0*/  ISETP.GE.U32.AND P5, PT, R5, 0x7ffffe92, PT ;  /* 0x7ffffe920500780c */ /* 0x000fe40003fa6070 */
[----:B------:R3:W-:Y:S04]  /*22cc0*/  STL.64 [R1+0x1700], R30 ;  /* 0x0017001e01007387 */ /* 0x0007e80000100a00 */
[----:B------:R4:W-:Y:S01]  /*22cd0*/  STL.64 [R1+0x16f8], R28 ;  /* 0x0016f81c01007387 */ /* 0x0009e20000100a00 */
[----:B-1----:R-:W-:-:S03]  /*22ce0*/  IMAD.WIDE R24, R4, 0x4, R142 ;  /* 0x0000000404187825 */ /* 0x002fc600078e028e */
[----:B------:R1:W-:Y:S04]  /*22cf0*/  STL.64 [R1+0x16e8], R26 ;  /* 0x0016e81a01007387 */ /* 0x0003e80000100a00 */
[----:B------:R3:W-:Y:S04]  /*22d00*/  LDGSTS.E [R6+0x70004], desc[UR60][R30.64], !P6 ;  /* 0x700040001e067fae */ /* 0x0007e8000f12187c */
[----:B------:R2:W-:Y:S04]  /*22d10*/  STL.64 [R1+0x16e0], R24 ;  /* 0x0016e01801007387 */ /* 0x0005e80000100a00 */
[----:B------:R4:W-:Y:S04]  /*22d20*/  LDGSTS.E [R6+0x74004], desc[UR60][R28.64], !P6 ;  /* 0x740040001c067fae */ /* 0x0009e8000f12187c */
[----:B------:R-:W2:Y:S01]  /*22d30*/  LDL.LU.64 R102, [R1+0x520] ;  /* 0x0005200001667983 */ /* 0x000ea20000300a00 */
[----:B---3--:R-:W-:-:S03]  /*22d40*/  IMAD.WIDE R30, R4, 0x4, R144 ;  /* 0x00000004041e7825 */ /* 0x008fc600078e0290 */
[----:B------:R1:W-:Y:S04]  /*22d50*/  LDGSTS.E [R6+0x78004], desc[UR60][R26.64], !P6 ;  /* 0x780040001a067fae */ /* 0x0003e8000f12187c */
[----:B------:R-:W3:Y:S01]  /*22d60*/  LDL.LU.64 R104, [R1+0x518] ;  /* 0x0005180001687983 */ /* 0x000ee20000300a00 */
[----:B----4-:R-:W-:-:S03]  /*22d70*/  IMAD.WIDE R28, R4, 0x4, R146 ;  /* 0x00000004041c7825 */ /* 0x010fc600078e0292 */
[----:B------:R2:W-:Y:S04]  /*22d80*/  LDGSTS.E [R6+0x7c004], desc[UR60][R24.64], !P6 ;  /* 0x7c00400018067fae */ /* 0x0005e8000f12187c */
[----:B------:R-:W4:Y:S01]  /*22d90*/  LDL.LU.64 R106, [R1+0x510] ;  /* 0x00051000016a7983 */ /* 0x000f220000300a00 */
[----:B-1----:R-:W-:-:S03]  /*22da0*/  IMAD.WIDE R26, R4, 0x4, R148 ;  /* 0x00000004041a7825 */ /* 0x002fc600078e0294 */
[----:B------:R-:W4:Y:S01]  /*22db0*/  LDL.LU.64 R110, [R1+0x508] ;  /* 0x00050800016e7983 */ /* 0x000f220000300a00 */
[----:B--2---:R-:W-:-:S03]  /*22dc0*/  IMAD.WIDE R24, R4, 0x4, R150 ;  /* 0x0000000404187825 */ /* 0x004fc600078e0296 */
[----:B------:R1:W-:Y:S04]  /*22dd0*/  STL.64 [R1+0x16d8], R30 ;  /* 0x0016d81e01007387 */ /* 0x0003e80000100a00 */
[----:B------:R2:W-:Y:S04]  /*22de0*/  STL.64 [R1+0x16d0], R28 ;  /* 0x0016d01c01007387 */ /* 0x0005e80000100a00 */
[----:B------:R2:W-:Y:S04]  /*22df0*/  STL.64 [R1+0x16c8], R26 ;  /* 0x0016c81a01007387 */ /* 0x0005e80000100a00 */
[----:B------:R2:W-:Y:S04]  /*22e00*/  STL.64 [R1+0x16c0], R24 ;  /* 0x0016c01801007387 */ /* 0x0005e80000100a00 */
[----:B------:R1:W-:Y:S04]  /*22e10*/  LDGSTS.E [R6+0x70008], desc[UR60][R30.64], !P5 ;  /* 0x700080001e067fae */ /* 0x0003e8000e92187c */
[----:B------:R-:W4:Y:S04]  /*22e20*/  LDL.LU.64 R98, [R1+0x500] ;  /* 0x0005000001627983 */ /* 0x000f280000300a00 */
[----:B------:R2:W-:Y:S04]  /*22e30*/  LDGSTS.E [R6+0x74008], desc[UR60][R28.64], !P5 ;  /* 0x740080001c067fae */ /* 0x0005e8000e92187c */
[----:B------:R-:W4:Y:S01]  /*22e40*/  LDL.LU.64 R116, [R1+0x4f8] ;  /* 0x0004f80001747983 */ /* 0x000f220000300a00 */
[----:B-1----:R-:W-:-:S03]  /*22e50*/  IMAD.WIDE R30, R4, 0x4, R160 ;  /* 0x00000004041e7825 */ /* 0x002fc600078e02a0 */
[----:B------:R1:W-:Y:S04]  /*22e60*/  LDGSTS.E [R6+0x78008], desc[UR60][R26.64], !P5 ;  /* 0x780080001a067fae */ /* 0x0003e8000e92187c */
[----:B------:R-:W4:Y:S01]  /*22e70*/  LDL.LU.64 R112, [R1+0x4f0] ;  /* 0x0004f00001707983 */ /* 0x000f220000300a00 */
[----:B--2---:R-:W-:-:S03]  /*22e80*/  IMAD.WIDE R28, R4, 0x4, R162 ;  /* 0x00000004041c7825 */ /* 0x004fc600078e02a2 */
[----:B------:R2:W-:Y:S01]  /*22e90*/  LDGSTS.E [R6+0x7c008], desc[UR60][R24.64], !P5 ;  /* 0x7c00800018067fae */ /* 0x0005e2000e92187c */
[----:B-1----:R-:W-:-:S03]  /*22ea0*/  IMAD.WIDE R26, R4, 0x4, R164 ;  /* 0x00000004041a7825 */ /* 0x002fc600078e02a4 */
[----:B------:R-:W4:Y:S04]  /*22eb0*/  LDL.LU.64 R114, [R1+0x4e8] ;  /* 0x0004e80001727983 */ /* 0x000f280000300a00 */
[----:B------:R1:W-:Y:S01]  /*22ec0*/  STL.64 [R1+0x16b0], R30 ;  /* 0x0016b01e01007387 */ /* 0x0003e20000100a00 */
[----:B--2---:R-:W-:-:S03]  /*22ed0*/  IMAD.WIDE R24, R4, 0x4, R166 ;  /* 0x0000000404187825 */ /* 0x004fc600078e02a6 */
[----:B------:R3:W-:Y:S04]  /*22ee0*/  STL.64 [R1+0x16a8], R28 ;  /* 0x0016a81c01007387 */ /* 0x0007e80000100a00 */
[----:B------:R4:W-:Y:S04]  /*22ef0*/  STL.64 [R1+0x16a0], R26 ;  /* 0x0016a01a01007387 */ /* 0x0009e80000100a00 */
[----:B------:R2:W-:Y:S04]  /*22f00*/  STL.64 [R1+0x1698], R24 ;  /* 0x0016981801007387 */ /* 0x0005e80000100a00 */
[----:B------:R-:W2:Y:S04]  /*22f10*/  LDL.LU.64 R120, [R1+0x4e0] ;  /* 0x0004e00001787983 */ /* 0x000ea80000300a00 */
[----:B------:R-:W2:Y:S04]  /*22f20*/  LDL.LU.64 R122, [R1+0x4d8] ;  /* 0x0004d800017a7983 */ /* 0x000ea80000300a00 */
[----:B------:R-:W2:Y:S01]  /*22f30*/  LDL.LU.64 R152, [R1+0x4d0] ;  /* 0x0004d00001987983 */ /* 0x000ea20000300a00 */
[----:B------:R-:W-:-:S02]  /*22f40*/  IADD3 R5, R20, -0xf0, RZ ;  /* 0xffffff1014057810 */ /* 0x000fc40007ffe0ff */
[----:B------:R-:W2:Y:S02]  /*22f50*/  LDC R20, c[0x0][0x230] ;  /* 0x00008c00ff147b82 */ /* 0x000ea40000000800 */
[----:B------:R-:W-:-:S13]  /*22f60*/  ISETP.GE.U32.AND P6, PT, R5, 0x7ffffe91, PT ;  /* 0x7ffffe910500780c */ /* 0x000fda0003fc6070 */
[----:B------:R1:W-:Y:S04]  /*22f70*/  LDGSTS.E [R6+0x7000c], desc[UR60][R30.64], !P6 ;  /* 0x7000c0001e067fae */ /* 0x0003e8000f12187c */
[----:B------:R3:W-:Y:S04]  /*22f80*/  LDGSTS.E [R6+0x7400c], desc[UR60][R28.64], !P6 ;  /* 0x7400c0001c067fae */ /* 0x0007e8000f12187c */
[----:B------:R4:W-:Y:S04]  /*22f90*/  LDGSTS.E [R6+0x7800c], desc[UR60][R26.64], !P6 ;  /* 0x7800c0001a067fae */ /* 0x0009e8000f12187c */
[----:B------:R2:W-:Y:S01]  /*22fa0*/  LDGSTS.E [R6+0x7c00c], desc[UR60][R24.64], !P6 ;  /* 0x7c00c00018067fae */ /* 0x0005e2000f12187c */
[----:B-1----:R-:W-:-:S04]  /*22fb0*/  IMAD.WIDE R30, R4, 0x4, R102 ;  /* 0x00000004041e7825 */ /* 0x002fc800078e0266 */
[C---:B---3--:R-:W-:Y:S01]  /*22fc0*/  IMAD.WIDE R28, R4.reuse, 0x4, R104 ;  /* 0x00000004041c7825 */ /* 0x048fe200078e0268 */
[----:B------:R1:W-:Y:S03]  /*22fd0*/  STL.64 [R1+0x1690], R30 ;  /* 0x0016901e01007387 */ /* 0x0003e60000100a00 */
[C---:B----4-:R-:W-:Y:S01]  /*22fe0*/  IMAD.WIDE R26, R4.reuse, 0x4, R106 ;  /* 0x00000004041a7825 */ /* 0x050fe200078e026a */
[----:B------:R3:W-:Y:S03]  /*22ff0*/  STL.64 [R1+0x1688], R28 ;  /* 0x0016881c01007387 */ /* 0x0007e60000100a00 */
[C---:B--2---:R-:W-:Y:S01]  /*23000*/  IMAD.WIDE R24, R4.reuse, 0x4, R110 ;  /* 0x0000000404187825 */ /* 0x044fe200078e026e */
[----:B------:R2:W-:Y:S04]  /*23010*/  STL.64 [R1+0x1678], R26 ;  /* 0x0016781a01007387 */ /* 0x0005e80000100a00 */
[----:B------:R1:W-:Y:S04]  /*23020*/  LDGSTS.E [R8+0x40000], desc[UR60][R30.64], !P3 ;  /* 0x400000001e087fae */ /* 0x0003e8000d92187c */
[----:B------:R-:W4:Y:S04]  /*23030*/  LDL.LU.64 R102, [R1+0x4c8] ;  /* 0x0004c80001667983 */ /* 0x000f280000300a00 */
[----:B------:R2:W-:Y:S04]  /*23040*/  STL.64 [R1+0x1670], R24 ;  /* 0x0016701801007387 */ /* 0x0005e80000100a00 */
[----:B------:R3:W-:Y:S04]  /*23050*/  LDGSTS.E [R8+0x44000], desc[UR60][R28.64], !P3 ;  /* 0x440000001c087fae */ /* 0x0007e8000d92187c */
[----:B------:R2:W-:Y:S01]  /*23060*/  LDGSTS.E [R8+0x48000], desc[UR60][R26.64], !P3 ;  /* 0x480000001a087fae */ /* 0x0005e2000d92187c */
[----:B-1----:R-:W-:-:S03]  /*23070*/  IMAD.WIDE R30, R4, 0x4, R98 ;  /* 0x00000004041e7825 */ /* 0x002fc600078e0262 */
[----:B------:R-:W4:Y:S04]  /*23080*/  LDL.LU.64 R104, [R1+0x4c0] ;  /* 0x0004c00001687983 */ /* 0x000f280000300a00 */
[----:B------:R-:W4:Y:S01]  /*23090*/  LDL.LU.64 R106, [R1+0x4b8] ;  /* 0x0004b800016a7983 */ /* 0x000f220000300a00 */
[----:B---3--:R-:W-:-:S03]  /*230a0*/  IMAD.WIDE R28, R4, 0x4, R116 ;  /* 0x00000004041c7825 */ /* 0x008fc600078e0274 */
[----:B------:R-:W3:Y:S04]  /*230b0*/  LDL.LU.64 R110, [R1+0x4b0] ;  /* 0x0004b000016e7983 */ /* 0x000ee80000300a00 */
[----:B------:R1:W-:Y:S01]  /*230c0*/  STL.64 [R1+0x1668], R30 ;  /* 0x0016681e01007387 */ /* 0x0003e20000100a00 */
[----:B--2---:R-:W-:-:S03]  /*230d0*/  IMAD.WIDE R26, R4, 0x4, R112 ;  /* 0x00000004041a7825 */ /* 0x004fc600078e0270 */
[----:B------:R2:W-:Y:S04]  /*230e0*/  STL.64 [R1+0x1660], R28 ;  /* 0x0016601c01007387 */ /* 0x0005e80000100a00 */
[----:B------:R1:W-:Y:S04]  /*230f0*/  LDGSTS.E [R8+0x4c000], desc[UR60][R24.64], !P3 ;  /* 0x4c00000018087fae */ /* 0x0003e8000d92187c */
[----:B------:R2:W-:Y:S04]  /*23100*/  STL.64 [R1+0x1658], R26 ;  /* 0x0016581a01007387 */ /* 0x0005e80000100a00 */
[----:B------:R-:W3:Y:S01]  /*23110*/  LDL.LU.64 R112, [R1+0x4a8] ;  /* 0x0004a80001707983 */ /* 0x000ee20000300a00 */
[----:B-1----:R-:W-:-:S03]  /*23120*/  IMAD.WIDE R24, R4, 0x4, R114 ;  /* 0x0000000404187825 */ /* 0x002fc600078e0272 */
[----:B------:R1:W-:Y:S04]  /*23130*/  LDGSTS.E [R8+0x40004], desc[UR60][R30.64], !P2 ;  /* 0x400040001e087fae */ /* 0x0003e8000d12187c */
[----:B------:R2:W-:Y:S04]  /*23140*/  LDGSTS.E [R8+0x44004], desc[UR60][R28.64], !P2 ;  /* 0x440040001c087fae */ /* 0x0005e8000d12187c */
[----:B------:R4:W-:Y:S01]  /*23150*/  STL.64 [R1+0x1650], R24 ;  /* 0x0016501801007387 */ /* 0x0009e20000100a00 */
[----:B-1----:R-:W-:-:S03]  /*23160*/  IMAD.WIDE R30, R4, 0x4, R120 ;  /* 0x00000004041e7825 */ /* 0x002fc600078e0278 */
[----:B------:R1:W-:Y:S01]  /*23170*/  LDGSTS.E [R8+0x48004], desc[UR60][R26.64], !P2 ;  /* 0x480040001a087fae */ /* 0x0003e2000d12187c */
[----:B--2---:R-:W-:-:S03]  /*23180*/  IMAD.WIDE R28, R4, 0x4, R122 ;  /* 0x00000004041c7825 */ /* 0x004fc600078e027a */
[----:B------:R-:W2:Y:S04]  /*23190*/  LDL.LU.64 R114, [R1+0x220] ;  /* 0x0002200001727983 */ /* 0x000ea80000300a00 */
[----:B------:R4:W-:Y:S01]  /*231a0*/  STL.64 [R1+0x1640], R30 ;  /* 0x0016401e01007387 */ /* 0x0009e20000100a00 */
[----:B-1----:R-:W-:-:S03]  /*231b0*/  IMAD.WIDE R26, R4, 0x4, R152 ;  /* 0x00000004041a7825 */ /* 0x002fc600078e0298 */
[----:B------:R-:W2:Y:S04]  /*231c0*/  LDL.LU.64 R120, [R1+0x218] ;  /* 0x0002180001787983 */ /* 0x000ea80000300a00 */
[----:B------:R1:W-:Y:S04]  /*231d0*/  STL.64 [R1+0x1638], R28 ;  /* 0x0016381c01007387 */ /* 0x0003e80000100a00 */
[----:B------:R-:W2:Y:S04]  /*231e0*/  LDL.LU.64 R122, [R1+0x210] ;  /* 0x00021000017a7983 */ /* 0x000ea80000300a00 */
[----:B------:R3:W-:Y:S04]  /*231f0*/  STL.64 [R1+0x1628], R26 ;  /* 0x0016281a01007387 */ /* 0x0007e80000100a00 */
[----:B------:R-:W2:Y:S04]  /*23200*/  LDL.LU.64 R152, [R1+0x208] ;  /* 0x0002080001987983 */ /* 0x000ea80000300a00 */
[----:B------:R4:W-:Y:S04]  /*23210*/  LDGSTS.E [R8+0x4c004], desc[UR60][R24.64], !P2 ;  /* 0x4c00400018087fae */ /* 0x0009e8000d12187c */
[----:B------:R1:W-:Y:S04]  /*23220*/  LDGSTS.E [R8+0x40008], desc[UR60][R30.64], !P4 ;  /* 0x400080001e087fae */ /* 0x0003e8000e12187c */
[----:B------:R1:W-:Y:S04]  /*23230*/  LDGSTS.E [R8+0x44008], desc[UR60][R28.64], !P4 ;  /* 0x440080001c087fae */ /* 0x0003e8000e12187c */
[----:B------:R3:W-:Y:S01]  /*23240*/  LDGSTS.E [R8+0x48008], desc[UR60][R26.64], !P4 ;  /* 0x480080001a087fae */ /* 0x0007e2000e12187c */
[----:B----4-:R-:W-:-:S05]  /*23250*/  IMAD.WIDE R24, R4, 0x4, R102 ;  /* 0x0000000404187825 */ /* 0x010fca00078e0266 */
[----:B------:R4:W-:Y:S04]  /*23260*/  STL.64 [R1+0x1620], R24 ;  /* 0x0016201801007387 */ /* 0x0009e80000100a00 */
[----:B------:R-:W2:Y:S04]  /*23270*/  LDL.LU.64 R96, [R1+0x200] ;  /* 0x0002000001607983 */ /* 0x000ea80000300a00 */
[----:B------:R4:W-:Y:S01]  /*23280*/  LDGSTS.E [R8+0x4c008], desc[UR60][R24.64], !P4 ;  /* 0x4c00800018087fae */ /* 0x0009e2000e12187c */
[----:B-1----:R-:W-:-:S04]  /*23290*/  IMAD.WIDE R30, R4, 0x4, R104 ;  /* 0x00000004041e7825 */ /* 0x002fc800078e0268 */
[C---:B------:R-:W-:Y:S01]  /*232a0*/  IMAD.WIDE R28, R4.reuse, 0x4, R106 ;  /* 0x00000004041c7825 */ /* 0x040fe200078e026a */
[----:B------:R2:W-:Y:S03]  /*232b0*/  STL.64 [R1+0x1610], R30 ;  /* 0x0016101e01007387 */ /* 0x0005e60000100a00 */
[C---:B---3--:R-:W-:Y:S01]  /*232c0*/  IMAD.WIDE R26, R4.reuse, 0x4, R110 ;  /* 0x00000004041a7825 */ /* 0x048fe200078e026e */
[----:B------:R-:W3:Y:S04]  /*232d0*/  LDL.LU.64 R98, [R1+0x1f8] ;  /* 0x0001f80001627983 */ /* 0x000ee80000300a00 */
[----:B------:R1:W-:Y:S04]  /*232e0*/  STL.64 [R1+0x1608], R28 ;  /* 0x0016081c01007387 */ /* 0x0003e80000100a00 */
[----:B------:R-:W3:Y:S04]  /*232f0*/  LDL.LU.64 R116, [R1+0x1f0] ;  /* 0x0001f00001747983 */ /* 0x000ee80000300a00 */
[----:B------:R1:W-:Y:S04]  /*23300*/  STL.64 [R1+0x1600], R26 ;  /* 0x0016001a01007387 */ /* 0x0003e80000100a00 */
[----:B------:R-:W3:Y:S01]  /*23310*/  LDL.LU.64 R102, [R1+0x1e8] ;  /* 0x0001e80001667983 */ /* 0x000ee20000300a00 */
[----:B----4-:R-:W-:-:S03]  /*23320*/  IMAD.WIDE R24, R4, 0x4, R112 ;  /* 0x0000000404187825 */ /* 0x010fc600078e0270 */
[----:B------:R2:W-:Y:S04]  /*23330*/  LDGSTS.E [R8+0x4000c], desc[UR60][R30.64], !P0 ;  /* 0x4000c0001e087fae */ /* 0x0005e8000c12187c */
[----:B------:R4:W-:Y:S04]  /*23340*/  STL.64 [R1+0x15f0], R24 ;  /* 0x0015f01801007387 */ /* 0x0009e80000100a00 */
[----:B------:R-:W3:Y:S04]  /*23350*/  LDL.LU.64 R104, [R1+0x1e0] ;  /* 0x0001e00001687983 */ /* 0x000ee80000300a00 */
[----:B------:R-:W3:Y:S04]  /*23360*/  LDL.LU.64 R106, [R1+0x1d8] ;  /* 0x0001d800016a7983 */ /* 0x000ee80000300a00 */
[----:B------:R1:W-:Y:S04]  /*23370*/  LDGSTS.E [R8+0x4400c], desc[UR60][R28.64], !P0 ;  /* 0x4400c0001c087fae */ /* 0x0003e8000c12187c */
[----:B------:R-:W3:Y:S01]  /*23380*/  LDL.LU.64 R110, [R1+0x1d0] ;  /* 0x0001d000016e7983 */ /* 0x000ee20000300a00 */
[----:B--2---:R-:W-:-:S03]  /*23390*/  IMAD.WIDE R30, R4, 0x4, R114 ;  /* 0x00000004041e7825 */ /* 0x004fc600078e0272 */
[----:B------:R2:W-:Y:S04]  /*233a0*/  LDGSTS.E [R8+0x4800c], desc[UR60][R26.64], !P0 ;  /* 0x4800c0001a087fae */ /* 0x0005e8000c12187c */
[----:B------:R-:W3:Y:S01]  /*233b0*/  LDL.LU.64 R112, [R1+0x1c8] ;  /* 0x0001c80001707983 */ /* 0x000ee20000300a00 */
[----:B-1----:R-:W-:-:S03]  /*233c0*/  IMAD.WIDE R28, R4, 0x4, R120 ;  /* 0x00000004041c7825 */ /* 0x002fc600078e0278 */
[----:B------:R4:W-:Y:S01]  /*233d0*/  LDGSTS.E [R8+0x4c00c], desc[UR60][R24.64], !P0 ;  /* 0x4c00c00018087fae */ /* 0x0009e2000c12187c */
[----:B--2---:R-:W-:-:S03]  /*233e0*/  IMAD.WIDE R26, R4, 0x4, R122 ;  /* 0x00000004041a7825 */ /* 0x004fc600078e027a */
[----:B------:R1:W-:Y:S04]  /*233f0*/  STL.64 [R1+0x15e8], R30 ;  /* 0x0015e81e01007387 */ /* 0x0003e80000100a00 */
[----:B------:R3:W-:Y:S01]  /*23400*/  STL.64 [R1+0x15d8], R28 ;  /* 0x0015d81c01007387 */ /* 0x0007e20000100a00 */
[----:B----4-:R-:W-:-:S03]  /*23410*/  IMAD.WIDE R24, R4, 0x4, R152 ;  /* 0x0000000404187825 */ /* 0x010fc600078e0298 */
[----:B------:R2:W-:Y:S04]  /*23420*/  STL.64 [R1+0x15d0], R26 ;  /* 0x0015d01a01007387 */ /* 0x0005e80000100a00 */
[----:B------:R-:W4:Y:S04]  /*23430*/  LDL.LU.64 R114, [R1+0x1c0] ;  /* 0x0001c00001727983 */ /* 0x000f280000300a00 */
[----:B------:R2:W-:Y:S04]  /*23440*/  STL.64 [R1+0x15c8], R24 ;  /* 0x0015c81801007387 */ /* 0x0005e80000100a00 */
[----:B------:R-:W4:Y:S04]  /*23450*/  LDL.LU.64 R120, [R1+0x1b8] ;  /* 0x0001b80001787983 */ /* 0x000f280000300a00 */
[----:B------:R-:W4:Y:S04]  /*23460*/  LDL.LU.64 R122, [R1+0x1b0] ;  /* 0x0001b000017a7983 */ /* 0x000f280000300a00 */
[----:B------:R-:W4:Y:S01]  /*23470*/  LDL.LU.64 R152, [R1+0x1a8] ;  /* 0x0001a80001987983 */ /* 0x000f220000300a00 */
[----:B------:R-:W-:-:S02]  /*23480*/  VIADD R5, R22, 0xffffff6b ;  /* 0xffffff6b16057836 */ /* 0x000fc40000000000 */
[----:B------:R-:W1:Y:S03]  /*23490*/  LDC R22, c[0x0][0x230] ;  /* 0x00008c00ff167b82 */ /* 0x000e660000000800 */
[----:B------:R-:W-:Y:S02]  /*234a0*/  ISETP.GE.U32.AND P5, PT, R5, 0x7ffffeec, PT ;  /* 0x7ffffeec0500780c */ /* 0x000fe40003fa6070 */
[----:B------:R-:W-:-:S03]  /*234b0*/  IADD3 R5, R21, -0x96, RZ ;  /* 0xffffff6a15057810 */ /* 0x000fc60007ffe0ff */
[----:B------:R-:W1:Y:S01]  /*234c0*/  LDC R21, c[0x0][0x230] ;  /* 0x00008c00ff157b82 */ /* 0x000e620000000800 */
[----:B------:R-:W-:Y:S01]  /*234d0*/  ISETP.GE.U32.AND P6, PT, R5, 0x7ffffeeb, PT ;  /* 0x7ffffeeb0500780c */ /* 0x000fe20003fc6070 */
[----:B------:R-:W-:-:S06]  /*234e0*/  VIADD R5, R20, 0xffffff69 ;  /* 0xffffff6914057836 */ /* 0x000fcc0000000000 */
[----:B------:R-:W1:Y:S01]  /*234f0*/  LDC R20, c[0x0][0x230] ;  /* 0x00008c00ff147b82 */ /* 0x000e620000000800 */
[----:B------:R-:W-:Y:S02]  /*23500*/  ISETP.GE.U32.AND P3, PT, R5, 0x7ffffeea, PT ;  /* 0x7ffffeea0500780c */ /* 0x000fe40003f66070 */
[----:B-1----:R-:W-:-:S05]  /*23510*/  IADD3 R5, R22, -0x98, RZ ;  /* 0xffffff6816057810 */ /* 0x002fca0007ffe0ff */
[----:B------:R-:W1:Y:S01]  /*23520*/  LDC R22, c[0x0][0x230] ;  /* 0x00008c00ff167b82 */ /* 0x000e620000000800 */
[----:B------:R-:W-:Y:S01]  /*23530*/  ISETP.GE.U32.AND P2, PT, R5, 0x7ffffee9, PT ;  /* 0x7ffffee90500780c */ /* 0x000fe20003f46070 */
[----:B------:R-:W-:-:S06]  /*23540*/  VIADD R5, R21, 0xffffff4f ;  /* 0xffffff4f15057836 */ /* 0x000fcc0000000000 */
[----:B------:R-:W1:Y:S01]  /*23550*/  LDC R21, c[0x0][0x230] ;  /* 0x00008c00ff157b82 */ /* 0x000e620000000800 */
[----:B------:R-:W-:Y:S02]  /*23560*/  ISETP.GE.U32.AND P4, PT, R5, 0x7ffffed0, PT ;  /* 0x7ffffed00500780c */ /* 0x000fe40003f86070 */
[----:B------:R-:W-:-:S05]  /*23570*/  IADD3 R5, R20, -0xb2, RZ ;  /* 0xffffff4e14057810 */ /* 0x000fca0007ffe0ff */
[----:B------:R-:W2:Y:S01]  /*23580*/  LDC R20, c[0x0][0x230] ;  /* 0x00008c00ff147b82 */ /* 0x000ea20000000800 */
[----:B------:R-:W-:Y:S01]  /*23590*/  ISETP.GE.U32.AND P0, PT, R5, 0x7ffffecf, PT ;  /* 0x7ffffecf0500780c */ /* 0x000fe20003f06070 */
[----:B-1----:R-:W-:-:S04]  /*235a0*/  VIADD R5, R22, 0xffffff4d ;  /* 0xffffff4d16057836 */ /* 0x002fc80000000000 */
[----:B------:R1:W-:Y:S02]  /*235b0*/  LDGSTS.E [R8+0x50000], desc[UR60][R30.64], !P4 ;  /* 0x500000001e087fae */ /* 0x0003e4000e12187c */
[----:B------:R-:W2:Y:S02]  /*235c0*/  LDC R22, c[0x0][0x230] ;  /* 0x00008c00ff167b82 */ /* 0x000ea40000000800 */
[----:B------:R3:W-:Y:S04]  /*235d0*/  LDGSTS.E [R8+0x54000], desc[UR60][R28.64], !P4 ;  /* 0x540000001c087fae */ /* 0x0007e8000e12187c */
[----:B------:R2:W-:Y:S04]  /*235e0*/  LDGSTS.E [R8+0x58000], desc[UR60][R26.64], !P4 ;  /* 0x580000001a087fae */ /* 0x0005e8000e12187c */
[----:B------:R2:W-:Y:S01]  /*235f0*/  LDGSTS.E [R8+0x5c000], desc[UR60][R24.64], !P4 ;  /* 0x5c00000018087fae */ /* 0x0005e2000e12187c */
[----:B------:R-:W-:-:S02]  /*23600*/  ISETP.GE.U32.AND P4, PT, R5, 0x7ffffece, PT ;  /* 0x7ffffece0500780c */ /* 0x000fc40003f86070 */
[----:B------:R-:W-:Y:S02]  /*23610*/  IADD3 R5, R21, -0xb4, RZ ;  /* 0xffffff4c15057810 */ /* 0x000fe40007ffe0ff */
[----:B------:R-:W4:Y:S01]  /*23620*/  LDC R21, c[0x0][0x230] ;  /* 0x00008c00ff157b82 */ /* 0x000f220000000800 */
[----:B-1----:R-:W-:-:S05]  /*23630*/  IMAD.WIDE R30, R4, 0x4, R96 ;  /* 0x00000004041e7825 */ /* 0x002fca00078e0260 */
[----:B------:R1:W-:Y:S04]  /*23640*/  STL.64 [R1+0x15b8], R30 ;  /* 0x0015b81e01007387 */ /* 0x0003e80000100a00 */
[----:B------:R1:W-:Y:S01]  /*23650*/  LDGSTS.E [R8+0x50004], desc[UR60][R30.64], !P0 ;  /* 0x500040001e087fae */ /* 0x0003e2000c12187c */
[----:B---3--:R-:W-:-:S04]  /*23660*/  IMAD.WIDE R28, R4, 0x4, R98 ;  /* 0x00000004041c7825 */ /* 0x008fc800078e0262 */
[C---:B--2---:R-:W-:Y:S01]  /*23670*/  IMAD.WIDE R26, R4.reuse, 0x4, R116 ;  /* 0x00000004041a7825 */ /* 0x044fe200078e0274 */
[----:B------:R2:W-:Y:S04]  /*23680*/  STL.64 [R1+0x15b0], R28 ;  /* 0x0015b01c01007387 */ /* 0x0005e80000100a00 */
        /* <DEDUP_REMOVED lines=8> */
[----:B--2---:R-:W-:Y:S02]  /*23710*/  IMAD.WIDE R28, R4, 0x4, R106 ;  /* 0x00000004041c7825 */ /* 0x004fe400078e026a */
[----:B------:R4:W-:Y:S02]  /*23720*/  LDGSTS.E [R8+0x50008], desc[UR60][R30.64], !P4 ;  /* 0x500080001e087fae */ /* 0x0009e4000e12187c */
[----:B------:R-:W-:Y:S02]  /*23730*/  VIADD R5, R20, 0xffffff2f ;  /* 0xffffff2f14057836 */ /* 0x000fe40000000000 */
[----:B------:R2:W-:Y:S01]  /*23740*/  LDGSTS.E [R8+0x54008], desc[UR60][R28.64], !P4 ;  /* 0x540080001c087fae */ /* 0x0005e2000e12187c */
[----:B------:R-:W2:Y:S01]  /*23750*/  LDC R20, c[0x0][0x230] ;  /* 0x00008c00ff147b82 */ /* 0x000ea20000000800 */
[----:B---3--:R-:W-:-:S02]  /*23760*/  IMAD.WIDE R26, R4, 0x4, R110 ;  /* 0x00000004041a7825 */ /* 0x008fc400078e026e */
[----:B------:R4:W-:Y:S04]  /*23770*/  STL.64 [R1+0x1590], R30 ;  /* 0x0015901e01007387 */ /* 0x0009e80000100a00 */
[----:B------:R3:W-:Y:S01]  /*23780*/  LDGSTS.E [R8+0x58008], desc[UR60][R26.64], !P4 ;  /* 0x580080001a087fae */ /* 0x0007e2000e12187c */
[----:B-1----:R-:W-:-:S03]  /*23790*/  IMAD.WIDE R24, R4, 0x4, R112 ;  /* 0x0000000404187825 */ /* 0x002fc600078e0270 */
[----:B------:R2:W-:Y:S04]  /*237a0*/  STL.64 [R1+0x1580], R28 ;  /* 0x0015801c01007387 */ /* 0x0005e80000100a00 */
[----:B------:R1:W-:Y:S01]  /*237b0*/  LDGSTS.E [R8+0x5c008], desc[UR60][R24.64], !P4 ;  /* 0x5c00800018087fae */ /* 0x0003e2000e12187c */
[----:B------:R-:W-:-:S03]  /*237c0*/  ISETP.GE.U32.AND P4, PT, R5, 0x7ffffeb0, PT ;  /* 0x7ffffeb00500780c */ /* 0x000fc60003f86070 */
[----:B------:R3:W-:Y:S01]  /*237d0*/  STL.64 [R1+0x1578], R26 ;  /* 0x0015781a01007387 */ /* 0x0007e20000100a00 */
[----:B------:R-:W-:Y:S02]  /*237e0*/  IADD3 R5, R22, -0xd2, RZ ;  /* 0xffffff2e16057810 */ /* 0x000fe40007ffe0ff */
[----:B------:R-:W1:Y:S01]  /*237f0*/  LDC R22, c[0x0][0x230] ;  /* 0x00008c00ff167b82 */ /* 0x000e620000000800 */
[----:B------:R1:W-:Y:S01]  /*23800*/  STL.64 [R1+0x1568], R24 ;  /* 0x0015681801007387 */ /* 0x0003e20000100a00 */
[----:B----4-:R-:W-:-:S04]  /*23810*/  IMAD.WIDE R30, R4, 0x4, R114 ;  /* 0x00000004041e7825 */ /* 0x010fc800078e0272 */
[C---:B--2---:R-:W-:Y:S01]  /*23820*/  IMAD.WIDE R28, R4.reuse, 0x4, R120 ;  /* 0x00000004041c7825 */ /* 0x044fe200078e0278 */
[----:B------:R2:W-:Y:S03]  /*23830*/  STL.64 [R1+0x1560], R30 ;  /* 0x0015601e01007387 */ /* 0x0005e60000100a00 */
[C---:B---3--:R-:W-:Y:S01]  /*23840*/  IMAD.WIDE R26, R4.reuse, 0x4, R122 ;  /* 0x00000004041a7825 */ /* 0x048fe200078e027a */
[----:B------:R2:W-:Y:S03]  /*23850*/  LDGSTS.E [R8+0x5000c], desc[UR60][R30.64], !P0 ;  /* 0x5000c0001e087fae */ /* 0x0005e6000c12187c */
[C---:B-1----:R-:W-:Y:S01]  /*23860*/  IMAD.WIDE R24, R4.reuse, 0x4, R152 ;  /* 0x0000000404187825 */ /* 0x042fe200078e0298 */
        /* <DEDUP_REMOVED lines=9> */
[----:B------:R-:W-:Y:S02]  /*23900*/  VIADD R5, R21, 0xffffff2d ;  /* 0xffffff2d15057836 */ /* 0x000fe40000000000 */
[C---:B--2---:R-:W-:Y:S01]  /*23910*/  IMAD.WIDE R26, R4.reuse, 0x4, R172 ;  /* 0x00000004041a7825 */ /* 0x044fe200078e02ac */
[----:B------:R2:W-:Y:S01]  /*23920*/  LDGSTS.E [R8+0x60000], desc[UR60][R30.64], !P4 ;  /* 0x600000001e087fae */ /* 0x0005e2000e12187c */
[----:B------:R-:W3:Y:S03]  /*23930*/  LDC R21, c[0x0][0x230] ;  /* 0x00008c00ff157b82 */ /* 0x000ee60000000800 */
[----:B------:R4:W-:Y:S01]  /*23940*/  LDGSTS.E [R8+0x64000], desc[UR60][R28.64], !P4 ;  /* 0x640000001c087fae */ /* 0x0009e2000e12187c */
[----:B-1----:R-:W-:-:S03]  /*23950*/  IMAD.WIDE R24, R4, 0x4, R174 ;  /* 0x0000000404187825 */ /* 0x002fc600078e02ae */
[----:B------:R1:W-:Y:S04]  /*23960*/  LDGSTS.E [R8+0x68000], desc[UR60][R26.64], !P4 ;  /* 0x680000001a087fae */ /* 0x0003e8000e12187c */
[----:B------:R1:W-:Y:S01]  /*23970*/  LDGSTS.E [R8+0x6c000], desc[UR60][R24.64], !P4 ;  /* 0x6c00000018087fae */ /* 0x0003e2000e12187c */
[----:B------:R-:W-:-:S03]  /*23980*/  ISETP.GE.U32.AND P4, PT, R5, 0x7ffffeae, PT ;  /* 0x7ffffeae0500780c */ /* 0x000fc60003f86070 */
[----:B------:R2:W-:Y:S04]  /*23990*/  STL.64 [R1+0x1530], R30 ;  /* 0x0015301e01007387 */ /* 0x0005e80000100a00 */
[----:B------:R4:W-:Y:S04]  /*239a0*/  STL.64 [R1+0x1520], R28 ;  /* 0x0015201c01007387 */ /* 0x0009e80000100a00 */
[----:B------:R1:W-:Y:S01]  /*239b0*/  STL.64 [R1+0x1510], R26 ;  /* 0x0015101a01007387 */ /* 0x0003e20000100a00 */
[----:B--2---:R-:W-:-:S03]  /*239c0*/  IMAD.WIDE R30, R4, 0x4, R176 ;  /* 0x00000004041e7825 */ /* 0x004fc600078e02b0 */
[----:B------:R2:W-:Y:S01]  /*239d0*/  STL.64 [R1+0x1508], R24 ;  /* 0x0015081801007387 */ /* 0x0005e20000100a00 */
[----:B----4-:R-:W-:-:S03]  /*239e0*/  IMAD.WIDE R28, R4, 0x4, R178 ;  /* 0x00000004041c7825 */ /* 0x010fc600078e02b2 */
[----:B------:R4:W-:Y:S01]  /*239f0*/  STL.64 [R1+0x14f0], R30 ;  /* 0x0014f01e01007387 */ /* 0x0009e20000100a00 */
[----:B-1----:R-:W-:Y:S01]  /*23a00*/  IMAD.WIDE R26, R4, 0x4, R180 ;  /* 0x00000004041a7825 */ /* 0x002fe200078e02b4 */
[----:B------:R-:W-:Y:S02]  /*23a10*/  IADD3 R5, R20, -0xd4, RZ ;  /* 0xffffff2c14057810 */ /* 0x000fe40007ffe0ff */
[----:B------:R4:W-:Y:S01]  /*23a20*/  LDGSTS.E [R8+0x60004], desc[UR60][R30.64], !P0 ;  /* 0x600040001e087fae */ /* 0x0009e2000c12187c */
[----:B------:R-:W1:Y:S01]  /*23a30*/  LDC R20, c[0x0][0x230] ;  /* 0x00008c00ff147b82 */ /* 0x000e620000000800 */
[C---:B--2---:R-:W-:Y:S02]  /*23a40*/  IMAD.WIDE R24, R4.reuse, 0x4, R182 ;  /* 0x0000000404187825 */ /* 0x044fe400078e02b6 */
[----:B------:R2:W-:Y:S04]  /*23a50*/  STL.64 [R1+0x14e8], R28 ;  /* 0x0014e81c01007387 */ /* 0x0005e80000100a00 */
[----:B------:R2:W-:Y:S01]  /*23a60*/  LDGSTS.E [R8+0x64004], desc[UR60][R28.64], !P0 ;  /* 0x640040001c087fae */ /* 0x0005e2000c12187c */
[----:B----4-:R-:W-:-:S03]  /*23a70*/  IMAD.WIDE R30, R4, 0x4, R184 ;  /* 0x00000004041e7825 */ /* 0x010fc600078e02b8 */
[----:B------:R4:W-:Y:S04]  /*23a80*/  STL.64 [R1+0x14d8], R26 ;  /* 0x0014d81a01007387 */ /* 0x0009e80000100a00 */
[----:B------:R4:W-:Y:S01]  /*23a90*/  LDGSTS.E [R8+0x68004], desc[UR60][R26.64], !P0 ;  /* 0x680040001a087fae */ /* 0x0009e2000c12187c */
[----:B--2---:R-:W-:-:S03]  /*23aa0*/  IMAD.WIDE R28, R4, 0x4, R186 ;  /* 0x00000004041c7825 */ /* 0x004fc600078e02ba */
[----:B------:R2:W-:Y:S04]  /*23ab0*/  STL.64 [R1+0x14d0], R24 ;  /* 0x0014d01801007387 */ /* 0x0005e80000100a00 */
[----:B------:R2:W-:Y:S01]  /*23ac0*/  LDGSTS.E [R8+0x6c004], desc[UR60][R24.64], !P0 ;  /* 0x6c00400018087fae */ /* 0x0005e2000c12187c */
[----:B------:R-:W-:Y:S01]  /*23ad0*/  ISETP.GE.U32.AND P0, PT, R5, 0x7ffffead, PT ;  /* 0x7ffffead0500780c */ /* 0x000fe20003f06070 */
[----:B------:R-:W-:Y:S02]  /*23ae0*/  VIADD R5, R23, 0xffffff0f ;  /* 0xffffff0f17057836 */ /* 0x000fe40000000000 */
[C---:B----4-:R-:W-:Y:S01]  /*23af0*/  IMAD.WIDE R26, R4.reuse, 0x4, R188 ;  /* 0x00000004041a7825 */ /* 0x050fe200078e02bc */
[----:B------:R4:W-:Y:S01]  /*23b00*/  LDGSTS.E [R8+0x60008], desc[UR60][R30.64], !P4 ;  /* 0x600080001e087fae */ /* 0x0009e2000e12187c */
[----:B------:R-:W1:Y:S03]  /*23b10*/  LDC R23, c[0x0][0x230] ;  /* 0x00008c00ff177b82 */ /* 0x000e660000000800 */
[----:B------:R3:W-:Y:S01]  /*23b20*/  LDGSTS.E [R8+0x64008], desc[UR60][R28.64], !P4 ;  /* 0x640080001c087fae */ /* 0x0007e2000e12187c */
[----:B--2---:R-:W-:-:S03]  /*23b30*/  IMAD.WIDE R24, R4, 0x4, R190 ;  /* 0x0000000404187825 */ /* 0x004fc600078e02be */
[----:B------:R2:W-:Y:S04]  /*23b40*/  LDGSTS.E [R8+0x68008], desc[UR60][R26.64], !P4 ;  /* 0x680080001a087fae */ /* 0x0005e8000e12187c */
[----:B------:R2:W-:Y:S01]  /*23b50*/  LDGSTS.E [R8+0x6c008], desc[UR60][R24.64], !P4 ;  /* 0x6c00800018087fae */ /* 0x0005e2000e12187c */
[----:B------:R-:W-:-:S03]  /*23b60*/  ISETP.GE.U32.AND P4, PT, R5, 0x7ffffe90, PT ;  /* 0x7ffffe900500780c */ /* 0x000fc60003f86070 */
[----:B------:R4:W-:Y:S04]  /*23b70*/  STL.64 [R1+0x14c0], R30 ;  /* 0x0014c01e01007387 */ /* 0x0009e80000100a00 */
[----:B------:R3:W-:Y:S04]  /*23b80*/  STL.64 [R1+0x14b0], R28 ;  /* 0x0014b01c01007387 */ /* 0x0007e80000100a00 */
[----:B------:R2:W-:Y:S01]  /*23b90*/  STL.64 [R1+0x14a0], R26 ;  /* 0x0014a01a01007387 */ /* 0x0005e20000100a00 */
[----:B----4-:R-:W-:-:S03]  /*23ba0*/  IMAD.WIDE R30, R4, 0x4, R192 ;  /* 0x00000004041e7825 */ /* 0x010fc600078e02c0 */
[----:B------:R4:W-:Y:S01]  /*23bb0*/  STL.64 [R1+0x1498], R24 ;  /* 0x0014981801007387 */ /* 0x0009e20000100a00 */
[----:B---3--:R-:W-:-:S03]  /*23bc0*/  IMAD.WIDE R28, R4, 0x4, R194 ;  /* 0x00000004041c7825 */ /* 0x008fc600078e02c2 */
[----:B------:R3:W-:Y:S01]  /*23bd0*/  STL.64 [R1+0x1480], R30 ;  /* 0x0014801e01007387 */ /* 0x0007e20000100a00 */
[----:B--2---:R-:W-:-:S03]  /*23be0*/  IMAD.WIDE R26, R4, 0x4, R196 ;  /* 0x00000004041a7825 */ /* 0x004fc600078e02c4 */
[----:B------:R3:W-:Y:S01]  /*23bf0*/  LDGSTS.E [R8+0x6000c], desc[UR60][R30.64], !P0 ;  /* 0x6000c0001e087fae */ /* 0x0007e2000c12187c */
[----:B----4-:R-:W-:-:S03]  /*23c00*/  IMAD.WIDE R24, R4, 0x4, R198 ;  /* 0x0000000404187825 */ /* 0x010fc600078e02c6 */
[----:B------:R2:W-:Y:S04]  /*23c10*/  STL.64 [R1+0x1478], R28 ;  /* 0x0014781c01007387 */ /* 0x0005e80000100a00 */
[----:B------:R2:W-:Y:S01]  /*23c20*/  LDGSTS.E [R8+0x6400c], desc[UR60][R28.64], !P0 ;  /* 0x6400c0001c087fae */ /* 0x0005e2000c12187c */
[----:B---3--:R-:W-:-:S03]  /*23c30*/  IMAD.WIDE R30, R4, 0x4, R200 ;  /* 0x00000004041e7825 */ /* 0x008fc600078e02c8 */
[----:B------:R3:W-:Y:S04]  /*23c40*/  STL.64 [R1+0x1468], R26 ;  /* 0x0014681a01007387 */ /* 0x0007e80000100a00 */
[----:B------:R3:W-:Y:S01]  /*23c50*/  LDGSTS.E [R8+0x6800c], desc[UR60][R26.64], !P0 ;  /* 0x6800c0001a087fae */ /* 0x0007e2000c12187c */
[----:B--2---:R-:W-:-:S03]  /*23c60*/  IMAD.WIDE R28, R4, 0x4, R202 ;  /* 0x00000004041c7825 */ /* 0x004fc600078e02ca */
        /* <DEDUP_REMOVED lines=16> */
[----:B------:R4:W-:Y:S01]  /*23d70*/  STL.64 [R1+0x13f0], R28 ;  /* 0x0013f01c01007387 */ /* 0x0009e20000100a00 */
[----:B--2---:R-:W-:-:S03]  /*23d80*/  IMAD.WIDE R24, R4, 0x4, R214 ;  /* 0x0000000404187825 */ /* 0x004fc600078e02d6 */
[----:B------:R2:W-:Y:S04]  /*23d90*/  STL.64 [R1+0x13e0], R26 ;  /* 0x0013e01a01007387 */ /* 0x0005e80000100a00 */
[----:B------:R1:W-:Y:S01]  /*23da0*/  STL.64 [R1+0x13d0], R24 ;  /* 0x0013d01801007387 */ /* 0x0003e20000100a00 */
[----:B------:R-:W-:Y:S02]  /*23db0*/  IADD3 R5, R22, -0xf2, RZ ;  /* 0xffffff0e16057810 */ /* 0x000fe40007ffe0ff */
[----:B------:R-:W1:Y:S01]  /*23dc0*/  LDC R22, c[0x0][0x230] ;  /* 0x00008c00ff167b82 */ /* 0x000e620000000800 */
[----:B------:R-:W2:Y:S04]  /*23dd0*/  LDL.LU.64 R98, [R1+0x4a0] ;  /* 0x0004a00001627983 */ /* 0x000ea80000300a00 */
[----:B------:R-:W2:Y:S04]  /*23de0*/  LDL.LU.64 R110, [R1+0x498] ;  /* 0x00049800016e7983 */ /* 0x000ea80000300a00 */
[----:B------:R-:W2:Y:S01]  /*23df0*/  LDL.LU.64 R112, [R1+0x490] ;  /* 0x0004900001707983 */ /* 0x000ea20000300a00 */
[----:B------:R-:W-:-:S03]  /*23e00*/  ISETP.GE.U32.AND P0, PT, R5, 0x7ffffe8f, PT ;  /* 0x7ffffe8f0500780c */ /* 0x000fc60003f06070 */
[----:B------:R-:W2:Y:S10]  /*23e10*/  LDL.LU.64 R122, [R1+0x488] ;  /* 0x00048800017a7983 */ /* 0x000eb40000300a00 */
[----:B------:R3:W-:Y:S04]  /*23e20*/  LDGSTS.E [R8+0x70004], desc[UR60][R30.64], !P0 ;  /* 0x700040001e087fae */ /* 0x0007e8000c12187c */
[----:B------:R4:W-:Y:S04]  /*23e30*/  LDGSTS.E [R8+0x74004], desc[UR60][R28.64], !P0 ;  /* 0x740040001c087fae */ /* 0x0009e8000c12187c */
[----:B------:R2:W-:Y:S01]  /*23e40*/  LDGSTS.E [R8+0x78004], desc[UR60][R26.64], !P0 ;  /* 0x780040001a087fae */ /* 0x0005e2000c12187c */
[----:B---3--:R-:W-:-:S03]  /*23e50*/  IMAD.WIDE R30, R4, 0x4, R216 ;  /* 0x00000004041e7825 */ /* 0x008fc600078e02d8 */
[----:B------:R1:W-:Y:S01]  /*23e60*/  LDGSTS.E [R8+0x7c004], desc[UR60][R24.64], !P0 ;  /* 0x7c00400018087fae */ /* 0x0003e2000c12187c */
[----:B----4-:R-:W-:-:S03]  /*23e70*/  IMAD.WIDE R28, R4, 0x4, R218 ;  /* 0x00000004041c7825 */ /* 0x010fc600078e02da */
[----:B------:R3:W-:Y:S01]  /*23e80*/  STL.64 [R1+0x13b8], R30 ;  /* 0x0013b81e01007387 */ /* 0x0007e20000100a00 */
[----:B--2---:R-:W-:-:S03]  /*23e90*/  IMAD.WIDE R26, R4, 0x4, R220 ;  /* 0x00000004041a7825 */ /* 0x004fc600078e02dc */
[----:B------:R2:W-:Y:S01]  /*23ea0*/  STL.64 [R1+0x13b0], R28 ;  /* 0x0013b01c01007387 */ /* 0x0005e20000100a00 */
[----:B-1----:R-:W-:-:S03]  /*23eb0*/  IMAD.WIDE R24, R4, 0x4, R222 ;  /* 0x0000000404187825 */ /* 0x002fc600078e02de */
[----:B------:R1:W-:Y:S04]  /*23ec0*/  STL.64 [R1+0x1398], R26 ;  /* 0x0013981a01007387 */ /* 0x0003e80000100a00 */
[----:B------:R4:W-:Y:S04]  /*23ed0*/  STL.64 [R1+0x1378], R24 ;  /* 0x0013781801007387 */ /* 0x0009e80000100a00 */
[----:B------:R-:W4:Y:S04]  /*23ee0*/  LDL.LU.64 R114, [R1+0x480] ;  /* 0x0004800001727983 */ /* 0x000f280000300a00 */
[----:B------:R-:W4:Y:S01]  /*23ef0*/  LDL.LU.64 R152, [R1+0x478] ;  /* 0x0004780001987983 */ /* 0x000f220000300a00 */
[----:B------:R-:W-:-:S02]  /*23f00*/  VIADD R5, R21, 0xffffff0d ;  /* 0xffffff0d15057836 */ /* 0x000fc40000000000 */
[----:B------:R-:W4:Y:S01]  /*23f10*/  LDC R21, c[0x0][0x230] ;  /* 0x00008c00ff157b82 */ /* 0x000f220000000800 */
[----:B------:R-:W4:Y:S02]  /*23f20*/  LDL.LU.64 R116, [R1+0x470] ;  /* 0x0004700001747983 */ /* 0x000f240000300a00 */
[----:B------:R-:W-:Y:S02]  /*23f30*/  ISETP.GE.U32.AND P4, PT, R5, 0x7ffffe8e, PT ;  /* 0x7ffffe8e0500780c */ /* 0x000fe40003f86070 */
[----:B------:R-:W-:Y:S01]  /*23f40*/  IADD3 R5, R20, -0xf4, RZ ;  /* 0xffffff0c14057810 */ /* 0x000fe20007ffe0ff */
[----:B------:R-:W4:Y:S02]  /*23f50*/  LDL.LU.64 R102, [R1+0x468] ;  /* 0x0004680001667983 */ /* 0x000f240000300a00 */
[----:B------:R-:W4:Y:S01]  /*23f60*/  LDC R20, c[0x0][0x230] ;  /* 0x00008c00ff147b82 */ /* 0x000f220000000800 */
[----:B------:R-:W-:-:S07]  /*23f70*/  ISETP.GE.U32.AND P0, PT, R5, 0x7ffffe8d, PT ;  /* 0x7ffffe8d0500780c */ /* 0x000fce0003f06070 */
[----:B------:R3:W-:Y:S04]  /*23f80*/  LDGSTS.E [R8+0x70008], desc[UR60][R30.64], !P4 ;  /* 0x700080001e087fae */ /* 0x0007e8000e12187c */
[----:B------:R2:W-:Y:S04]  /*23f90*/  LDGSTS.E [R8+0x74008], desc[UR60][R28.64], !P4 ;  /* 0x740080001c087fae */ /* 0x0005e8000e12187c */
[----:B------:R1:W-:Y:S01]  /*23fa0*/  LDGSTS.E [R8+0x78008], desc[UR60][R26.64], !P4 ;  /* 0x780080001a087fae */ /* 0x0003e2000e12187c */
[----:B---3--:R-:W-:-:S03]  /*23fb0*/  IMAD.WIDE R30, R4, 0x4, R224 ;  /* 0x00000004041e7825 */ /* 0x008fc600078e02e0 */
[----:B------:R4:W-:Y:S01]  /*23fc0*/  LDGSTS.E [R8+0x7c008], desc[UR60][R24.64], !P4 ;  /* 0x7c00800018087fae */ /* 0x0009e2000e12187c */
[----:B--2---:R-:W-:-:S03]  /*23fd0*/  IMAD.WIDE R28, R4, 0x4, R226 ;  /* 0x00000004041c7825 */ /* 0x004fc600078e02e2 */
[----:B------:R2:W-:Y:S01]  /*23fe0*/  STL.64 [R1+0x1368], R30 ;  /* 0x0013681e01007387 */ /* 0x0005e20000100a00 */
[----:B-1----:R-:W-:-:S03]  /*23ff0*/  IMAD.WIDE R26, R4, 0x4, R228 ;  /* 0x00000004041a7825 */ /* 0x002fc600078e02e4 */
[----:B------:R1:W-:Y:S01]  /*24000*/  STL.64 [R1+0x1348], R28 ;  /* 0x0013481c01007387 */ /* 0x0003e20000100a00 */
[----:B----4-:R-:W-:-:S03]  /*24010*/  IMAD.WIDE R24, R4, 0x4, R230 ;  /* 0x0000000404187825 */ /* 0x010fc600078e02e6 */
[----:B------:R3:W-:Y:S04]  /*24020*/  STL.64 [R1+0x1328], R26 ;  /* 0x0013281a01007387 */ /* 0x0007e80000100a00 */
[----:B------:R4:W-:Y:S04]  /*24030*/  STL.64 [R1+0x1308], R24 ;  /* 0x0013081801007387 */ /* 0x0009e80000100a00 */
[----:B------:R-:W4:Y:S04]  /*24040*/  LDL.LU.64 R104, [R1+0x460] ;  /* 0x0004600001687983 */ /* 0x000f280000300a00 */
[----:B------:R2:W-:Y:S04]  /*24050*/  LDGSTS.E [R8+0x7000c], desc[UR60][R30.64], !P0 ;  /* 0x7000c0001e087fae */ /* 0x0005e8000c12187c */
[----:B------:R-:W4:Y:S04]  /*24060*/  LDL.LU.64 R106, [R1+0x458] ;  /* 0x00045800016a7983 */ /* 0x000f280000300a00 */
[----:B------:R1:W-:Y:S04]  /*24070*/  LDGSTS.E [R8+0x7400c], desc[UR60][R28.64], !P0 ;  /* 0x7400c0001c087fae */ /* 0x0003e8000c12187c */
[----:B------:R3:W-:Y:S04]  /*24080*/  LDGSTS.E [R8+0x7800c], desc[UR60][R26.64], !P0 ;  /* 0x7800c0001a087fae */ /* 0x0007e8000c12187c */
[----:B------:R-:W4:Y:S04]  /*24090*/  LDL.LU.64 R120, [R1+0x450] ;  /* 0x0004500001787983 */ /* 0x000f280000300a00 */
[----:B------:R4:W-:Y:S01]  /*240a0*/  LDGSTS.E [R8+0x7c00c], desc[UR60][R24.64], !P0 ;  /* 0x7c00c00018087fae */ /* 0x0009e2000c12187c */
[----:B--2---:R-:W-:-:S04]  /*240b0*/  IMAD.WIDE R30, R4, 0x4, R98 ;  /* 0x00000004041e7825 */ /* 0x004fc800078e0262 */
[C---:B-1----:R-:W-:Y:S01]  /*240c0*/  IMAD.WIDE R28, R4.reuse, 0x4, R110 ;  /* 0x00000004041c7825 */ /* 0x042fe200078e026e */
[----:B------:R1:W-:Y:S03]  /*240d0*/  STL.64 [R1+0x12e8], R30 ;  /* 0x0012e81e01007387 */ /* 0x0003e60000100a00 */
[C---:B---3--:R-:W-:Y:S01]  /*240e0*/  IMAD.WIDE R26, R4.reuse, 0x4, R112 ;  /* 0x00000004041a7825 */ /* 0x048fe200078e0270 */
[----:B------:R2:W-:Y:S04]  /*240f0*/  STL.64 [R1+0x12d0], R28 ;  /* 0x0012d01c01007387 */ /* 0x0005e80000100a00 */
[----:B------:R3:W-:Y:S04]  /*24100*/  STL.64 [R1+0x12a8], R26 ;  /* 0x0012a81a01007387 */ /* 0x0007e80000100a00 */
[----:B------:R-:W3:Y:S01]  /*24110*/  LDL.LU.64 R110, [R1+0x448] ;  /* 0x00044800016e7983 */ /* 0x000ee20000300a00 */
[----:B----4-:R-:W-:-:S03]  /*24120*/  IMAD.WIDE R24, R4, 0x4, R122 ;  /* 0x0000000404187825 */ /* 0x010fc600078e027a */
[----:B------:R1:W-:Y:S04]  /*24130*/  LDGSTS.E [R9+0x40000], desc[UR60][R30.64], !P5 ;  /* 0x400000001e097fae */ /* 0x0003e8000e92187c */
[----:B------:R4:W-:Y:S04]  /*24140*/  STL.64 [R1+0x1288], R24 ;  /* 0x0012881801007387 */ /* 0x0009e80000100a00 */
[----:B------:R-:W4:Y:S04]  /*24150*/  LDL.LU.64 R122, [R1+0x440] ;  /* 0x00044000017a7983 */ /* 0x000f280000300a00 */
[----:B------:R-:W4:Y:S04]  /*24160*/  LDL.LU.64 R112, [R1+0x438] ;  /* 0x0004380001707983 */ /* 0x000f280000300a00 */
[----:B------:R2:W-:Y:S04]  /*24170*/  LDGSTS.E [R9+0x44000], desc[UR60][R28.64], !P5 ;  /* 0x440000001c097fae */ /* 0x0005e8000e92187c */
[----:B------:R3:W-:Y:S04]  /*24180*/  LDGSTS.E [R9+0x48000], desc[UR60][R26.64], !P5 ;  /* 0x480000001a097fae */ /* 0x0007e8000e92187c */
[----:B------:R4:W-:Y:S01]  /*24190*/  LDGSTS.E [R9+0x4c000], desc[UR60][R24.64], !P5 ;  /* 0x4c00000018097fae */ /* 0x0009e2000e92187c */
[----:B-1----:R-:W-:-:S03]  /*241a0*/  IMAD.WIDE R30, R4, 0x4, R114 ;  /* 0x00000004041e7825 */ /* 0x002fc600078e0272 */
[----:B------:R-:W4:Y:S01]  /*241b0*/  LDL.LU.64 R114, [R1+0x430] ;  /* 0x0004300001727983 */ /* 0x000f220000300a00 */
[----:B--2---:R-:W-:-:S03]  /*241c0*/  IMAD.WIDE R28, R4, 0x4, R152 ;  /* 0x00000004041c7825 */ /* 0x004fc600078e0298 */
[----:B------:R1:W-:Y:S04]  /*241d0*/  STL.64 [R1+0x1270], R30 ;  /* 0x0012701e01007387 */ /* 0x0003e80000100a00 */
[----:B------:R-:W2:Y:S01]  /*241e0*/  LDL.LU.64 R152, [R1+0x428] ;  /* 0x0004280001987983 */ /* 0x000ea20000300a00 */
[----:B---3--:R-:W-:-:S03]  /*241f0*/  IMAD.WIDE R26, R4, 0x4, R116 ;  /* 0x00000004041a7825 */ /* 0x008fc600078e0274 */
[----:B------:R1:W-:Y:S01]  /*24200*/  LDGSTS.E [R9+0x40004], desc[UR60][R30.64], !P6 ;  /* 0x400040001e097fae */ /* 0x0003e2000f12187c */
[----:B----4-:R-:W-:-:S03]  /*24210*/  IMAD.WIDE R24, R4, 0x4, R102 ;  /* 0x0000000404187825 */ /* 0x010fc600078e0266 */
[----:B------:R3:W-:Y:S04]  /*24220*/  STL.64 [R1+0x1250], R28 ;  /* 0x0012501c01007387 */ /* 0x0007e80000100a00 */
[----:B------:R3:W-:Y:S04]  /*24230*/  LDGSTS.E [R9+0x44004], desc[UR60][R28.64], !P6 ;  /* 0x440040001c097fae */ /* 0x0007e8000f12187c */
[----:B------:R4:W-:Y:S04]  /*24240*/  STL.64 [R1+0x1230], R26 ;  /* 0x0012301a01007387 */ /* 0x0009e80000100a00 */
[----:B------:R4:W-:Y:S04]  /*24250*/  STL.64 [R1+0x700], R24 ;  /* 0x0007001801007387 */ /* 0x0009e80000100a00 */
[----:B------:R4:W-:Y:S04]  /*24260*/  LDGSTS.E [R9+0x48004], desc[UR60][R26.64], !P6 ;  /* 0x480040001a097fae */ /* 0x0009e8000f12187c */
[----:B------:R-:W2:Y:S04]  /*24270*/  LDL.LU.64 R96, [R1+0x1a0] ;  /* 0x0001a00001607983 */ /* 0x000ea80000300a00 */
[----:B------:R4:W-:Y:S01]  /*24280*/  LDGSTS.E [R9+0x4c004], desc[UR60][R24.64], !P6 ;  /* 0x4c00400018097fae */ /* 0x0009e2000f12187c */
[----:B-1----:R-:W-:-:S05]  /*24290*/  IMAD.WIDE R30, R4, 0x4, R104 ;  /* 0x00000004041e7825 */ /* 0x002fca00078e0268 */
[----:B------:R1:W-:Y:S01]  /*242a0*/  STL.64 [R1+0x6e0], R30 ;  /* 0x0006e01e01007387 */ /* 0x0003e20000100a00 */
[----:B---3--:R-:W-:-:S03]  /*242b0*/  IMAD.WIDE R28, R4, 0x4, R106 ;  /* 0x00000004041c7825 */ /* 0x008fc600078e026a */
[----:B------:R-:W3:Y:S04]  /*242c0*/  LDL.LU.64 R98, [R1+0x708] ;  /* 0x0007080001627983 */ /* 0x000ee80000300a00 */
[----:B------:R1:W-:Y:S04]  /*242d0*/  STL.64 [R1+0x6c0], R28 ;  /* 0x0006c01c01007387 */ /* 0x0003e80000100a00 */
[----:B------:R-:W3:Y:S01]  /*242e0*/  LDL.LU.64 R104, [R1+0x710] ;  /* 0x0007100001687983 */ /* 0x000ee20000300a00 */
[----:B----4-:R-:W-:-:S03]  /*242f0*/  IMAD.WIDE R26, R4, 0x4, R120 ;  /* 0x00000004041a7825 */ /* 0x010fc600078e0278 */
[----:B------:R1:W-:Y:S04]  /*24300*/  LDGSTS.E [R9+0x40008], desc[UR60][R30.64], !P3 ;  /* 0x400080001e097fae */ /* 0x0003e8000d92187c */
[----:B------:R-:W-:Y:S04]  /*24310*/  STL.64 [R1+0x6a0], R26 ;  /* 0x0006a01a01007387 */ /* 0x000fe80000100a00 */
[----:B------:R-:W4:Y:S04]  /*24320*/  LDL.LU.64 R120, [R1+0x718] ;  /* 0x0007180001787983 */ /* 0x000f280000300a00 */
[----:B------:R1:W-:Y:S04]  /*24330*/  LDGSTS.E [R9+0x44008], desc[UR60][R28.64], !P3 ;  /* 0x440080001c097fae */ /* 0x0003e8000d92187c */
[----:B------:R-:W-:Y:S01]  /*24340*/  LDGSTS.E [R9+0x48008], desc[UR60][R26.64], !P3 ;  /* 0x480080001a097fae */ /* 0x000fe2000d92187c */
[----:B------:R-:W-:-:S05]  /*24350*/  IMAD.WIDE R24, R4, 0x4, R110 ;  /* 0x0000000404187825 */ /* 0x000fca00078e026e */
[----:B------:R2:W-:Y:S04]  /*24360*/  STL.64 [R1+0x678], R24 ;  /* 0x0006781801007387 */ /* 0x0005e80000100a00 */
[----:B------:R-:W4:Y:S01]  /*24370*/  LDL.LU.64 R110, [R1+0x720] ;  /* 0x00072000016e7983 */ /* 0x000f220000300a00 */
[----:B-1----:R-:W-:-:S03]  /*24380*/  IMAD.WIDE R30, R4, 0x4, R122 ;  /* 0x00000004041e7825 */ /* 0x002fc600078e027a */
[----:B------:R2:W-:Y:S04]  /*24390*/  LDGSTS.E [R9+0x4c008], desc[UR60][R24.64], !P3 ;  /* 0x4c00800018097fae */ /* 0x0005e8000d92187c */
[----:B------:R-:W4:Y:S01]  /*243a0*/  LDL.LU.64 R122, [R1+0x728] ;  /* 0x00072800017a7983 */ /* 0x000f220000300a00 */
[----:B------:R-:W-:-:S03]  /*243b0*/  IMAD.WIDE R28, R4, 0x4, R112 ;  /* 0x00000004041c7825 */ /* 0x000fc600078e0270 */
[----:B------:R1:W-:Y:S04]  /*243c0*/  STL.64 [R1+0x650], R30 ;  /* 0x0006501e01007387 */ /* 0x0003e80000100a00 */
[----:B------:R-:W4:Y:S04]  /*243d0*/  LDL.LU.64 R116, [R1+0x730] ;  /* 0x0007300001747983 */ /* 0x000f280000300a00 */
[----:B------:R3:W-:Y:S01]  /*243e0*/  STL.64 [R1+0x630], R28 ;  /* 0x0006301c01007387 */ /* 0x0007e20000100a00 */
[----:B------:R-:W-:Y:S02]  /*243f0*/  VIADD R5, R22, 0xffffff67 ;  /* 0xffffff6716057836 */ /* 0x000fe40000000000 */
[----:B------:R-:W1:Y:S01]  /*24400*/  LDC R22, c[0x0][0x230] ;  /* 0x00008c00ff167b82 */ /* 0x000e620000000800 */
[----:B------:R1:W-:Y:S01]  /*24410*/  LDGSTS.E [R9+0x4000c], desc[UR60][R30.64], !P2 ;  /* 0x4000c0001e097fae */ /* 0x0003e2000d12187c */
[----:B--2---:R-:W-:Y:S01]  /*24420*/  IMAD.WIDE R24, R4, 0x4, R152 ;  /* 0x0000000404187825 */ /* 0x004fe200078e0298 */
[----:B------:R-:W-:-:S02]  /*24430*/  ISETP.GE.U32.AND P4, PT, R5, 0x7ffffee8, PT ;  /* 0x7ffffee80500780c */ /* 0x000fc40003f86070 */
[----:B------:R-:W2:Y:S01]  /*24440*/  LDL.LU.64 R152, [R1+0x738] ;  /* 0x0007380001987983 */ /* 0x000ea20000300a00 */
[----:B------:R-:W-:Y:S02]  /*24450*/  IADD3 R5, R21, -0x9a, RZ ;  /* 0xffffff6615057810 */ /* 0x000fe40007ffe0ff */
[----:B------:R-:W3:Y:S01]  /*24460*/  LDC R21, c[0x0][0x230] ;  /* 0x00008c00ff157b82 */ /* 0x000ee20000000800 */
[----:B------:R-:W-:Y:S01]  /*24470*/  IMAD.WIDE R26, R4, 0x4, R114 ;  /* 0x00000004041a7825 */ /* 0x000fe200078e0272 */
[----:B------:R-:W-:Y:S01]  /*24480*/  ISETP.GE.U32.AND P0, PT, R5, 0x7ffffee7, PT ;  /* 0x7ffffee70500780c */ /* 0x000fe20003f06070 */
[----:B------:R3:W-:Y:S02]  /*24490*/  LDGSTS.E [R9+0x4400c], desc[UR60][R28.64], !P2 ;  /* 0x4400c0001c097fae */ /* 0x0007e4000d12187c */
[----:B------:R-:W-:Y:S02]  /*244a0*/  VIADD R5, R20, 0xffffff65 ;  /* 0xffffff6514057836 */ /* 0x000fe40000000000 */
[----:B------:R3:W-:Y:S01]  /*244b0*/  STL.64 [R1+0x610], R26 ;  /* 0x0006101a01007387 */ /* 0x0007e20000100a00 */
[----:B------:R-:W2:Y:S02]  /*244c0*/  LDC R20, c[0x0][0x230] ;  /* 0x00008c00ff147b82 */ /* 0x000ea40000000800 */
[----:B------:R-:W-:Y:S01]  /*244d0*/  ISETP.GE.U32.AND P5, PT, R5, 0x7ffffee6, PT ;  /* 0x7ffffee60500780c */ /* 0x000fe20003fa6070 */
[----:B------:R3:W-:Y:S01]  /*244e0*/  LDGSTS.E [R9+0x4800c], desc[UR60][R26.64], !P2 ;  /* 0x4800c0001a097fae */ /* 0x0007e2000d12187c */
[----:B-1----:R-:W-:-:S03]  /*244f0*/  IADD3 R5, R22, -0x9c, RZ ;  /* 0xffffff6416057810 */ /* 0x002fc60007ffe0ff */
[----:B------:R4:W-:Y:S01]  /*24500*/  STL.64 [R1+0x5e8], R24 ;  /* 0x0005e81801007387 */ /* 0x0009e20000100a00 */
[----:B------:R-:W-:Y:S01]  /*24510*/  ISETP.GE.U32.AND P6, PT, R5, 0x7ffffee5, PT ;  /* 0x7ffffee50500780c */ /* 0x000fe20003fc6070 */
[----:B------:R-:W1:Y:S02]  /*24520*/  LDC R22, c[0x0][0x230] ;  /* 0x00008c00ff167b82 */ /* 0x000e640000000800 */
[----:B------:R-:W2:Y:S04]  /*24530*/  LDL.LU.64 R102, [R1+0x740] ;  /* 0x0007400001667983 */ /* 0x000ea80000300a00 */
[----:B------:R-:W2:Y:S01]  /*24540*/  LDL.LU.64 R106, [R1+0x748] ;  /* 0x00074800016a7983 */ /* 0x000ea20000300a00 */
[----:B---3--:R-:W-:Y:S02]  /*24550*/  VIADD R5, R21, 0xffffff4b ;  /* 0xffffff4b15057836 */ /* 0x008fe40000000000 */
[----:B------:R-:W-:Y:S01]  /*24560*/  IMAD.WIDE R30, R4, 0x4, R96 ;  /* 0x00000004041e7825 */ /* 0x000fe200078e0260 */
[----:B------:R-:W3:Y:S01]  /*24570*/  LDL.LU.64 R112, [R1+0x750] ;  /* 0x0007500001707983 */ /* 0x000ee20000300a00 */
[----:B------:R-:W3:Y:S01]  /*24580*/  LDC R21, c[0x0][0x230] ;  /* 0x00008c00ff157b82 */ /* 0x000ee20000000800 */
[----:B------:R-:W-:-:S02]  /*24590*/  ISETP.GE.U32.AND P3, PT, R5, 0x7ffffecc, PT ;  /* 0x7ffffecc0500780c */ /* 0x000fc40003f66070 */
[----:B------:R-:W3:Y:S04]  /*245a0*/  LDL.LU.64 R114, [R1+0x758] ;  /* 0x0007580001727983 */ /* 0x000ee80000300a00 */
[----:B------:R4:W-:Y:S04]  /*245b0*/  LDGSTS.E [R9+0x4c00c], desc[UR60][R24.64], !P2 ;  /* 0x4c00c00018097fae */ /* 0x0009e8000d12187c */
[----:B------:R1:W-:Y:S04]  /*245c0*/  STL.64 [R1+0x4d0], R30 ;  /* 0x0004d01e01007387 */ /* 0x0003e80000100a00 */
[----:B------:R1:W-:Y:S01]  /*245d0*/  LDGSTS.E [R9+0x50000], desc[UR60][R30.64], !P3 ;  /* 0x500000001e097fae */ /* 0x0003e2000d92187c */
[----:B------:R-:W-:-:S04]  /*245e0*/  IMAD.WIDE R28, R4, 0x4, R98 ;  /* 0x00000004041c7825 */ /* 0x000fc800078e0262 */
[C---:B------:R-:W-:Y:S01]  /*245f0*/  IMAD.WIDE R26, R4.reuse, 0x4, R104 ;  /* 0x00000004041a7825 */ /* 0x040fe200078e0268 */
[----:B------:R1:W-:Y:S04]  /*24600*/  STL.64 [R1+0x4c8], R28 ;  /* 0x0004c81c01007387 */ /* 0x0003e80000100a00 */
[----:B------:R1:W-:Y:S04]  /*24610*/  STL.64 [R1+0x4c0], R26 ;  /* 0x0004c01a01007387 */ /* 0x0003e80000100a00 */
[----:B------:R1:W-:Y:S01]  /*24620*/  LDGSTS.E [R9+0x54000], desc[UR60][R28.64], !P3 ;  /* 0x540000001c097fae */ /* 0x0003e2000d92187c */
[----:B----4-:R-:W-:-:S03]  /*24630*/  IMAD.WIDE R24, R4, 0x4, R120 ;  /* 0x0000000404187825 */ /* 0x010fc600078e0278 */
[----:B------:R4:W-:Y:S04]  /*24640*/  LDGSTS.E [R9+0x58000], desc[UR60][R26.64], !P3 ;  /* 0x580000001a097fae */ /* 0x0009e8000d92187c */
[----:B------:R2:W-:Y:S04]  /*24650*/  STL.64 [R1+0x4b8], R24 ;  /* 0x0004b81801007387 */ /* 0x0005e80000100a00 */
[----:B------:R-:W3:Y:S04]  /*24660*/  LDL.LU.64 R120, [R1+0x760] ;  /* 0x0007600001787983 */ /* 0x000ee80000300a00 */
[----:B------:R-:W3:Y:S04]  /*24670*/  LDL.LU.64 R104, [R1+0x768] ;  /* 0x0007680001687983 */ /* 0x000ee80000300a00 */
[----:B------:R2:W-:Y:S01]  /*24680*/  LDGSTS.E [R9+0x5c000], desc[UR60][R24.64], !P3 ;  /* 0x5c00000018097fae */ /* 0x0005e2000d92187c */
[----:B-1----:R-:W-:-:S03]  /*24690*/  IMAD.WIDE R30, R4, 0x4, R110 ;  /* 0x00000004041e7825 */ /* 0x002fc600078e026e */
[----:B------:R-:W3:Y:S04]  /*246a0*/  LDL.LU.64 R110, [R1+0x770] ;  /* 0x00077000016e7983 */ /* 0x000ee80000300a00 */
[----:B------:R1:W-:Y:S01]  /*246b0*/  STL.64 [R1+0x4b0], R30 ;  /* 0x0004b01e01007387 */ /* 0x0003e20000100a00 */
[----:B------:R-:W-:-:S03]  /*246c0*/  IMAD.WIDE R28, R4, 0x4, R122 ;  /* 0x00000004041c7825 */ /* 0x000fc600078e027a */
[----:B------:R-:W3:Y:S01]  /*246d0*/  LDL.LU.64 R122, [R1+0x778] ;  /* 0x00077800017a7983 */ /* 0x000ee20000300a00 */
[----:B----4-:R-:W-:-:S03]  /*246e0*/  IMAD.WIDE R26, R4, 0x4, R116 ;  /* 0x00000004041a7825 */ /* 0x010fc600078e0274 */
[----:B------:R4:W-:Y:S04]  /*246f0*/  STL.64 [R1+0x4a8], R28 ;  /* 0x0004a81c01007387 */ /* 0x0009e80000100a00 */
[----:B------:R3:W-:Y:S01]  /*24700*/  STL.64 [R1+0x4a0], R26 ;  /* 0x0004a01a01007387 */ /* 0x0007e20000100a00 */
[----:B--2---:R-:W-:-:S05]  /*24710*/  IMAD.WIDE R24, R4, 0x4, R152 ;  /* 0x0000000404187825 */ /* 0x004fca00078e0298 */
[----:B------:R2:W-:Y:S04]  /*24720*/  STL.64 [R1+0x498], R24 ;  /* 0x0004981801007387 */ /* 0x0005e80000100a00 */
[----:B------:R-:W2:Y:S01]  /*24730*/  LDL.LU.64 R152, [R1+0x780] ;  /* 0x0007800001987983 */ /* 0x000ea20000300a00 */
[----:B------:R-:W-:Y:S02]  /*24740*/  IADD3 R5, R20, -0xb6, RZ ;  /* 0xffffff4a14057810 */ /* 0x000fe40007ffe0ff */
[----:B------:R-:W2:Y:S02]  /*24750*/  LDC R20, c[0x0][0x230] ;  /* 0x00008c00ff147b82 */ /* 0x000ea40000000800 */
[----:B------:R-:W-:Y:S01]  /*24760*/  ISETP.GE.U32.AND P2, PT, R5, 0x7ffffecb, PT ;  /* 0x7ffffecb0500780c */ /* 0x000fe20003f46070 */
[----:B------:R-:W-:-:S05]  /*24770*/  VIADD R5, R22, 0xffffff49 ;  /* 0xffffff4916057836 */ /* 0x000fca0000000000 */
[----:B------:R-:W-:Y:S01]  /*24780*/  ISETP.GE.U32.AND P3, PT, R5, 0x7ffffeca, PT ;  /* 0x7ffffeca0500780c */ /* 0x000fe20003f66070 */
[----:B------:R-:W2:Y:S06]  /*24790*/  LDC R22, c[0x0][0x230] ;  /* 0x00008c00ff167b82 */ /* 0x000eac0000000800 */
[----:B------:R1:W-:Y:S04]  /*247a0*/  LDGSTS.E [R9+0x50004], desc[UR60][R30.64], !P2 ;  /* 0x500040001e097fae */ /* 0x0003e8000d12187c */
[----:B------:R4:W-:Y:S04]  /*247b0*/  LDGSTS.E [R9+0x54004], desc[UR60][R28.64], !P2 ;  /* 0x540040001c097fae */ /* 0x0009e8000d12187c */
[----:B------:R3:W-:Y:S01]  /*247c0*/  LDGSTS.E [R9+0x58004], desc[UR60][R26.64], !P2 ;  /* 0x580040001a097fae */ /* 0x0007e2000d12187c */
[----:B-1----:R-:W-:-:S03]  /*247d0*/  IMAD.WIDE R30, R4, 0x4, R102 ;  /* 0x00000004041e7825 */ /* 0x002fc600078e0266 */
[----:B------:R2:W-:Y:S01]  /*247e0*/  LDGSTS.E [R9+0x5c004], desc[UR60][R24.64], !P2 ;  /* 0x5c00400018097fae */ /* 0x0005e2000d12187c */
[----:B----4-:R-:W-:-:S03]  /*247f0*/  IMAD.WIDE R28, R4, 0x4, R106 ;  /* 0x00000004041c7825 */ /* 0x010fc600078e026a */
[----:B------:R1:W-:Y:S01]  /*24800*/  STL.64 [R1+0x490], R30 ;  /* 0x0004901e01007387 */ /* 0x0003e20000100a00 */
[----:B---3--:R-:W-:-:S03]  /*24810*/  IMAD.WIDE R26, R4, 0x4, R112 ;  /* 0x00000004041a7825 */ /* 0x008fc600078e0270 */
[----:B------:R-:W3:Y:S04]  /*24820*/  LDL.LU.64 R98, [R1+0x788] ;  /* 0x0007880001627983 */ /* 0x000ee80000300a00 */
[----:B------:R4:W-:Y:S01]  /*24830*/  STL.64 [R1+0x488], R28 ;  /* 0x0004881c01007387 */ /* 0x0009e20000100a00 */
[----:B--2---:R-:W-:-:S03]  /*24840*/  IMAD.WIDE R24, R4, 0x4, R114 ;  /* 0x0000000404187825 */ /* 0x004fc600078e0272 */
[----:B------:R-:W2:Y:S04]  /*24850*/  LDL.LU.64 R112, [R1+0x790] ;  /* 0x0007900001707983 */ /* 0x000ea80000300a00 */
[----:B------:R4:W-:Y:S04]  /*24860*/  STL.64 [R1+0x480], R26 ;  /* 0x0004801a01007387 */ /* 0x0009e80000100a00 */
[----:B------:R-:W2:Y:S04]  /*24870*/  LDL.LU.64 R114, [R1+0x798] ;  /* 0x0007980001727983 */ /* 0x000ea80000300a00 */
[----:B------:R1:W-:Y:S04]  /*24880*/  LDGSTS.E [R9+0x50008], desc[UR60][R30.64], !P3 ;  /* 0x500080001e097fae */ /* 0x0003e8000d92187c */
[----:B------:R4:W-:Y:S04]  /*24890*/  LDGSTS.E [R9+0x54008], desc[UR60][R28.64], !P3 ;  /* 0x540080001c097fae */ /* 0x0009e8000d92187c */
[----:B------:R4:W-:Y:S04]  /*248a0*/  STL.64 [R1+0x478], R24 ;  /* 0x0004781801007387 */ /* 0x0009e80000100a00 */
[----:B------:R-:W2:Y:S01]  /*248b0*/  LDL.LU.64 R106, [R1+0x7a0] ;  /* 0x0007a000016a7983 */ /* 0x000ea20000300a00 */
[----:B-1----:R-:W-:-:S03]  /*248c0*/  IMAD.WIDE R30, R4, 0x4, R120 ;  /* 0x00000004041e7825 */ /* 0x002fc600078e0278 */
[----:B------:R1:W-:Y:S01]  /*248d0*/  LDGSTS.E [R9+0x58008], desc[UR60][R26.64], !P3 ;  /* 0x580080001a097fae */ /* 0x0003e2000d92187c */
[----:B----4-:R-:W-:-:S03]  /*248e0*/  IMAD.WIDE R28, R4, 0x4, R104 ;  /* 0x00000004041c7825 */ /* 0x010fc600078e0268 */
[----:B------:R-:W4:Y:S04]  /*248f0*/  LDL.LU.64 R120, [R1+0x7a8] ;  /* 0x0007a80001787983 */ /* 0x000f280000300a00 */
[----:B------:R1:W-:Y:S04]  /*24900*/  STL.64 [R1+0x470], R30 ;  /* 0x0004701e01007387 */ /* 0x0003e80000100a00 */
[----:B------:R1:W-:Y:S01]  /*24910*/  LDGSTS.E [R9+0x5c008], desc[UR60][R24.64], !P3 ;  /* 0x5c00800018097fae */ /* 0x0003e2000d92187c */
[----:B------:R-:W-:Y:S02]  /*24920*/  IADD3 R5, R21, -0xb8, RZ ;  /* 0xffffff4815057810 */ /* 0x000fe40007ffe0ff */
[----:B------:R-:W4:Y:S02]  /*24930*/  LDC R21, c[0x0][0x230] ;  /* 0x00008c00ff157b82 */ /* 0x000f240000000800 */
[----:B------:R-:W-:-:S13]  /*24940*/  ISETP.GE.U32.AND P2, PT, R5, 0x7ffffec9, PT ;  /* 0x7ffffec90500780c */ /* 0x000fda0003f46070 */
[----:B------:R1:W-:Y:S02]  /*24950*/  LDGSTS.E [R9+0x5000c], desc[UR60][R30.64], !P2 ;  /* 0x5000c0001e097fae */ /* 0x0003e4000d12187c */
[C---:B-1----:R-:W-:Y:S02]  /*24960*/  IMAD.WIDE R26, R4.reuse, 0x4, R110 ;  /* 0x00000004041a7825 */ /* 0x042fe400078e026e */
[----:B------:R3:W-:Y:S04]  /*24970*/  LDGSTS.E [R9+0x5400c], desc[UR60][R28.64], !P2 ;  /* 0x5400c0001c097fae */ /* 0x0007e8000d12187c */
[----:B------:R-:W4:Y:S01]  /*24980*/  LDL.LU.64 R110, [R1+0x7b0] ;  /* 0x0007b000016e7983 */ /* 0x000f220000300a00 */
[----:B------:R-:W-:-:S03]  /*24990*/  IMAD.WIDE R24, R4, 0x4, R122 ;  /* 0x0000000404187825 */ /* 0x000fc600078e027a */
[----:B------:R3:W-:Y:S04]  /*249a0*/  STL.64 [R1+0x468], R28 ;  /* 0x0004681c01007387 */ /* 0x0007e80000100a00 */
[----:B------:R-:W4:Y:S04]  /*249b0*/  LDL.LU.64 R122, [R1+0x7b8] ;  /* 0x0007b800017a7983 */ /* 0x000f280000300a00 */
[----:B------:R2:W-:Y:S04]  /*249c0*/  STL.64 [R1+0x460], R26 ;  /* 0x0004601a01007387 */ /* 0x0005e80000100a00 */
[----:B------:R1:W-:Y:S04]  /*249d0*/  STL.64 [R1+0x458], R24 ;  /* 0x0004581801007387 */ /* 0x0003e80000100a00 */
[----:B------:R-:W4:Y:S04]  /*249e0*/  LDL.LU.64 R116, [R1+0x7c0] ;  /* 0x0007c00001747983 */ /* 0x000f280000300a00 */
[----:B------:R-:W4:Y:S04]  /*249f0*/  LDL.LU.64 R102, [R1+0x7c8] ;  /* 0x0007c80001667983 */ /* 0x000f280000300a00 */
[----:B------:R-:W4:Y:S01]  /*24a00*/  LDL.LU.64 R104, [R1+0x7d0] ;  /* 0x0007d00001687983 */ /* 0x000f220000300a00 */
[----:B------:R-:W-:-:S02]  /*24a10*/  VIADD R5, R20, 0xffffff2b ;  /* 0xffffff2b14057836 */ /* 0x000fc40000000000 */
[----:B------:R-:W4:Y:S01]  /*24a20*/  LDC R20, c[0x0][0x230] ;  /* 0x00008c00ff147b82 */ /* 0x000f220000000800 */
[----:B------:R2:W-:Y:S01]  /*24a30*/  LDGSTS.E [R9+0x5800c], desc[UR60][R26.64], !P2 ;  /* 0x5800c0001a097fae */ /* 0x0005e2000d12187c */
[----:B------:R-:W-:Y:S01]  /*24a40*/  IMAD.WIDE R30, R4, 0x4, R152 ;  /* 0x00000004041e7825 */ /* 0x000fe200078e0298 */
[----:B------:R-:W-:Y:S02]  /*24a50*/  ISETP.GE.U32.AND P3, PT, R5, 0x7ffffeac, PT ;  /* 0x7ffffeac0500780c */ /* 0x000fe40003f66070 */
[----:B------:R1:W-:Y:S04]  /*24a60*/  LDGSTS.E [R9+0x5c00c], desc[UR60][R24.64], !P2 ;  /* 0x5c00c00018097fae */ /* 0x0003e8000d12187c */
[----:B------:R1:W-:Y:S04]  /*24a70*/  STL.64 [R1+0x350], R30 ;  /* 0x0003501e01007387 */ /* 0x0003e80000100a00 */
[----:B------:R-:W4:Y:S04]  /*24a80*/  LDL.LU.64 R152, [R1+0x7d8] ;  /* 0x0007d80001987983 */ /* 0x000f280000300a00 */
[----:B------:R1:W-:Y:S01]  /*24a90*/  LDGSTS.E [R9+0x60000], desc[UR60][R30.64], !P3 ;  /* 0x600000001e097fae */ /* 0x0003e2000d92187c */
[----:B------:R-:W-:-:S02]  /*24aa0*/  IADD3 R5, R22, -0xd6, RZ ;  /* 0xffffff2a16057810 */ /* 0x000fc40007ffe0ff */
[----:B------:R-:W4:Y:S01]  /*24ab0*/  LDC R22, c[0x0][0x230] ;  /* 0x00008c00ff167b82 */ /* 0x000f220000000800 */
[----:B---3--:R-:W-:-:S04]  /*24ac0*/  IMAD.WIDE R28, R4, 0x4, R98 ;  /* 0x00000004041c7825 */ /* 0x008fc800078e0262 */
[C---:B--2---:R-:W-:Y:S01]  /*24ad0*/  IMAD.WIDE R26, R4.reuse, 0x4, R112 ;  /* 0x00000004041a7825 */ /* 0x044fe200078e0270 */
[----:B------:R4:W-:Y:S03]  /*24ae0*/  STL.64 [R1+0x348], R28 ;  /* 0x0003481c01007387 */ /* 0x0009e60000100a00 */
[C---:B-1----:R-:W-:Y:S01]  /*24af0*/  IMAD.WIDE R24, R4.reuse, 0x4, R114 ;  /* 0x0000000404187825 */ /* 0x042fe200078e0272 */
[----:B------:R1:W-:Y:S04]  /*24b00*/  STL.64 [R1+0x340], R26 ;  /* 0x0003401a01007387 */ /* 0x0003e80000100a00 */
[----:B------:R2:W-:Y:S04]  /*24b10*/  STL.64 [R1+0x338], R24 ;  /* 0x0003381801007387 */ /* 0x0005e80000100a00 */
[----:B------:R-:W3:Y:S04]  /*24b20*/  LDL.LU.64 R112, [R1+0x7e0] ;  /* 0x0007e00001707983 */ /* 0x000ee80000300a00 */
[----:B------:R-:W3:Y:S01]  /*24b30*/  LDL.LU.64 R114, [R1+0x7e8] ;  /* 0x0007e80001727983 */ /* 0x000ee20000300a00 */
[----:B------:R-:W-:-:S03]  /*24b40*/  IMAD.WIDE R30, R4, 0x4, R106 ;  /* 0x00000004041e7825 */ /* 0x000fc600078e026a */
[----:B------:R4:W-:Y:S04]  /*24b50*/  LDGSTS.E [R9+0x64000], desc[UR60][R28.64], !P3 ;  /* 0x640000001c097fae */ /* 0x0009e8000d92187c */
[----:B------:R-:W3:Y:S04]  /*24b60*/  LDL.LU.64 R106, [R1+0x7f0] ;  /* 0x0007f000016a7983 */ /* 0x000ee80000300a00 */
[----:B------:R1:W-:Y:S01]  /*24b70*/  LDGSTS.E [R9+0x68000], desc[UR60][R26.64], !P3 ;  /* 0x680000001a097fae */ /* 0x0003e2000d92187c */
[----:B----4-:R-:W-:-:S03]  /*24b80*/  IMAD.WIDE R28, R4, 0x4, R120 ;  /* 0x00000004041c7825 */ /* 0x010fc600078e0278 */
[----:B------:R2:W-:Y:S04]  /*24b90*/  LDGSTS.E [R9+0x6c000], desc[UR60][R24.64], !P3 ;  /* 0x6c00000018097fae */ /* 0x0005e8000d92187c */
[----:B------:R-:W4:Y:S04]  /*24ba0*/  LDL.LU.64 R120, [R1+0x7f8] ;  /* 0x0007f80001787983 */ /* 0x000f280000300a00 */
[----:B------:R2:W-:Y:S04]  /*24bb0*/  STL.64 [R1+0x330], R30 ;  /* 0x0003301e01007387 */ /* 0x0005e80000100a00 */
[----:B------:R2:W-:Y:S01]  /*24bc0*/  STL.64 [R1+0x328], R28 ;  /* 0x0003281c01007387 */ /* 0x0005e20000100a00 */
[----:B------:R-:W-:-:S13]  /*24bd0*/  ISETP.GE.U32.AND P2, PT, R5, 0x7ffffeab, PT ;  /* 0x7ffffeab0500780c */ /* 0x000fda0003f46070 */
[----:B------:R2:W-:Y:S04]  /*24be0*/  LDGSTS.E [R9+0x60004], desc[UR60][R30.64], !P2 ;  /* 0x600040001e097fae */ /* 0x0005e8000d12187c */
[----:B------:R2:W-:Y:S01]  /*24bf0*/  LDGSTS.E [R9+0x64004], desc[UR60][R28.64], !P2 ;  /* 0x640040001c097fae */ /* 0x0005e2000d12187c */
[----:B-1----:R-:W-:-:S04]  /*24c00*/  IMAD.WIDE R26, R4, 0x4, R110 ;  /* 0x00000004041a7825 */ /* 0x002fc800078e026e */
[C---:B--2---:R-:W-:Y:S01]  /*24c10*/  IMAD.WIDE R24, R4.reuse, 0x4, R122 ;  /* 0x0000000404187825 */ /* 0x044fe200078e027a */
[----:B------:R1:W-:Y:S04]  /*24c20*/  STL.64 [R1+0x320], R26 ;  /* 0x0003201a01007387 */ /* 0x0003e80000100a00 */
[----:B------:R2:W-:Y:S04]  /*24c30*/  STL.64 [R1+0x318], R24 ;  /* 0x0003181801007387 */ /* 0x0005e80000100a00 */
[----:B------:R-:W4:Y:S04]  /*24c40*/  LDL.LU.64 R110, [R1+0x800] ;  /* 0x00080000016e7983 */ /* 0x000f280000300a00 */
[----:B------:R-:W4:Y:S01]  /*24c50*/  LDL.LU.64 R122, [R1+0x808] ;  /* 0x00080800017a7983 */ /* 0x000f220000300a00 */
[----:B------:R-:W-:-:S03]  /*24c60*/  IMAD.WIDE R30, R4, 0x4, R116 ;  /* 0x00000004041e7825 */ /* 0x000fc600078e0274 */
[----:B------:R1:W-:Y:S01]  /*24c70*/  LDGSTS.E [R9+0x68004], desc[UR60][R26.64], !P2 ;  /* 0x680040001a097fae */ /* 0x0003e2000d12187c */
[----:B------:R-:W-:-:S03]  /*24c80*/  IMAD.WIDE R28, R4, 0x4, R102 ;  /* 0x00000004041c7825 */ /* 0x000fc600078e0266 */
[----:B------:R3:W-:Y:S04]  /*24c90*/  STL.64 [R1+0x310], R30 ;  /* 0x0003101e01007387 */ /* 0x0007e80000100a00 */
[----:B------:R2:W-:Y:S01]  /*24ca0*/  LDGSTS.E [R9+0x6c004], desc[UR60][R24.64], !P2 ;  /* 0x6c00400018097fae */ /* 0x0005e2000d12187c */
[----:B-1----:R-:W-:-:S03]  /*24cb0*/  IMAD.WIDE R26, R4, 0x4, R104 ;  /* 0x00000004041a7825 */ /* 0x002fc600078e0268 */
[----:B------:R-:W4:Y:S04]  /*24cc0*/  LDL.LU.64 R104, [R1+0x810] ;  /* 0x0008100001687983 */ /* 0x000f280000300a00 */
[----:B------:R1:W-:Y:S01]  /*24cd0*/  STL.64 [R1+0x308], R28 ;  /* 0x0003081c01007387 */ /* 0x0003e20000100a00 */
[----:B--2---:R-:W-:-:S03]  /*24ce0*/  IMAD.WIDE R24, R4, 0x4, R152 ;  /* 0x0000000404187825 */ /* 0x004fc600078e0298 */
[----:B------:R-:W2:Y:S01]  /*24cf0*/  LDL.LU.64 R152, [R1+0x818] ;  /* 0x0008180001987983 */ /* 0x000ea20000300a00 */
[----:B------:R-:W-:-:S03]  /*24d00*/  VIADD R5, R21, 0xffffff29 ;  /* 0xffffff2915057836 */ /* 0x000fc60000000000 */
[----:B------:R1:W-:Y:S01]  /*24d10*/  STL.64 [R1+0x300], R26 ;  /* 0x0003001a01007387 */ /* 0x0003e20000100a00 */
[----:B------:R-:W2:Y:S01]  /*24d20*/  LDC R21, c[0x0][0x230] ;  /* 0x00008c00ff157b82 */ /* 0x000ea20000000800 */
[----:B------:R-:W-:Y:S02]  /*24d30*/  ISETP.GE.U32.AND P3, PT, R5, 0x7ffffeaa, PT ;  /* 0x7ffffeaa0500780c */ /* 0x000fe40003f66070 */
[----:B------:R-:W-:Y:S01]  /*24d40*/  IADD3 R5, R20, -0xd8, RZ ;  /* 0xffffff2814057810 */ /* 0x000fe20007ffe0ff */
[----:B------:R4:W-:Y:S03]  /*24d50*/  STL.64 [R1+0x2f8], R24 ;  /* 0x0002f81801007387 */ /* 0x0009e60000100a00 */
[----:B------:R-:W-:-:S07]  /*24d60*/  ISETP.GE.U32.AND P2, PT, R5, 0x7ffffea9, PT ;  /* 0x7ffffea90500780c */ /* 0x000fce0003f46070 */
[----:B------:R3:W-:Y:S01]  /*24d70*/  LDGSTS.E [R9+0x60008], desc[UR60][R30.64], !P3 ;  /* 0x600080001e097fae */ /* 0x0007e2000d92187c */
[----:B------:R-:W2:Y:S03]  /*24d80*/  LDC R20, c[0x0][0x230] ;  /* 0x00008c00ff147b82 */ /* 0x000ea60000000800 */
[----:B------:R1:W-:Y:S04]  /*24d90*/  LDGSTS.E [R9+0x64008], desc[UR60][R28.64], !P3 ;  /* 0x640080001c097fae */ /* 0x0003e8000d92187c */
[----:B------:R1:W-:Y:S04]  /*24da0*/  LDGSTS.E [R9+0x68008], desc[UR60][R26.64], !P3 ;  /* 0x680080001a097fae */ /* 0x0003e8000d92187c */
[----:B------:R4:W-:Y:S01]  /*24db0*/  LDGSTS.E [R9+0x6c008], desc[UR60][R24.64], !P3 ;  /* 0x6c00800018097fae */ /* 0x0009e2000d92187c */
[----:B---3--:R-:W-:-:S03]  /*24dc0*/  IMAD.WIDE R30, R4, 0x4, R112 ;  /* 0x00000004041e7825 */ /* 0x008fc600078e0270 */
[----:B------:R-:W3:Y:S01]  /*24dd0*/  LDL.LU.64 R112, [R1+0x820] ;  /* 0x0008200001707983 */ /* 0x000ee20000300a00 */
[----:B-1----:R-:W-:-:S03]  /*24de0*/  IMAD.WIDE R28, R4, 0x4, R114 ;  /* 0x00000004041c7825 */ /* 0x002fc600078e0272 */
[----:B------:R-:W3:Y:S04]  /*24df0*/  LDL.LU.64 R114, [R1+0x828] ;  /* 0x0008280001727983 */ /* 0x000ee80000300a00 */
[----:B------:R1:W-:Y:S01]  /*24e00*/  STL.64 [R1+0x2f0], R30 ;  /* 0x0002f01e01007387 */ /* 0x0003e20000100a00 */
[----:B------:R-:W-:-:S03]  /*24e10*/  IMAD.WIDE R26, R4, 0x4, R106 ;  /* 0x00000004041a7825 */ /* 0x000fc600078e026a */
[----:B------:R1:W-:Y:S04]  /*24e20*/  STL.64 [R1+0x2e8], R28 ;  /* 0x0002e81c01007387 */ /* 0x0003e80000100a00 */
[----:B------:R-:W3:Y:S04]  /*24e30*/  LDL.LU.64 R106, [R1+0x830] ;  /* 0x00083000016a7983 */ /* 0x000ee80000300a00 */
[----:B------:R1:W-:Y:S01]  /*24e40*/  LDGSTS.E [R9+0x6000c], desc[UR60][R30.64], !P2 ;  /* 0x6000c0001e097fae */ /* 0x0003e2000d12187c */
[----:B----4-:R-:W-:-:S03]  /*24e50*/  IMAD.WIDE R24, R4, 0x4, R120 ;  /* 0x0000000404187825 */ /* 0x010fc600078e0278 */
[----:B------:R4:W-:Y:S04]  /*24e60*/  LDGSTS.E [R9+0x6400c], desc[UR60][R28.64], !P2 ;  /* 0x6400c0001c097fae */ /* 0x0009e8000d12187c */
[----:B------:R-:W3:Y:S04]  /*24e70*/  LDL.LU.64 R120, [R1+0x838] ;  /* 0x0008380001787983 */ /* 0x000ee80000300a00 */
[----:B------:R4:W-:Y:S04]  /*24e80*/  STL.64 [R1+0x2e0], R26 ;  /* 0x0002e01a01007387 */ /* 0x0009e80000100a00 */
[----:B------:R2:W-:Y:S04]  /*24e90*/  STL.64 [R1+0x2d8], R24 ;  /* 0x0002d81801007387 */ /* 0x0005e80000100a00 */
[----:B------:R-:W3:Y:S04]  /*24ea0*/  LDL.LU.64 R98, [R1+0x840] ;  /* 0x0008400001627983 */ /* 0x000ee80000300a00 */
[----:B------:R-:W3:Y:S04]  /*24eb0*/  LDL.LU.64 R116, [R1+0x848] ;  /* 0x0008480001747983 */ /* 0x000ee80000300a00 */
[----:B------:R4:W-:Y:S04]  /*24ec0*/  LDGSTS.E [R9+0x6800c], desc[UR60][R26.64], !P2 ;  /* 0x6800c0001a097fae */ /* 0x0009e8000d12187c */
[----:B------:R2:W-:Y:S01]  /*24ed0*/  LDGSTS.E [R9+0x6c00c], desc[UR60][R24.64], !P2 ;  /* 0x6c00c00018097fae */ /* 0x0005e2000d12187c */
[----:B-1----:R-:W-:-:S04]  /*24ee0*/  IMAD.WIDE R30, R4, 0x4, R110 ;  /* 0x00000004041e7825 */ /* 0x002fc800078e026e */
[C---:B----4-:R-:W-:Y:S01]  /*24ef0*/  IMAD.WIDE R28, R4.reuse, 0x4, R122 ;  /* 0x00000004041c7825 */ /* 0x050fe200078e027a */
[----:B------:R3:W-:Y:S04]  /*24f00*/  STL.64 [R1+0x1d0], R30 ;  /* 0x0001d01e01007387 */ /* 0x0007e80000100a00 */
[----:B------:R-:W4:Y:S04]  /*24f10*/  LDL.LU.64 R110, [R1+0x850] ;  /* 0x00085000016e7983 */ /* 0x000f280000300a00 */
[----:B------:R1:W-:Y:S04]  /*24f20*/  STL.64 [R1+0x1c8], R28 ;  /* 0x0001c81c01007387 */ /* 0x0003e80000100a00 */
[----:B------:R-:W4:Y:S01]  /*24f30*/  LDL.LU.64 R122, [R1+0x858] ;  /* 0x00085800017a7983 */ /* 0x000f220000300a00 */
[----:B------:R-:W-:-:S05]  /*24f40*/  IMAD.WIDE R26, R4, 0x4, R104 ;  /* 0x00000004041a7825 */ /* 0x000fca00078e0268 */
[----:B------:R1:W-:Y:S01]  /*24f50*/  STL.64 [R1+0x1c0], R26 ;  /* 0x0001c01a01007387 */ /* 0x0003e20000100a00 */
[----:B--2---:R-:W-:-:S05]  /*24f60*/  IMAD.WIDE R24, R4, 0x4, R152 ;  /* 0x0000000404187825 */ /* 0x004fca00078e0298 */
[----:B------:R2:W-:Y:S04]  /*24f70*/  STL.64 [R1+0x1b8], R24 ;  /* 0x0001b81801007387 */ /* 0x0005e80000100a00 */
[----:B------:R-:W4:Y:S04]  /*24f80*/  LDL.LU.64 R102, [R1+0x860] ;  /* 0x0008600001667983 */ /* 0x000f280000300a00 */
[----:B------:R-:W4:Y:S01]  /*24f90*/  LDL.LU.64 R152, [R1+0x868] ;  /* 0x0008680001987983 */ /* 0x000f220000300a00 */
[----:B------:R-:W-:Y:S02]  /*24fa0*/  VIADD R5, R23, 0xffffff0b ;  /* 0xffffff0b17057836 */ /* 0x000fe40000000000 */
[----:B------:R-:W4:Y:S03]  /*24fb0*/  LDC R23, c[0x0][0x230] ;  /* 0x00008c00ff177b82 */ /* 0x000f260000000800 */
[----:B------:R-:W-:-:S02]  /*24fc0*/  ISETP.GE.U32.AND P3, PT, R5, 0x7ffffe8c, PT ;  /* 0x7ffffe8c0500780c */ /* 0x000fc40003f66070 */
[----:B------:R-:W-:-:S03]  /*24fd0*/  IADD3 R5, R22, -0xf6, RZ ;  /* 0xffffff0a16057810 */ /* 0x000fc60007ffe0ff */
[----:B------:R-:W4:Y:S01]  /*24fe0*/  LDC R22, c[0x0][0x230] ;  /* 0x00008c00ff167b82 */ /* 0x000f220000000800 */
[----:B------:R-:W-:-:S07]  /*24ff0*/  ISETP.GE.U32.AND P2, PT, R5, 0x7ffffe8b, PT ;  /* 0x7ffffe8b0500780c */ /* 0x000fce0003f46070 */
[----:B------:R3:W-:Y:S04]  /*25000*/  LDGSTS.E [R9+0x70000], desc[UR60][R30.64], !P3 ;  /* 0x700000001e097fae */ /* 0x0007e8000d92187c */
        /* <DEDUP_REMOVED lines=8> */
[----:B--2---:R-:W-:-:S03]  /*25090*/  IMAD.WIDE R26, R4, 0x4, R106 ;  /* 0x00000004041a7825 */ /* 0x004fc600078e026a */
[----:B------:R2:W-:Y:S04]  /*250a0*/  STL.64 [R1+0x1a8], R28 ;  /* 0x0001a81c01007387 */ /* 0x0005e80000100a00 */
[----:B------:R4:W-:Y:S04]  /*250b0*/  STL.64 [R1+0x1a0], R26 ;  /* 0x0001a01a01007387 */ /* 0x0009e80000100a00 */
[----:B------:R1:W-:Y:S01]  /*250c0*/  LDGSTS.E [R9+0x70004], desc[UR60][R30.64], !P2 ;  /* 0x700040001e097fae */ /* 0x0003e2000d12187c */
[----:B------:R-:W-:-:S03]  /*250d0*/  IMAD.WIDE R24, R4, 0x4, R120 ;  /* 0x0000000404187825 */ /* 0x000fc600078e0278 */
[----:B------:R2:W-:Y:S04]  /*250e0*/  LDGSTS.E [R9+0x74004], desc[UR60][R28.64], !P2 ;  /* 0x740040001c097fae */ /* 0x0005e8000d12187c */
[----:B------:R4:W-:Y:S04]  /*250f0*/  STL.64 [R1+0x198], R24 ;  /* 0x0001981801007387 */ /* 0x0009e80000100a00 */
[----:B------:R-:W3:Y:S04]  /*25100*/  LDL.LU.64 R104, [R1+0x888] ;  /* 0x0008880001687983 */ /* 0x000ee80000300a00 */
[----:B------:R-:W3:Y:S01]  /*25110*/  LDL.LU.64 R106, [R1+0x8a0] ;  /* 0x0008a000016a7983 */ /* 0x000ee20000300a00 */
[----:B-1----:R-:W-:-:S03]  /*25120*/  IMAD.WIDE R30, R4, 0x4, R98 ;  /* 0x00000004041e7825 */ /* 0x002fc600078e0262 */
[----:B------:R-:W3:Y:S01]  /*25130*/  LDL.LU.64 R120, [R1+0x8c8] ;  /* 0x0008c80001787983 */ /* 0x000ee20000300a00 */
[----:B--2---:R-:W-:-:S03]  /*25140*/  IMAD.WIDE R28, R4, 0x4, R116 ;  /* 0x00000004041c7825 */ /* 0x004fc600078e0274 */
[----:B------:R4:W-:Y:S01]  /*25150*/  LDGSTS.E [R9+0x78004], desc[UR60][R26.64], !P2 ;  /* 0x780040001a097fae */ /* 0x0009e2000d12187c */
[----:B------:R-:W-:Y:S02]  /*25160*/  VIADD R5, R21, 0xffffff09 ;  /* 0xffffff0915057836 */ /* 0x000fe40000000000 */
[----:B------:R-:W1:Y:S01]  /*25170*/  LDC R21, c[0x0][0x230] ;  /* 0x00008c00ff157b82 */ /* 0x000e620000000800 */
[----:B------:R-:W-:Y:S04]  /*25180*/  STL.64 [R1+0x190], R30 ;  /* 0x0001901e01007387 */ /* 0x000fe80000100a00 */
[----:B------:R2:W-:Y:S04]  /*25190*/  LDGSTS.E [R9+0x7c004], desc[UR60][R24.64], !P2 ;  /* 0x7c00400018097fae */ /* 0x0005e8000d12187c */
[----:B------:R1:W-:Y:S01]  /*251a0*/  STL.64 [R1+0x188], R28 ;  /* 0x0001881c01007387 */ /* 0x0003e20000100a00 */
[----:B------:R-:W-:-:S13]  /*251b0*/  ISETP.GE.U32.AND P3, PT, R5, 0x7ffffe8a, PT ;  /* 0x7ffffe8a0500780c */ /* 0x000fda0003f66070 */
[----:B------:R-:W-:Y:S04]  /*251c0*/  LDGSTS.E [R9+0x70008], desc[UR60][R30.64], !P3 ;  /* 0x700080001e097fae */ /* 0x000fe8000d92187c */
[----:B------:R1:W-:Y:S01]  /*251d0*/  LDGSTS.E [R9+0x74008], desc[UR60][R28.64], !P3 ;  /* 0x740080001c097fae */ /* 0x0003e2000d92187c */
[----:B----4-:R-:W-:-:S05]  /*251e0*/  IMAD.WIDE R26, R4, 0x4, R110 ;  /* 0x00000004041a7825 */ /* 0x010fca00078e026e */
[----:B------:R3:W-:Y:S01]  /*251f0*/  STL.64 [R1+0x180], R26 ;  /* 0x0001801a01007387 */ /* 0x0007e20000100a00 */
[----:B--2---:R-:W-:Y:S01]  /*25200*/  IMAD.WIDE R24, R4, 0x4, R122 ;  /* 0x0000000404187825 */ /* 0x004fe200078e027a */
[----:B------:R-:W-:Y:S02]  /*25210*/  IADD3 R5, R20, -0xf8, RZ ;  /* 0xffffff0814057810 */ /* 0x000fe40007ffe0ff */
[----:B------:R-:W2:Y:S01]  /*25220*/  LDL.LU.64 R122, [R1+0x8d0] ;  /* 0x0008d000017a7983 */ /* 0x000ea20000300a00 */
[----:B------:R-:W4:Y:S03]  /*25230*/  LDC R20, c[0x0][0x230] ;  /* 0x00008c00ff147b82 */ /* 0x000f260000000800 */
[----:B------:R3:W-:Y:S04]  /*25240*/  STL.64 [R1+0x178], R24 ;  /* 0x0001781801007387 */ /* 0x0007e80000100a00 */
[----:B------:R-:W4:Y:S01]  /*25250*/  LDL.LU.64 R110, [R1+0x8d8] ;  /* 0x0008d800016e7983 */ /* 0x000f220000300a00 */
[----:B-1----:R-:W-:-:S03]  /*25260*/  IMAD.WIDE R28, R4, 0x4, R152 ;  /* 0x00000004041c7825 */ /* 0x002fc600078e0298 */
[----:B------:R3:W-:Y:S04]  /*25270*/  LDGSTS.E [R9+0x78008], desc[UR60][R26.64], !P3 ;  /* 0x780080001a097fae */ /* 0x0007e8000d92187c */
[----:B------:R-:W4:Y:S01]  /*25280*/  LDL.LU.64 R152, [R1+0x8e0] ;  /* 0x0008e00001987983 */ /* 0x000f220000300a00 */
[----:B------:R-:W-:Y:S01]  /*25290*/  ISETP.GE.U32.AND P2, PT, R5, 0x7ffffe89, PT ;  /* 0x7ffffe890500780c */ /* 0x000fe20003f46070 */
[C---:B------:R-:W-:Y:S02]  /*252a0*/  IMAD.WIDE R30, R4.reuse, 0x4, R102 ;  /* 0x00000004041e7825 */ /* 0x040fe400078e0266 */
[----:B------:R1:W-:Y:S04]  /*252b0*/  LDGSTS.E [R9+0x7c008], desc[UR60][R24.64], !P3 ;  /* 0x7c00800018097fae */ /* 0x0003e8000d92187c */
[----:B------:R1:W-:Y:S04]  /*252c0*/  STL.64 [R1+0x170], R30 ;  /* 0x0001701e01007387 */ /* 0x0003e80000100a00 */
[----:B------:R1:W-:Y:S04]  /*252d0*/  STL.64 [R1+0x168], R28 ;  /* 0x0001681c01007387 */ /* 0x0003e80000100a00 */
[----:B------:R1:W-:Y:S04]  /*252e0*/  LDGSTS.E [R9+0x7000c], desc[UR60][R30.64], !P2 ;  /* 0x7000c0001e097fae */ /* 0x0003e8000d12187c */
[----:B------:R1:W-:Y:S01]  /*252f0*/  LDGSTS.E [R9+0x7400c], desc[UR60][R28.64], !P2 ;  /* 0x7400c0001c097fae */ /* 0x0003e2000d12187c */
[----:B---3--:R-:W-:-:S03]  /*25300*/  IMAD.WIDE R26, R4, 0x4, R112 ;  /* 0x00000004041a7825 */ /* 0x008fc600078e0270 */
[----:B------:R-:W3:Y:S01]  /*25310*/  LDL.LU.64 R112, [R1+0x8e8] ;  /* 0x0008e80001707983 */ /* 0x000ee20000300a00 */
[----:B-1----:R-:W-:-:S03]  /*25320*/  IMAD.WIDE R24, R4, 0x4, R114 ;  /* 0x0000000404187825 */ /* 0x002fc600078e0272 */
[----:B------:R-:W3:Y:S04]  /*25330*/  LDL.LU.64 R114, [R1+0x8f8] ;  /* 0x0008f80001727983 */ /* 0x000ee80000300a00 */
[----:B------:R1:W-:Y:S04]  /*25340*/  STL.64 [R1+0x160], R26 ;  /* 0x0001601a01007387 */ /* 0x0003e80000100a00 */
[----:B------:R2:W-:Y:S04]  /*25350*/  STL.64 [R1+0x158], R24 ;  /* 0x0001581801007387 */ /* 0x0005e80000100a00 */
[----:B------:R1:W-:Y:S04]  /*25360*/  LDGSTS.E [R9+0x7800c], desc[UR60][R26.64], !P2 ;  /* 0x7800c0001a097fae */ /* 0x0003e8000d12187c */
[----:B------:R-:W3:Y:S04]  /*25370*/  LDL.LU.64 R96, [R1+0x900] ;  /* 0x0009000001607983 */ /* 0x000ee80000300a00 */
[----:B------:R2:W-:Y:S01]  /*25380*/  LDGSTS.E [R9+0x7c00c], desc[UR60][R24.64], !P2 ;  /* 0x7c00c00018097fae */ /* 0x0005e2000d12187c */
[----:B------:R-:W-:-:S04]  /*25390*/  IMAD.WIDE R30, R4, 0x4, R104 ;  /* 0x00000004041e7825 */ /* 0x000fc800078e0268 */
[C---:B------:R-:W-:Y:S01]  /*253a0*/  IMAD.WIDE R28, R4.reuse, 0x4, R106 ;  /* 0x00000004041c7825 */ /* 0x040fe200078e026a */
[----:B------:R4:W-:Y:S03]  /*253b0*/  STL.64 [R1+0x5d0], R30 ;  /* 0x0005d01e01007387 */ /* 0x0009e60000100a00 */
[C---:B-1----:R-:W-:Y:S01]  /*253c0*/  IMAD.WIDE R26, R4.reuse, 0x4, R120 ;  /* 0x00000004041a7825 */ /* 0x042fe200078e0278 */
[----:B------:R-:W3:Y:S04]  /*253d0*/  LDL.LU.64 R98, [R1+0x908] ;  /* 0x0009080001627983 */ /* 0x000ee80000300a00 */
        /* <DEDUP_REMOVED lines=9> */
[----:B------:R-:W2:Y:S01]  /*25470*/  LDL.LU.64 R122, [R1+0x928] ;  /* 0x00092800017a7983 */ /* 0x000ea20000300a00 */
[----:B----4-:R-:W-:-:S03]  /*25480*/  IMAD.WIDE R30, R4, 0x4, R110 ;  /* 0x00000004041e7825 */ /* 0x010fc600078e026e */
[----:B------:R-:W4:Y:S04]  /*25490*/  LDL.LU.64 R106, [R1+0x930] ;  /* 0x00093000016a7983 */ /* 0x000f280000300a00 */
[----:B------:R-:W4:Y:S04]  /*254a0*/  LDL.LU.64 R110, [R1+0x938] ;  /* 0x00093800016e7983 */ /* 0x000f280000300a00 */
[----:B------:R2:W-:Y:S04]  /*254b0*/  STL.64 [R1+0x5b0], R30 ;  /* 0x0005b01e01007387 */ /* 0x0005e80000100a00 */
[----:B------:R2:W-:Y:S04]  /*254c0*/  LDGSTS.E [R10+0x4c000], desc[UR60][R24.64], !P4 ;  /* 0x4c000000180a7fae */ /* 0x0005e8000e12187c */
[----:B------:R2:W-:Y:S01]  /*254d0*/  LDGSTS.E [R10+0x40004], desc[UR60][R30.64], !P0 ;  /* 0x400040001e0a7fae */ /* 0x0005e2000c12187c */
[----:B-1----:R-:W-:-:S03]  /*254e0*/  IMAD.WIDE R28, R4, 0x4, R152 ;  /* 0x00000004041c7825 */ /* 0x002fc600078e0298 */
[----:B------:R-:W4:Y:S04]  /*254f0*/  LDL.LU.64 R152, [R1+0x948] ;  /* 0x0009480001987983 */ /* 0x000f280000300a00 */
[----:B------:R1:W-:Y:S04]  /*25500*/  STL.64 [R1+0x5a8], R28 ;  /* 0x0005a81c01007387 */ /* 0x0003e80000100a00 */
[----:B------:R1:W-:Y:S01]  /*25510*/  LDGSTS.E [R10+0x44004], desc[UR60][R28.64], !P0 ;  /* 0x440040001c0a7fae */ /* 0x0003e2000c12187c */
[----:B---3--:R-:W-:-:S04]  /*25520*/  IMAD.WIDE R26, R4, 0x4, R112 ;  /* 0x00000004041a7825 */ /* 0x008fc800078e0270 */
[C---:B--2---:R-:W-:Y:S01]  /*25530*/  IMAD.WIDE R24, R4.reuse, 0x4, R114 ;  /* 0x0000000404187825 */ /* 0x044fe200078e0272 */
[----:B------:R2:W-:Y:S04]  /*25540*/  STL.64 [R1+0x5a0], R26 ;  /* 0x0005a01a01007387 */ /* 0x0005e80000100a00 */
[----:B------:R3:W-:Y:S04]  /*25550*/  STL.64 [R1+0x598], R24 ;  /* 0x0005981801007387 */ /* 0x0007e80000100a00 */
[----:B------:R-:W4:Y:S04]  /*25560*/  LDL.LU.64 R102, [R1+0x950] ;  /* 0x0009500001667983 */ /* 0x000f280000300a00 */
[----:B------:R-:W4:Y:S01]  /*25570*/  LDL.LU.64 R104, [R1+0x958] ;  /* 0x0009580001687983 */ /* 0x000f220000300a00 */
[----:B------:R-:W-:-:S03]  /*25580*/  IMAD.WIDE R30, R4, 0x4, R96 ;  /* 0x00000004041e7825 */ /* 0x000fc600078e0260 */
[----:B------:R-:W4:Y:S04]  /*25590*/  LDL.LU.64 R112, [R1+0x978] ;  /* 0x0009780001707983 */ /* 0x000f280000300a00 */
[----:B------:R2:W-:Y:S04]  /*255a0*/  LDGSTS.E [R10+0x48004], desc[UR60][R26.64], !P0 ;  /* 0x480040001a0a7fae */ /* 0x0005e8000c12187c */
[----:B------:R3:W-:Y:S04]  /*255b0*/  LDGSTS.E [R10+0x4c004], desc[UR60][R24.64], !P0 ;  /* 0x4c004000180a7fae */ /* 0x0007e8000c12187c */
[----:B------:R-:W4:Y:S04]  /*255c0*/  LDL.LU.64 R114, [R1+0x9a0] ;  /* 0x0009a00001727983 */ /* 0x000f280000300a00 */
[----:B------:R3:W-:Y:S04]  /*255d0*/  STL.64 [R1+0x590], R30 ;  /* 0x0005901e01007387 */ /* 0x0007e80000100a00 */
[----:B------:R3:W-:Y:S01]  /*255e0*/  LDGSTS.E [R10+0x40008], desc[UR60][R30.64], !P5 ;  /* 0x400080001e0a7fae */ /* 0x0007e2000e92187c */
[----:B-1----:R-:W-:-:S04]  /*255f0*/  IMAD.WIDE R28, R4, 0x4, R98 ;  /* 0x00000004041c7825 */ /* 0x002fc800078e0262 */
[C---:B--2---:R-:W-:Y:S01]  /*25600*/  IMAD.WIDE R26, R4.reuse, 0x4, R116 ;  /* 0x00000004041a7825 */ /* 0x044fe200078e0274 */
[----:B------:R4:W-:Y:S03]  /*25610*/  STL.64 [R1+0x588], R28 ;  /* 0x0005881c01007387 */ /* 0x0009e60000100a00 */
[C---:B---3--:R-:W-:Y:S01]  /*25620*/  IMAD.WIDE R24, R4.reuse, 0x4, R120 ;  /* 0x0000000404187825 */ /* 0x048fe200078e0278 */
[----:B------:R1:W-:Y:S04]  /*25630*/  STL.64 [R1+0x580], R26 ;  /* 0x0005801a01007387 */ /* 0x0003e80000100a00 */
[----:B------:R2:W-:Y:S04]  /*25640*/  STL.64 [R1+0x578], R24 ;  /* 0x0005781801007387 */ /* 0x0005e80000100a00 */
[----:B------:R-:W3:Y:S04]  /*25650*/  LDL.LU.64 R120, [R1+0x9b0] ;  /* 0x0009b00001787983 */ /* 0x000ee80000300a00 */
[----:B------:R4:W-:Y:S04]  /*25660*/  LDGSTS.E [R10+0x44008], desc[UR60][R28.64], !P5 ;  /* 0x440080001c0a7fae */ /* 0x0009e8000e92187c */
[----:B------:R1:W-:Y:S04]  /*25670*/  LDGSTS.E [R10+0x48008], desc[UR60][R26.64], !P5 ;  /* 0x480080001a0a7fae */ /* 0x0003e8000e92187c */
[----:B------:R2:W-:Y:S01]  /*25680*/  LDGSTS.E [R10+0x4c008], desc[UR60][R24.64], !P5 ;  /* 0x4c008000180a7fae */ /* 0x0005e2000e92187c */
[----:B------:R-:W-:-:S03]  /*25690*/  IMAD.WIDE R30, R4, 0x4, R122 ;  /* 0x00000004041e7825 */ /* 0x000fc600078e027a */
[----:B------:R-:W3:Y:S01]  /*256a0*/  LDL.LU.64 R122, [R1+0x9c0] ;  /* 0x0009c000017a7983 */ /* 0x000ee20000300a00 */
[----:B----4-:R-:W-:-:S03]  /*256b0*/  IMAD.WIDE R28, R4, 0x4, R106 ;  /* 0x00000004041c7825 */ /* 0x010fc600078e026a */
[----:B------:R4:W-:Y:S01]  /*256c0*/  STL.64 [R1+0x570], R30 ;  /* 0x0005701e01007387 */ /* 0x0009e20000100a00 */
[----:B-1----:R-:W-:-:S03]  /*256d0*/  IMAD.WIDE R26, R4, 0x4, R110 ;  /* 0x00000004041a7825 */ /* 0x002fc600078e026e */
[----:B------:R-:W3:Y:S04]  /*256e0*/  LDL.LU.64 R106, [R1+0x9c8] ;  /* 0x0009c800016a7983 */ /* 0x000ee80000300a00 */
[----:B------:R1:W-:Y:S04]  /*256f0*/  STL.64 [R1+0x568], R28 ;  /* 0x0005681c01007387 */ /* 0x0003e80000100a00 */
[----:B------:R-:W3:Y:S04]  /*25700*/  LDL.LU.64 R110, [R1+0x9d8] ;  /* 0x0009d800016e7983 */ /* 0x000ee80000300a00 */
[----:B------:R1:W-:Y:S01]  /*25710*/  STL.64 [R1+0x560], R26 ;  /* 0x0005601a01007387 */ /* 0x0003e20000100a00 */
[----:B------:R-:W-:-:S02]  /*25720*/  VIADD R5, R22, 0xffffff63 ;  /* 0xffffff6316057836 */ /* 0x000fc40000000000 */
[----:B------:R-:W1:Y:S01]  /*25730*/  LDC R22, c[0x0][0x230] ;  /* 0x00008c00ff167b82 */ /* 0x000e620000000800 */
[----:B------:R4:W-:Y:S01]  /*25740*/  LDGSTS.E [R10+0x4000c], desc[UR60][R30.64], !P6 ;  /* 0x4000c0001e0a7fae */ /* 0x0009e2000f12187c */
[----:B--2---:R-:W-:Y:S01]  /*25750*/  IMAD.WIDE R24, R4, 0x4, R152 ;  /* 0x0000000404187825 */ /* 0x004fe200078e0298 */
[----:B------:R-:W-:Y:S02]  /*25760*/  ISETP.GE.U32.AND P3, PT, R5, 0x7ffffee4, PT ;  /* 0x7ffffee40500780c */ /* 0x000fe40003f66070 */
[----:B------:R2:W-:Y:S04]  /*25770*/  LDGSTS.E [R10+0x4400c], desc[UR60][R28.64], !P6 ;  /* 0x4400c0001c0a7fae */ /* 0x0005e8000f12187c */
[----:B------:R2:W-:Y:S04]  /*25780*/  STL.64 [R1+0x558], R24 ;  /* 0x0005581801007387 */ /* 0x0005e80000100a00 */
[----:B------:R-:W3:Y:S01]  /*25790*/  LDL.LU.64 R152, [R1+0x9e0] ;  /* 0x0009e00001987983 */ /* 0x000ee20000300a00 */
[----:B------:R-:W-:-:S02]  /*257a0*/  IADD3 R5, R21, -0x9e, RZ ;  /* 0xffffff6215057810 */ /* 0x000fc40007ffe0ff */
[----:B------:R-:W2:Y:S01]  /*257b0*/  LDC R21, c[0x0][0x230] ;  /* 0x00008c00ff157b82 */ /* 0x000ea20000000800 */
[----:B------:R4:W-:Y:S01]  /*257c0*/  LDGSTS.E [R10+0x4800c], desc[UR60][R26.64], !P6 ;  /* 0x4800c0001a0a7fae */ /* 0x0009e2000f12187c */
[----:B------:R-:W-:Y:S01]  /*257d0*/  ISETP.GE.U32.AND P2, PT, R5, 0x7ffffee3, PT ;  /* 0x7ffffee30500780c */ /* 0x000fe20003f46070 */
[----:B------:R-:W-:Y:S02]  /*257e0*/  VIADD R5, R20, 0xffffff61 ;  /* 0xffffff6114057836 */ /* 0x000fe40000000000 */
[----:B------:R4:W-:Y:S03]  /*257f0*/  LDGSTS.E [R10+0x4c00c], desc[UR60][R24.64], !P6 ;  /* 0x4c00c000180a7fae */ /* 0x0009e6000f12187c */
[----:B------:R-:W-:Y:S01]  /*25800*/  ISETP.GE.U32.AND P4, PT, R5, 0x7ffffee2, PT ;  /* 0x7ffffee20500780c */ /* 0x000fe20003f86070 */
[----:B------:R-:W4:Y:S01]  /*25810*/  LDC R20, c[0x0][0x230] ;  /* 0x00008c00ff147b82 */ /* 0x000f220000000800 */
[----:B-1----:R-:W-:-:S04]  /*25820*/  IADD3 R5, R22, -0xa0, RZ ;  /* 0xffffff6016057810 */ /* 0x002fc80007ffe0ff */
[----:B------:R-:W-:-:S03]  /*25830*/  ISETP.GE.U32.AND P0, PT, R5, 0x7ffffee1, PT ;  /* 0x7ffffee10500780c */ /* 0x000fc60003f06070 */
[----:B------:R-:W1:Y:S01]  /*25840*/  LDC R22, c[0x0][0x230] ;  /* 0x00008c00ff167b82 */ /* 0x000e620000000800 */
[----:B--2---:R-:W-:-:S07]  /*25850*/  VIADD R5, R21, 0xffffff47 ;  /* 0xffffff4715057836 */ /* 0x004fce0000000000 */
[----:B------:R-:W2:Y:S01]  /*25860*/  LDC R21, c[0x0][0x230] ;  /* 0x00008c00ff157b82 */ /* 0x000ea20000000800 */
[----:B------:R-:W-:Y:S01]  /*25870*/  ISETP.GE.U32.AND P5, PT, R5, 0x7ffffec8, PT ;  /* 0x7ffffec80500780c */ /* 0x000fe20003fa6070 */
[----:B----4-:R-:W-:-:S04]  /*25880*/  IMAD.WIDE R30, R4, 0x4, R102 ;  /* 0x00000004041e7825 */ /* 0x010fc800078e0266 */
[C---:B------:R-:W-:Y:S01]  /*25890*/  IMAD.WIDE R28, R4.reuse, 0x4, R104 ;  /* 0x00000004041c7825 */ /* 0x040fe200078e0268 */
[----:B------:R3:W-:Y:S03]  /*258a0*/  STL.64 [R1+0x450], R30 ;  /* 0x0004501e01007387 */ /* 0x0007e60000100a00 */
[C---:B------:R-:W-:Y:S01]  /*258b0*/  IMAD.WIDE R26, R4.reuse, 0x4, R112 ;  /* 0x00000004041a7825 */ /* 0x040fe200078e0270 */
[----:B------:R-:W4:Y:S04]  /*258c0*/  LDL.LU.64 R98, [R1+0x9f0] ;  /* 0x0009f00001627983 */ /* 0x000f280000300a00 */
[----:B------:R1:W-:Y:S04]  /*258d0*/  STL.64 [R1+0x448], R28 ;  /* 0x0004481c01007387 */ /* 0x0003e80000100a00 */
[----:B------:R-:W4:Y:S01]  /*258e0*/  LDL.LU.64 R116, [R1+0x9f8] ;  /* 0x0009f80001747983 */ /* 0x000f220000300a00 */
[----:B------:R-:W-:-:S03]  /*258f0*/  IMAD.WIDE R24, R4, 0x4, R114 ;  /* 0x0000000404187825 */ /* 0x000fc600078e0272 */
[----:B------:R1:W-:Y:S04]  /*25900*/  STL.64 [R1+0x440], R26 ;  /* 0x0004401a01007387 */ /* 0x0003e80000100a00 */
[----:B------:R-:W4:Y:S04]  /*25910*/  LDL.LU.64 R112, [R1+0xa08] ;  /* 0x000a080001707983 */ /* 0x000f280000300a00 */
[----:B------:R2:W-:Y:S04]  /*25920*/  STL.64 [R1+0x438], R24 ;  /* 0x0004381801007387 */ /* 0x0005e80000100a00 */
[----:B------:R3:W-:Y:S04]  /*25930*/  LDGSTS.E [R10+0x50000], desc[UR60][R30.64], !P5 ;  /* 0x500000001e0a7fae */ /* 0x0007e8000e92187c */
[----:B------:R-:W4:Y:S04]  /*25940*/  LDL.LU.64 R114, [R1+0xa18] ;  /* 0x000a180001727983 */ /* 0x000f280000300a00 */
[----:B------:R-:W4:Y:S01]  /*25950*/  LDL.LU.64 R102, [R1+0xa20] ;  /* 0x000a200001667983 */ /* 0x000f220000300a00 */
[----:B------:R-:W-:-:S02]  /*25960*/  IADD3 R5, R20, -0xba, RZ ;  /* 0xffffff4614057810 */ /* 0x000fc40007ffe0ff */
[----:B------:R-:W4:Y:S01]  /*25970*/  LDC R20, c[0x0][0x230] ;  /* 0x00008c00ff147b82 */ /* 0x000f220000000800 */
[----:B------:R1:W-:Y:S01]  /*25980*/  LDGSTS.E [R10+0x54000], desc[UR60][R28.64], !P5 ;  /* 0x540000001c0a7fae */ /* 0x0003e2000e92187c */
[C---:B---3--:R-:W-:Y:S01]  /*25990*/  IMAD.WIDE R30, R4.reuse, 0x4, R120 ;  /* 0x00000004041e7825 */ /* 0x048fe200078e0278 */
[----:B------:R-:W-:Y:S02]  /*259a0*/  ISETP.GE.U32.AND P6, PT, R5, 0x7ffffec7, PT ;  /* 0x7ffffec70500780c */ /* 0x000fe40003fc6070 */
[----:B------:R-:W3:Y:S04]  /*259b0*/  LDL.LU.64 R120, [R1+0xa30] ;  /* 0x000a300001787983 */ /* 0x000ee80000300a00 */
[----:B------:R2:W-:Y:S04]  /*259c0*/  STL.64 [R1+0x430], R30 ;  /* 0x0004301e01007387 */ /* 0x0005e80000100a00 */
[----:B------:R2:W-:Y:S04]  /*259d0*/  LDGSTS.E [R10+0x58000], desc[UR60][R26.64], !P5 ;  /* 0x580000001a0a7fae */ /* 0x0005e8000e92187c */
[----:B------:R2:W-:Y:S04]  /*259e0*/  LDGSTS.E [R10+0x5c000], desc[UR60][R24.64], !P5 ;  /* 0x5c000000180a7fae */ /* 0x0005e8000e92187c */
[----:B------:R2:W-:Y:S01]  /*259f0*/  LDGSTS.E [R10+0x50004], desc[UR60][R30.64], !P6 ;  /* 0x500040001e0a7fae */ /* 0x0005e2000f12187c */
[----:B-1----:R-:W-:-:S03]  /*25a00*/  IMAD.WIDE R28, R4, 0x4, R122 ;  /* 0x00000004041c7825 */ /* 0x002fc600078e027a */
[----:B------:R-:W3:Y:S01]  /*25a10*/  LDL.LU.64 R122, [R1+0xa38] ;  /* 0x000a3800017a7983 */ /* 0x000ee20000300a00 */
[----:B--2---:R-:W-:-:S03]  /*25a20*/  IMAD.WIDE R26, R4, 0x4, R106 ;  /* 0x00000004041a7825 */ /* 0x004fc600078e026a */
[----:B------:R4:W-:Y:S01]  /*25a30*/  STL.64 [R1+0x428], R28 ;  /* 0x0004281c01007387 */ /* 0x0009e20000100a00 */
[----:B------:R-:W-:-:S03]  /*25a40*/  IMAD.WIDE R24, R4, 0x4, R110 ;  /* 0x0000000404187825 */ /* 0x000fc600078e026e */
[----:B------:R1:W-:Y:S04]  /*25a50*/  STL.64 [R1+0x420], R26 ;  /* 0x0004201a01007387 */ /* 0x0003e80000100a00 */
[----:B------:R2:W-:Y:S04]  /*25a60*/  STL.64 [R1+0x418], R24 ;  /* 0x0004181801007387 */ /* 0x0005e80000100a00 */
[----:B------:R-:W3:Y:S04]  /*25a70*/  LDL.LU.64 R104, [R1+0xa48] ;  /* 0x000a480001687983 */ /* 0x000ee80000300a00 */
[----:B------:R-:W3:Y:S04]  /*25a80*/  LDL.LU.64 R106, [R1+0xa50] ;  /* 0x000a5000016a7983 */ /* 0x000ee80000300a00 */
[----:B------:R-:W3:Y:S01]  /*25a90*/  LDL.LU.64 R110, [R1+0xa78] ;  /* 0x000a7800016e7983 */ /* 0x000ee20000300a00 */
[----:B------:R-:W-:-:S02]  /*25aa0*/  VIADD R5, R22, 0xffffff45 ;  /* 0xffffff4516057836 */ /* 0x000fc40000000000 */
[----:B------:R-:W3:Y:S01]  /*25ab0*/  LDC R22, c[0x0][0x230] ;  /* 0x00008c00ff167b82 */ /* 0x000ee20000000800 */
[----:B------:R4:W-:Y:S01]  /*25ac0*/  LDGSTS.E [R10+0x54004], desc[UR60][R28.64], !P6 ;  /* 0x540040001c0a7fae */ /* 0x0009e2000f12187c */
[----:B------:R-:W-:Y:S01]  /*25ad0*/  IMAD.WIDE R30, R4, 0x4, R152 ;  /* 0x00000004041e7825 */ /* 0x000fe200078e0298 */
[----:B------:R-:W-:Y:S02]  /*25ae0*/  ISETP.GE.U32.AND P5, PT, R5, 0x7ffffec6, PT ;  /* 0x7ffffec60500780c */ /* 0x000fe40003fa6070 */
[----:B------:R1:W-:Y:S04]  /*25af0*/  LDGSTS.E [R10+0x58004], desc[UR60][R26.64], !P6 ;  /* 0x580040001a0a7fae */ /* 0x0003e8000f12187c */
[----:B------:R2:W-:Y:S04]  /*25b00*/  STL.64 [R1+0x410], R30 ;  /* 0x0004101e01007387 */ /* 0x0005e80000100a00 */
[----:B------:R-:W3:Y:S04]  /*25b10*/  LDL.LU.64 R152, [R1+0xaa0] ;  /* 0x000aa00001987983 */ /* 0x000ee80000300a00 */
[----:B------:R2:W-:Y:S04]  /*25b20*/  LDGSTS.E [R10+0x5c004], desc[UR60][R24.64], !P6 ;  /* 0x5c004000180a7fae */ /* 0x0005e8000f12187c */
[----:B------:R2:W-:Y:S01]  /*25b30*/  LDGSTS.E [R10+0x50008], desc[UR60][R30.64], !P5 ;  /* 0x500080001e0a7fae */ /* 0x0005e2000e92187c */
[----:B------:R-:W-:-:S02]  /*25b40*/  IADD3 R5, R21, -0xbc, RZ ;  /* 0xffffff4415057810 */ /* 0x000fc40007ffe0ff */
[----:B------:R-:W3:Y:S02]  /*25b50*/  LDC R21, c[0x0][0x230] ;  /* 0x00008c00ff157b82 */ /* 0x000ee40000000800 */
[----:B------:R-:W-:Y:S01]  /*25b60*/  ISETP.GE.U32.AND P6, PT, R5, 0x7ffffec5, PT ;  /* 0x7ffffec50500780c */ /* 0x000fe20003fc6070 */
[----:B----4-:R-:W-:-:S04]  /*25b70*/  IMAD.WIDE R28, R4, 0x4, R98 ;  /* 0x00000004041c7825 */ /* 0x010fc800078e0262 */
[C---:B-1----:R-:W-:Y:S01]  /*25b80*/  IMAD.WIDE R26, R4.reuse, 0x4, R116 ;  /* 0x00000004041a7825 */ /* 0x042fe200078e0274 */
[----:B------:R1:W-:Y:S03]  /*25b90*/  STL.64 [R1+0x408], R28 ;  /* 0x0004081c01007387 */ /* 0x0003e60000100a00 */
[C---:B--2---:R-:W-:Y:S01]  /*25ba0*/  IMAD.WIDE R24, R4.reuse, 0x4, R112 ;  /* 0x0000000404187825 */ /* 0x044fe200078e0270 */
[----:B------:R3:W-:Y:S04]  /*25bb0*/  STL.64 [R1+0x400], R26 ;  /* 0x0004001a01007387 */ /* 0x0007e80000100a00 */
[----:B------:R1:W-:Y:S04]  /*25bc0*/  LDGSTS.E [R10+0x54008], desc[UR60][R28.64], !P5 ;  /* 0x540080001c0a7fae */ /* 0x0003e8000e92187c */
[----:B------:R2:W-:Y:S01]  /*25bd0*/  STL.64 [R1+0x3f8], R24 ;  /* 0x0003f81801007387 */ /* 0x0005e20000100a00 */
[----:B------:R-:W-:-:S03]  /*25be0*/  IMAD.WIDE R30, R4, 0x4, R114 ;  /* 0x00000004041e7825 */ /* 0x000fc600078e0272 */
[----:B------:R-:W4:Y:S01]  /*25bf0*/  LDL.LU.64 R112, [R1+0xab8] ;  /* 0x000ab80001707983 */ /* 0x000f220000300a00 */
[----:B-1----:R-:W-:-:S03]  /*25c00*/  IMAD.WIDE R28, R4, 0x4, R102 ;  /* 0x00000004041c7825 */ /* 0x002fc600078e0266 */
[----:B------:R-:W4:Y:S04]  /*25c10*/  LDL.LU.64 R114, [R1+0xac0] ;  /* 0x000ac00001727983 */ /* 0x000f280000300a00 */
[----:B------:R3:W-:Y:S04]  /*25c20*/  LDGSTS.E [R10+0x58008], desc[UR60][R26.64], !P5 ;  /* 0x580080001a0a7fae */ /* 0x0007e8000e92187c */
[----:B------:R1:W-:Y:S04]  /*25c30*/  STL.64 [R1+0x3f0], R30 ;  /* 0x0003f01e01007387 */ /* 0x0003e80000100a00 */
[----:B------:R2:W-:Y:S01]  /*25c40*/  LDGSTS.E [R10+0x5c008], desc[UR60][R24.64], !P5 ;  /* 0x5c008000180a7fae */ /* 0x0005e2000e92187c */
[----:B---3--:R-:W-:-:S03]  /*25c50*/  IMAD.WIDE R26, R4, 0x4, R120 ;  /* 0x00000004041a7825 */ /* 0x008fc600078e0278 */
[----:B------:R-:W3:Y:S04]  /*25c60*/  LDL.LU.64 R116, [R1+0xad8] ;  /* 0x000ad80001747983 */ /* 0x000ee80000300a00 */
[----:B------:R1:W-:Y:S04]  /*25c70*/  STL.64 [R1+0x3e8], R28 ;  /* 0x0003e81c01007387 */ /* 0x0003e80000100a00 */
[----:B------:R-:W3:Y:S04]  /*25c80*/  LDL.LU.64 R102, [R1+0xae0] ;  /* 0x000ae00001667983 */ /* 0x000ee80000300a00 */
[----:B------:R1:W-:Y:S04]  /*25c90*/  STL.64 [R1+0x3e0], R26 ;  /* 0x0003e01a01007387 */ /* 0x0003e80000100a00 */
[----:B------:R1:W-:Y:S04]  /*25ca0*/  LDGSTS.E [R10+0x5000c], desc[UR60][R30.64], !P6 ;  /* 0x5000c0001e0a7fae */ /* 0x0003e8000f12187c */
[----:B------:R1:W-:Y:S04]  /*25cb0*/  LDGSTS.E [R10+0x5400c], desc[UR60][R28.64], !P6 ;  /* 0x5400c0001c0a7fae */ /* 0x0003e8000f12187c */
[----:B------:R1:W-:Y:S01]  /*25cc0*/  LDGSTS.E [R10+0x5800c], desc[UR60][R26.64], !P6 ;  /* 0x5800c0001a0a7fae */ /* 0x0003e2000f12187c */
[----:B--2---:R-:W-:-:S05]  /*25cd0*/  IMAD.WIDE R24, R4, 0x4, R122 ;  /* 0x0000000404187825 */ /* 0x004fca00078e027a */
[----:B------:R2:W-:Y:S04]  /*25ce0*/  STL.64 [R1+0x3d8], R24 ;  /* 0x0003d81801007387 */ /* 0x0005e80000100a00 */
[----:B------:R-:W3:Y:S04]  /*25cf0*/  LDL.LU.64 R120, [R1+0xaf0] ;  /* 0x000af00001787983 */ /* 0x000ee80000300a00 */
[----:B------:R-:W3:Y:S04]  /*25d00*/  LDL.LU.64 R122, [R1+0xb00] ;  /* 0x000b0000017a7983 */ /* 0x000ee80000300a00 */
[----:B------:R2:W-:Y:S01]  /*25d10*/  LDGSTS.E [R10+0x5c00c], desc[UR60][R24.64], !P6 ;  /* 0x5c00c000180a7fae */ /* 0x0005e2000f12187c */
[----:B-1----:R-:W-:-:S04]  /*25d20*/  IMAD.WIDE R30, R4, 0x4, R104 ;  /* 0x00000004041e7825 */ /* 0x002fc800078e0268 */
[C---:B------:R-:W-:Y:S01]  /*25d30*/  IMAD.WIDE R28, R4.reuse, 0x4, R106 ;  /* 0x00000004041c7825 */ /* 0x040fe200078e026a */
[----:B------:R4:W-:Y:S03]  /*25d40*/  STL.64 [R1+0x2d0], R30 ;  /* 0x0002d01e01007387 */ /* 0x0009e60000100a00 */
[C---:B------:R-:W-:Y:S01]  /*25d50*/  IMAD.WIDE R26, R4.reuse, 0x4, R110 ;  /* 0x00000004041a7825 */ /* 0x040fe200078e026e */
[----:B------:R-:W3:Y:S04]  /*25d60*/  LDL.LU.64 R104, [R1+0xb10] ;  /* 0x000b100001687983 */ /* 0x000ee80000300a00 */
[----:B------:R1:W-:Y:S04]  /*25d70*/  STL.64 [R1+0x2c8], R28 ;  /* 0x0002c81c01007387 */ /* 0x0003e80000100a00 */
[----:B------:R-:W3:Y:S01]  /*25d80*/  LDL.LU.64 R106, [R1+0xb20] ;  /* 0x000b2000016a7983 */ /* 0x000ee20000300a00 */
[----:B--2---:R-:W-:-:S03]  /*25d90*/  IMAD.WIDE R24, R4, 0x4, R152 ;  /* 0x0000000404187825 */ /* 0x004fc600078e0298 */
[----:B------:R3:W-:Y:S04]  /*25da0*/  STL.64 [R1+0x2c0], R26 ;  /* 0x0002c01a01007387 */ /* 0x0007e80000100a00 */
[----:B------:R2:W-:Y:S04]  /*25db0*/  STL.64 [R1+0x2b8], R24 ;  /* 0x0002b81801007387 */ /* 0x0005e80000100a00 */
[----:B------:R-:W2:Y:S04]  /*25dc0*/  LDL.LU.64 R110, [R1+0xb28] ;  /* 0x000b2800016e7983 */ /* 0x000ea80000300a00 */
[----:B------:R-:W2:Y:S01]  /*25dd0*/  LDL.LU.64 R152, [R1+0xb40] ;  /* 0x000b400001987983 */ /* 0x000ea20000300a00 */
[----:B------:R-:W-:-:S02]  /*25de0*/  VIADD R5, R20, 0xffffff27 ;  /* 0xffffff2714057836 */ /* 0x000fc40000000000 */
[----:B------:R-:W2:Y:S03]  /*25df0*/  LDC R20, c[0x0][0x230] ;  /* 0x00008c00ff147b82 */ /* 0x000ea60000000800 */
[----:B------:R-:W-:Y:S02]  /*25e00*/  ISETP.GE.U32.AND P5, PT, R5, 0x7ffffea8, PT ;  /* 0x7ffffea80500780c */ /* 0x000fe40003fa6070 */
[----:B------:R-:W-:-:S03]  /*25e10*/  IADD3 R5, R22, -0xda, RZ ;  /* 0xffffff2616057810 */ /* 0x000fc60007ffe0ff */
[----:B------:R-:W2:Y:S01]  /*25e20*/  LDC R22, c[0x0][0x230] ;  /* 0x00008c00ff167b82 */ /* 0x000ea20000000800 */
[----:B------:R-:W-:-:S07]  /*25e30*/  ISETP.GE.U32.AND P6, PT, R5, 0x7ffffea7, PT ;  /* 0x7ffffea70500780c */ /* 0x000fce0003fc6070 */
[----:B------:R4:W-:Y:S04]  /*25e40*/  LDGSTS.E [R10+0x60000], desc[UR60][R30.64], !P5 ;  /* 0x600000001e0a7fae */ /* 0x0009e8000e92187c */
[----:B------:R1:W-:Y:S04]  /*25e50*/  LDGSTS.E [R10+0x64000], desc[UR60][R28.64], !P5 ;  /* 0x640000001c0a7fae */ /* 0x0003e8000e92187c */
[----:B------:R3:W-:Y:S04]  /*25e60*/  LDGSTS.E [R10+0x68000], desc[UR60][R26.64], !P5 ;  /* 0x680000001a0a7fae */ /* 0x0007e8000e92187c */
[----:B------:R2:W-:Y:S01]  /*25e70*/  LDGSTS.E [R10+0x6c000], desc[UR60][R24.64], !P5 ;  /* 0x6c000000180a7fae */ /* 0x0005e2000e92187c */
[----:B------:R-:W-:-:S02]  /*25e80*/  VIADD R5, R21, 0xffffff25 ;  /* 0xffffff2515057836 */ /* 0x000fc40000000000 */
[----:B------:R-:W2:Y:S03]  /*25e90*/  LDC R21, c[0x0][0x230] ;  /* 0x00008c00ff157b82 */ /* 0x000ea60000000800 */
[----:B------:R-:W-:Y:S01]  /*25ea0*/  ISETP.GE.U32.AND P5, PT, R5, 0x7ffffea6, PT ;  /* 0x7ffffea60500780c */ /* 0x000fe20003fa6070 */
[C---:B----4-:R-:W-:Y:S02]  /*25eb0*/  IMAD.WIDE R30, R4.reuse, 0x4, R112 ;  /* 0x00000004041e7825 */ /* 0x050fe400078e0270 */
[----:B------:R-:W4:Y:S02]  /*25ec0*/  LDL.LU.64 R112, [R1+0xb48] ;  /* 0x000b480001707983 */ /* 0x000f240000300a00 */
[C---:B-1----:R-:W-:Y:S02]  /*25ed0*/  IMAD.WIDE R28, R4.reuse, 0x4, R114 ;  /* 0x00000004041c7825 */ /* 0x042fe400078e0272 */
[----:B------:R1:W-:Y:S04]  /*25ee0*/  LDGSTS.E [R10+0x60004], desc[UR60][R30.64], !P6 ;  /* 0x600040001e0a7fae */ /* 0x0003e8000f12187c */
[----:B------:R-:W4:Y:S04]  /*25ef0*/  LDL.LU.64 R114, [R1+0xb58] ;  /* 0x000b580001727983 */ /* 0x000f280000300a00 */
[----:B------:R1:W-:Y:S04]  /*25f00*/  STL.64 [R1+0x2b0], R30 ;  /* 0x0002b01e01007387 */ /* 0x0003e80000100a00 */
[----:B------:R1:W-:Y:S01]  /*25f10*/  STL.64 [R1+0x2a8], R28 ;  /* 0x0002a81c01007387 */ /* 0x0003e20000100a00 */
[----:B---3--:R-:W-:-:S03]  /*25f20*/  IMAD.WIDE R26, R4, 0x4, R116 ;  /* 0x00000004041a7825 */ /* 0x008fc600078e0274 */
[----:B------:R3:W-:Y:S01]  /*25f30*/  LDGSTS.E [R10+0x64004], desc[UR60][R28.64], !P6 ;  /* 0x640040001c0a7fae */ /* 0x0007e2000f12187c */
[----:B--2---:R-:W-:-:S03]  /*25f40*/  IMAD.WIDE R24, R4, 0x4, R102 ;  /* 0x0000000404187825 */ /* 0x004fc600078e0266 */
[----:B------:R2:W-:Y:S04]  /*25f50*/  STL.64 [R1+0x2a0], R26 ;  /* 0x0002a01a01007387 */ /* 0x0005e80000100a00 */
[----:B------:R2:W-:Y:S04]  /*25f60*/  STL.64 [R1+0x298], R24 ;  /* 0x0002981801007387 */ /* 0x0005e80000100a00 */
[----:B------:R-:W4:Y:S04]  /*25f70*/  LDL.LU.64 R98, [R1+0xb60] ;  /* 0x000b600001627983 */ /* 0x000f280000300a00 */
[----:B------:R-:W4:Y:S04]  /*25f80*/  LDL.LU.64 R102, [R1+0xb80] ;  /* 0x000b800001667983 */ /* 0x000f280000300a00 */
[----:B------:R2:W-:Y:S04]  /*25f90*/  LDGSTS.E [R10+0x68004], desc[UR60][R26.64], !P6 ;  /* 0x680040001a0a7fae */ /* 0x0005e8000f12187c */
[----:B------:R2:W-:Y:S01]  /*25fa0*/  LDGSTS.E [R10+0x6c004], desc[UR60][R24.64], !P6 ;  /* 0x6c004000180a7fae */ /* 0x0005e2000f12187c */
[----:B-1----:R-:W-:-:S04]  /*25fb0*/  IMAD.WIDE R30, R4, 0x4, R120 ;  /* 0x00000004041e7825 */ /* 0x002fc800078e0278 */
[C---:B---3--:R-:W-:Y:S01]  /*25fc0*/  IMAD.WIDE R28, R4.reuse, 0x4, R122 ;  /* 0x00000004041c7825 */ /* 0x048fe200078e027a */
[----:B------:R-:W-:Y:S04]  /*25fd0*/  STL.64 [R1+0x290], R30 ;  /* 0x0002901e01007387 */ /* 0x000fe80000100a00 */
[----:B------:R-:W3:Y:S04]  /*25fe0*/  LDL.LU.64 R120, [R1+0xbb8] ;  /* 0x000bb80001787983 */ /* 0x000ee80000300a00 */
[----:B------:R1:W-:Y:S04]  /*25ff0*/  STL.64 [R1+0x288], R28 ;  /* 0x0002881c01007387 */ /* 0x0003e80000100a00 */
[----:B------:R-:W3:Y:S04]  /*26000*/  LDL.LU.64 R122, [R1+0xbd0] ;  /* 0x000bd000017a7983 */ /* 0x000ee80000300a00 */
[----:B------:R-:W-:Y:S01]  /*26010*/  LDGSTS.E [R10+0x60008], desc[UR60][R30.64], !P5 ;  /* 0x600080001e0a7fae */ /* 0x000fe2000e92187c */
[----:B--2---:R-:W-:-:S03]  /*26020*/  IMAD.WIDE R26, R4, 0x4, R104 ;  /* 0x00000004041a7825 */ /* 0x004fc600078e0268 */
[----:B------:R1:W-:Y:S01]  /*26030*/  LDGSTS.E [R10+0x64008], desc[UR60][R28.64], !P5 ;  /* 0x640080001c0a7fae */ /* 0x0003e2000e92187c */
[----:B------:R-:W-:-:S03]  /*26040*/  IMAD.WIDE R24, R4, 0x4, R106 ;  /* 0x0000000404187825 */ /* 0x000fc600078e026a */
[----:B------:R4:W-:Y:S04]  /*26050*/  STL.64 [R1+0x280], R26 ;  /* 0x0002801a01007387 */ /* 0x0009e80000100a00 */
[----:B------:R2:W-:Y:S04]  /*26060*/  STL.64 [R1+0x278], R24 ;  /* 0x0002781801007387 */ /* 0x0005e80000100a00 */
[----:B------:R-:W3:Y:S01]  /*26070*/  LDL.LU.64 R106, [R1+0xbe8] ;  /* 0x000be800016a7983 */ /* 0x000ee20000300a00 */
[----:B------:R-:W-:Y:S02]  /*26080*/  IADD3 R5, R20, -0xdc, RZ ;  /* 0xffffff2414057810 */ /* 0x000fe40007ffe0ff */
[----:B------:R-:W3:Y:S01]  /*26090*/  LDC R20, c[0x0][0x230] ;  /* 0x00008c00ff147b82 */ /* 0x000ee20000000800 */
[----:B------:R4:W-:Y:S01]  /*260a0*/  LDGSTS.E [R10+0x68008], desc[UR60][R26.64], !P5 ;  /* 0x680080001a0a7fae */ /* 0x0009e2000e92187c */
[----:B-1----:R-:W-:Y:S01]  /*260b0*/  IMAD.WIDE R28, R4, 0x4, R152 ;  /* 0x00000004041c7825 */ /* 0x002fe200078e0298 */
[----:B------:R-:W-:-:S02]  /*260c0*/  ISETP.GE.U32.AND P6, PT, R5, 0x7ffffea5, PT ;  /* 0x7ffffea50500780c */ /* 0x000fc40003fc6070 */
[----:B------:R-:W3:Y:S01]  /*260d0*/  LDL.LU.64 R152, [R1+0xbf8] ;  /* 0x000bf80001987983 */ /* 0x000ee20000300a00 */
[----:B------:R-:W-:-:S03]  /*260e0*/  IMAD.WIDE R30, R4, 0x4, R110 ;  /* 0x00000004041e7825 */ /* 0x000fc600078e026e */
[----:B------:R2:W-:Y:S04]  /*260f0*/  LDGSTS.E [R10+0x6c008], desc[UR60][R24.64], !P5 ;  /* 0x6c008000180a7fae */ /* 0x0005e8000e92187c */
[----:B------:R1:W-:Y:S04]  /*26100*/  STL.64 [R1+0x270], R30 ;  /* 0x0002701e01007387 */ /* 0x0003e80000100a00 */
[----:B------:R1:W-:Y:S04]  /*26110*/  STL.64 [R1+0x268], R28 ;  /* 0x0002681c01007387 */ /* 0x0003e80000100a00 */
[----:B------:R-:W3:Y:S04]  /*26120*/  LDL.LU.64 R116, [R1+0xc08] ;  /* 0x000c080001747983 */ /* 0x000ee80000300a00 */
[----:B------:R-:W3:Y:S04]  /*26130*/  LDL.LU.64 R110, [R1+0xc18] ;  /* 0x000c1800016e7983 */ /* 0x000ee80000300a00 */
[----:B------:R1:W-:Y:S01]  /*26140*/  LDGSTS.E [R10+0x6000c], desc[UR60][R30.64], !P6 ;  /* 0x6000c0001e0a7fae */ /* 0x0003e2000f12187c */
[----:B------:R-:W-:-:S02]  /*26150*/  VIADD R5, R23, 0xffffff07 ;  /* 0xffffff0717057836 */ /* 0x000fc40000000000 */
[----:B------:R-:W3:Y:S01]  /*26160*/  LDC R23, c[0x0][0x230] ;  /* 0x00008c00ff177b82 */ /* 0x000ee20000000800 */
[----:B------:R1:W-:Y:S02]  /*26170*/  LDGSTS.E [R10+0x6400c], desc[UR60][R28.64], !P6 ;  /* 0x6400c0001c0a7fae */ /* 0x0003e4000f12187c */
[----:B------:R-:W-:Y:S01]  /*26180*/  ISETP.GE.U32.AND P5, PT, R5, 0x7ffffe88, PT ;  /* 0x7ffffe880500780c */ /* 0x000fe20003fa6070 */
[----:B----4-:R-:W-:-:S04]  /*26190*/  IMAD.WIDE R26, R4, 0x4, R112 ;  /* 0x00000004041a7825 */ /* 0x010fc800078e0270 */
[C---:B--2---:R-:W-:Y:S01]  /*261a0*/  IMAD.WIDE R24, R4.reuse, 0x4, R114 ;  /* 0x0000000404187825 */ /* 0x044fe200078e0272 */
[----:B------:R3:W-:Y:S04]  /*261b0*/  STL.64 [R1+0x260], R26 ;  /* 0x0002601a01007387 */ /* 0x0007e80000100a00 */
[----:B------:R2:W-:Y:S04]  /*261c0*/  STL.64 [R1+0x258], R24 ;  /* 0x0002581801007387 */ /* 0x0005e80000100a00 */
[----:B------:R-:W4:Y:S04]  /*261d0*/  LDL.LU.64 R104, [R1+0xc30] ;  /* 0x000c300001687983 */ /* 0x000f280000300a00 */
[----:B------:R-:W4:Y:S04]  /*261e0*/  LDL.LU.64 R112, [R1+0xc38] ;  /* 0x000c380001707983 */ /* 0x000f280000300a00 */
[----:B------:R-:W4:Y:S04]  /*261f0*/  LDL.LU.64 R114, [R1+0xc50] ;  /* 0x000c500001727983 */ /* 0x000f280000300a00 */
[----:B------:R3:W-:Y:S04]  /*26200*/  LDGSTS.E [R10+0x6800c], desc[UR60][R26.64], !P6 ;  /* 0x6800c0001a0a7fae */ /* 0x0007e8000f12187c */
[----:B------:R2:W-:Y:S01]  /*26210*/  LDGSTS.E [R10+0x6c00c], desc[UR60][R24.64], !P6 ;  /* 0x6c00c000180a7fae */ /* 0x0005e2000f12187c */
[----:B-1----:R-:W-:-:S05]  /*26220*/  IMAD.WIDE R30, R4, 0x4, R98 ;  /* 0x00000004041e7825 */ /* 0x002fca00078e0262 */
[----:B------:R1:W-:Y:S01]  /*26230*/  STL.64 [R1+0x150], R30 ;  /* 0x0001501e01007387 */ /* 0x0003e20000100a00 */
[----:B------:R-:W-:-:S03]  /*26240*/  IMAD.WIDE R28, R4, 0x4, R102 ;  /* 0x00000004041c7825 */ /* 0x000fc600078e0266 */
[----:B------:R1:W-:Y:S04]  /*26250*/  LDGSTS.E [R10+0x70000], desc[UR60][R30.64], !P5 ;  /* 0x700000001e0a7fae */ /* 0x0003e8000e92187c */
[----:B------:R1:W-:Y:S01]  /*26260*/  LDGSTS.E [R10+0x74000], desc[UR60][R28.64], !P5 ;  /* 0x740000001c0a7fae */ /* 0x0003e2000e92187c */
[----:B---3--:R-:W-:-:S03]  /*26270*/  IMAD.WIDE R26, R4, 0x4, R120 ;  /* 0x00000004041a7825 */ /* 0x008fc600078e0278 */
[----:B------:R-:W3:Y:S01]  /*26280*/  LDL.LU.64 R120, [R1+0xc60] ;  /* 0x000c600001787983 */ /* 0x000ee20000300a00 */
[----:B--2---:R-:W-:-:S03]  /*26290*/  IMAD.WIDE R24, R4, 0x4, R122 ;  /* 0x0000000404187825 */ /* 0x004fc600078e027a */
[----:B------:R2:W-:Y:S04]  /*262a0*/  STL.64 [R1+0x148], R28 ;  /* 0x0001481c01007387 */ /* 0x0005e80000100a00 */
[----:B------:R2:W-:Y:S04]  /*262b0*/  STL.64 [R1+0x140], R26 ;  /* 0x0001401a01007387 */ /* 0x0005e80000100a00 */
[----:B------:R2:W-:Y:S04]  /*262c0*/  STL.64 [R1+0x138], R24 ;  /* 0x0001381801007387 */ /* 0x0005e80000100a00 */
[----:B------:R-:W3:Y:S04]  /*262d0*/  LDL.LU.64 R102, [R1+0xc70] ;  /* 0x000c700001667983 */ /* 0x000ee80000300a00 */
[----:B------:R-:W3:Y:S01]  /*262e0*/  LDL.LU.64 R122, [R1+0xc80] ;  /* 0x000c8000017a7983 */ /* 0x000ee20000300a00 */
[----:B------:R-:W-:-:S02]  /*262f0*/  IADD3 R5, R22, -0xfa, RZ ;  /* 0xffffff0616057810 */ /* 0x000fc40007ffe0ff */
[----:B------:R-:W3:Y:S01]  /*26300*/  LDC R22, c[0x0][0x230] ;  /* 0x00008c00ff167b82 */ /* 0x000ee20000000800 */
[----:B------:R2:W-:Y:S01]  /*26310*/  LDGSTS.E [R10+0x78000], desc[UR60][R26.64], !P5 ;  /* 0x780000001a0a7fae */ /* 0x0005e2000e92187c */
[----:B-1----:R-:W-:-:S03]  /*26320*/  IMAD.WIDE R30, R4, 0x4, R106 ;  /* 0x00000004041e7825 */ /* 0x002fc600078e026a */
[----:B------:R-:W3:Y:S01]  /*26330*/  LDL.LU.64 R106, [R1+0xc98] ;  /* 0x000c9800016a7983 */ /* 0x000ee20000300a00 */
[----:B--2---:R-:W-:Y:S01]  /*26340*/  IMAD.WIDE R28, R4, 0x4, R152 ;  /* 0x00000004041c7825 */ /* 0x004fe200078e0298 */
[----:B------:R-:W-:Y:S02]  /*26350*/  ISETP.GE.U32.AND P6, PT, R5, 0x7ffffe87, PT ;  /* 0x7ffffe870500780c */ /* 0x000fe40003fc6070 */
[----:B------:R-:W2:Y:S01]  /*26360*/  LDL.LU.64 R152, [R1+0xcb0] ;  /* 0x000cb00001987983 */ /* 0x000ea20000300a00 */
[----:B------:R-:W-:-:S03]  /*26370*/  VIADD R5, R21, 0xffffff05 ;  /* 0xffffff0515057836 */ /* 0x000fc60000000000 */
[----:B------:R1:W-:Y:S01]  /*26380*/  LDGSTS.E [R10+0x7c000], desc[UR60][R24.64], !P5 ;  /* 0x7c000000180a7fae */ /* 0x0003e2000e92187c */
[----:B------:R-:W2:Y:S03]  /*26390*/  LDC R21, c[0x0][0x230] ;  /* 0x00008c00ff157b82 */ /* 0x000ea60000000800 */
[----:B------:R4:W-:Y:S01]  /*263a0*/  STL.64 [R1+0x130], R30 ;  /* 0x0001301e01007387 */ /* 0x0009e20000100a00 */
[----:B------:R-:W-:-:S03]  /*263b0*/  IMAD.WIDE R26, R4, 0x4, R116 ;  /* 0x00000004041a7825 */ /* 0x000fc600078e0274 */
[----:B------:R4:W-:Y:S01]  /*263c0*/  LDGSTS.E [R10+0x70004], desc[UR60][R30.64], !P6 ;  /* 0x700040001e0a7fae */ /* 0x0009e2000f12187c */
[----:B-1----:R-:W-:-:S03]  /*263d0*/  IMAD.WIDE R24, R4, 0x4, R110 ;  /* 0x0000000404187825 */ /* 0x002fc600078e026e */
[----:B------:R1:W-:Y:S01]  /*263e0*/  STL.64 [R1+0x128], R28 ;  /* 0x0001281c01007387 */ /* 0x0003e20000100a00 */
[----:B------:R-:W-:-:S03]  /*263f0*/  ISETP.GE.U32.AND P5, PT, R5, 0x7ffffe86, PT ;  /* 0x7ffffe860500780c */ /* 0x000fc60003fa6070 */
[----:B------:R1:W-:Y:S04]  /*26400*/  STL.64 [R1+0x120], R26 ;  /* 0x0001201a01007387 */ /* 0x0003e80000100a00 */
[----:B------:R1:W-:Y:S04]  /*26410*/  LDGSTS.E [R10+0x74004], desc[UR60][R28.64], !P6 ;  /* 0x740040001c0a7fae */ /* 0x0003e8000f12187c */
[----:B------:R3:W-:Y:S04]  /*26420*/  STL.64 [R1+0x118], R24 ;  /* 0x0001181801007387 */ /* 0x0007e80000100a00 */
[----:B------:R1:W-:Y:S04]  /*26430*/  LDGSTS.E [R10+0x78004], desc[UR60][R26.64], !P6 ;  /* 0x780040001a0a7fae */ /* 0x0003e8000f12187c */
[----:B------:R-:W2:Y:S04]  /*26440*/  LDL.LU.64 R110, [R1+0xcc0] ;  /* 0x000cc000016e7983 */ /* 0x000ea80000300a00 */
[----:B------:R3:W-:Y:S01]  /*26450*/  LDGSTS.E [R10+0x7c004], desc[UR60][R24.64], !P6 ;  /* 0x7c004000180a7fae */ /* 0x0007e2000f12187c */
[----:B----4-:R-:W-:-:S03]  /*26460*/  IMAD.WIDE R30, R4, 0x4, R104 ;  /* 0x00000004041e7825 */ /* 0x010fc600078e0268 */
[----:B------:R-:W4:Y:S01]  /*26470*/  LDL.LU.64 R104, [R1+0xd08] ;  /* 0x000d080001687983 */ /* 0x000f220000300a00 */
[----:B-1----:R-:W-:-:S03]  /*26480*/  IMAD.WIDE R28, R4, 0x4, R112 ;  /* 0x00000004041c7825 */ /* 0x002fc600078e0270 */
[----:B------:R1:W-:Y:S01]  /*26490*/  STL.64 [R1+0x110], R30 ;  /* 0x0001101e01007387 */ /* 0x0003e20000100a00 */
[----:B------:R-:W-:-:S03]  /*264a0*/  IMAD.WIDE R26, R4, 0x4, R114 ;  /* 0x00000004041a7825 */ /* 0x000fc600078e0272 */
[----:B------:R-:W4:Y:S04]  /*264b0*/  LDL.LU.64 R112, [R1+0xd18] ;  /* 0x000d180001707983 */ /* 0x000f280000300a00 */
[----:B------:R1:W-:Y:S04]  /*264c0*/  STL.64 [R1+0x108], R28 ;  /* 0x0001081c01007387 */ /* 0x0003e80000100a00 */
[----:B------:R1:W-:Y:S04]  /*264d0*/  STL.64 [R1+0x100], R26 ;  /* 0x0001001a01007387 */ /* 0x0003e80000100a00 */
[----:B------:R-:W4:Y:S04]  /*264e0*/  LDL.LU.64 R114, [R1+0xd38] ;  /* 0x000d380001727983 */ /* 0x000f280000300a00 */
[----:B------:R1:W-:Y:S04]  /*264f0*/  LDGSTS.E [R10+0x70008], desc[UR60][R30.64], !P5 ;  /* 0x700080001e0a7fae */ /* 0x0003e8000e92187c */
[----:B------:R1:W-:Y:S04]  /*26500*/  LDGSTS.E [R10+0x74008], desc[UR60][R28.64], !P5 ;  /* 0x740080001c0a7fae */ /* 0x0003e8000e92187c */
[----:B------:R1:W-:Y:S01]  /*26510*/  LDGSTS.E [R10+0x78008], desc[UR60][R26.64], !P5 ;  /* 0x780080001a0a7fae */ /* 0x0003e2000e92187c */
[----:B---3--:R-:W-:-:S05]  /*26520*/  IMAD.WIDE R24, R4, 0x4, R120 ;  /* 0x0000000404187825 */ /* 0x008fca00078e0278 */
[----:B------:R2:W-:Y:S04]  /*26530*/  STL.64 [R1+0xf8], R24 ;  /* 0x0000f81801007387 */ /* 0x0005e80000100a00 */
[----:B------:R-:W3:Y:S04]  /*26540*/  LDL.LU.64 R120, [R1+0xd40] ;  /* 0x000d400001787983 */ /* 0x000ee80000300a00 */
[----:B------:R2:W-:Y:S01]  /*26550*/  LDGSTS.E [R10+0x7c008], desc[UR60][R24.64], !P5 ;  /* 0x7c008000180a7fae */ /* 0x0005e2000e92187c */
[----:B-1----:R-:W-:-:S04]  /*26560*/  IMAD.WIDE R30, R4, 0x4, R102 ;  /* 0x00000004041e7825 */ /* 0x002fc800078e0266 */
[C---:B------:R-:W-:Y:S02]  /*26570*/  IMAD.WIDE R28, R4.reuse, 0x4, R122 ;  /* 0x00000004041c7825 */ /* 0x040fe400078e027a */
[----:B------:R-:W3:Y:S04]  /*26580*/  LDL.LU.64 R122, [R1+0xd58] ;  /* 0x000d5800017a7983 */ /* 0x000ee80000300a00 */
[----:B------:R1:W-:Y:S01]  /*26590*/  STL.64 [R1+0xf0], R30 ;  /* 0x0000f01e01007387 */ /* 0x0003e20000100a00 */
[----:B------:R-:W-:-:S03]  /*265a0*/  IMAD.WIDE R26, R4, 0x4, R106 ;  /* 0x00000004041a7825 */ /* 0x000fc600078e026a */
[----:B------:R4:W-:Y:S04]  /*265b0*/  STL.64 [R1+0xe8], R28 ;  /* 0x0000e81c01007387 */ /* 0x0009e80000100a00 */
[----:B------:R-:W3:Y:S01]  /*265c0*/  LDL.LU.64 R106, [R1+0xd70] ;  /* 0x000d7000016a7983 */ /* 0x000ee20000300a00 */
[----:B--2---:R-:W-:-:S03]  /*265d0*/  IMAD.WIDE R24, R4, 0x4, R152 ;  /* 0x0000000404187825 */ /* 0x004fc600078e0298 */
[----:B------:R-:W2:Y:S01]  /*265e0*/  LDL.LU.64 R152, [R1+0xd80] ;  /* 0x000d800001987983 */ /* 0x000ea20000300a00 */
[----:B------:R-:W-:Y:S02]  /*265f0*/  IADD3 R5, R20, -0xfc, RZ ;  /* 0xffffff0414057810 */ /* 0x000fe40007ffe0ff */
[----:B------:R-:W2:Y:S02]  /*26600*/  LDC R20, c[0x0][0x230] ;  /* 0x00008c00ff147b82 */ /* 0x000ea40000000800 */
[----:B------:R-:W-:Y:S01]  /*26610*/  ISETP.GE.U32.AND P6, PT, R5, 0x7ffffe85, PT ;  /* 0x7ffffe850500780c */ /* 0x000fe20003fc6070 */
[----:B------:R4:W-:Y:S04]  /*26620*/  STL.64 [R1+0xe0], R26 ;  /* 0x0000e01a01007387 */ /* 0x0009e80000100a00 */
[----:B------:R4:W-:Y:S04]  /*26630*/  STL.64 [R1+0xd8], R24 ;  /* 0x0000d81801007387 */ /* 0x0009e80000100a00 */
[----:B------:R-:W2:Y:S04]  /*26640*/  LDL.LU.64 R116, [R1+0xd98] ;  /* 0x000d980001747983 */ /* 0x000ea80000300a00 */
[----:B------:R1:W-:Y:S04]  /*26650*/  LDGSTS.E [R10+0x7000c], desc[UR60][R30.64], !P6 ;  /* 0x7000c0001e0a7fae */ /* 0x0003e8000f12187c */
[----:B------:R4:W-:Y:S04]  /*26660*/  LDGSTS.E [R10+0x7400c], desc[UR60][R28.64], !P6 ;  /* 0x7400c0001c0a7fae */ /* 0x0009e8000f12187c */
[----:B------:R4:W-:Y:S04]  /*26670*/  LDGSTS.E [R10+0x7800c], desc[UR60][R26.64], !P6 ;  /* 0x7800c0001a0a7fae */ /* 0x0009e8000f12187c */
[----:B------:R4:W-:Y:S04]  /*26680*/  LDGSTS.E [R10+0x7c00c], desc[UR60][R24.64], !P6 ;  /* 0x7c00c000180a7fae */ /* 0x0009e8000f12187c */
[----:B------:R-:W2:Y:S01]  /*26690*/  LDL.LU.64 R102, [R1+0xda8] ;  /* 0x000da80001667983 */ /* 0x000ea20000300a00 */
[----:B-1----:R-:W-:-:S03]  /*266a0*/  IMAD.WIDE R30, R4, 0x4, R110 ;  /* 0x00000004041e7825 */ /* 0x002fc600078e026e */
[----:B------:R-:W2:Y:S04]  /*266b0*/  LDL.LU.64 R110, [R1+0xdc0] ;  /* 0x000dc000016e7983 */ /* 0x000ea80000300a00 */
[----:B------:R3:W-:Y:S04]  /*266c0*/  STL.64 [R1+0x550], R30 ;  /* 0x0005501e01007387 */ /* 0x0007e80000100a00 */
[----:B------:R3:W-:Y:S01]  /*266d0*/  LDGSTS.E [R11+0x40000], desc[UR60][R30.64], !P3 ;  /* 0x400000001e0b7fae */ /* 0x0007e2000d92187c */
[----:B----4-:R-:W-:-:S05]  /*266e0*/  IMAD.WIDE R28, R4, 0x4, R104 ;  /* 0x00000004041c7825 */ /* 0x010fca00078e0268 */
[----:B------:R1:W-:Y:S01]  /*266f0*/  LDGSTS.E [R11+0x44000], desc[UR60][R28.64], !P3 ;  /* 0x440000001c0b7fae */ /* 0x0003e2000d92187c */
[----:B------:R-:W-:-:S03]  /*26700*/  IMAD.WIDE R26, R4, 0x4, R112 ;  /* 0x00000004041a7825 */ /* 0x000fc600078e0270 */
[----:B------:R-:W4:Y:S04]  /*26710*/  LDL.LU.64 R112, [R1+0xdd8] ;  /* 0x000dd80001707983 */ /* 0x000f280000300a00 */
[----:B------:R1:W-:Y:S01]  /*26720*/  STL.64 [R1+0x548], R28 ;  /* 0x0005481c01007387 */ /* 0x0003e20000100a00 */
[----:B------:R-:W-:-:S03]  /*26730*/  IMAD.WIDE R24, R4, 0x4, R114 ;  /* 0x0000000404187825 */ /* 0x000fc600078e0272 */
[----:B------:R1:W-:Y:S04]  /*26740*/  STL.64 [R1+0x540], R26 ;  /* 0x0005401a01007387 */ /* 0x0003e80000100a00 */
[----:B------:R2:W-:Y:S04]  /*26750*/  STL.64 [R1+0x538], R24 ;  /* 0x0005381801007387 */ /* 0x0005e80000100a00 */
[----:B------:R-:W4:Y:S04]  /*26760*/  LDL.LU.64 R114, [R1+0xde0] ;  /* 0x000de00001727983 */ /* 0x000f280000300a00 */
[----:B------:R-:W4:Y:S04]  /*26770*/  LDL.LU.64 R104, [R1+0xe08] ;  /* 0x000e080001687983 */ /* 0x000f280000300a00 */
[----:B------:R1:W-:Y:S04]  /*26780*/  LDGSTS.E [R11+0x48000], desc[UR60][R26.64], !P3 ;  /* 0x480000001a0b7fae */ /* 0x0003e8000d92187c */
[----:B------:R2:W-:Y:S01]  /*26790*/  LDGSTS.E [R11+0x4c000], desc[UR60][R24.64], !P3 ;  /* 0x4c000000180b7fae */ /* 0x0005e2000d92187c */
[----:B---3--:R-:W-:-:S03]  /*267a0*/  IMAD.WIDE R30, R4, 0x4, R120 ;  /* 0x00000004041e7825 */ /* 0x008fc600078e0278 */
[----:B------:R-:W3:Y:S04]  /*267b0*/  LDL.LU.64 R120, [R1+0xe60] ;  /* 0x000e600001787983 */ /* 0x000ee80000300a00 */
[----:B------:R2:W-:Y:S04]  /*267c0*/  STL.64 [R1+0x530], R30 ;  /* 0x0005301e01007387 */ /* 0x0005e80000100a00 */
[----:B------:R2:W-:Y:S01]  /*267d0*/  LDGSTS.E [R11+0x40004], desc[UR60][R30.64], !P2 ;  /* 0x400040001e0b7fae */ /* 0x0005e2000d12187c */
[----:B-1----:R-:W-:-:S03]  /*267e0*/  IMAD.WIDE R28, R4, 0x4, R122 ;  /* 0x00000004041c7825 */ /* 0x002fc600078e027a */
[----:B------:R-:W3:Y:S04]  /*267f0*/  LDL.LU.64 R122, [R1+0xe78] ;  /* 0x000e7800017a7983 */ /* 0x000ee80000300a00 */
[----:B------:R1:W-:Y:S04]  /*26800*/  STL.64 [R1+0x528], R28 ;  /* 0x0005281c01007387 */ /* 0x0003e80000100a00 */
[----:B------:R1:W-:Y:S01]  /*26810*/  LDGSTS.E [R11+0x44004], desc[UR60][R28.64], !P2 ;  /* 0x440040001c0b7fae */ /* 0x0003e2000d12187c */
[----:B------:R-:W-:-:S05]  /*26820*/  IMAD.WIDE R26, R4, 0x4, R106 ;  /* 0x00000004041a7825 */ /* 0x000fca00078e026a */
[----:B------:R1:W-:Y:S01]  /*26830*/  STL.64 [R1+0x520], R26 ;  /* 0x0005201a01007387 */ /* 0x0003e20000100a00 */
[----:B--2---:R-:W-:-:S03]  /*26840*/  IMAD.WIDE R24, R4, 0x4, R152 ;  /* 0x0000000404187825 */ /* 0x004fc600078e0298 */
[----:B------:R2:W-:Y:S04]  /*26850*/  LDGSTS.E [R11+0x48004], desc[UR60][R26.64], !P2 ;  /* 0x480040001a0b7fae */ /* 0x0005e8000d12187c */
[----:B------:R4:W-:Y:S04]  /*26860*/  STL.64 [R1+0x518], R24 ;  /* 0x0005181801007387 */ /* 0x0009e80000100a00 */
[----:B------:R-:W3:Y:S04]  /*26870*/  LDL.LU.64 R152, [R1+0xe90] ;  /* 0x000e900001987983 */ /* 0x000ee80000300a00 */
[----:B------:R4:W-:Y:S01]  /*26880*/  LDGSTS.E [R11+0x4c004], desc[UR60][R24.64], !P2 ;  /* 0x4c004000180b7fae */ /* 0x0009e2000d12187c */
[----:B------:R-:W-:-:S03]  /*26890*/  IMAD.WIDE R30, R4, 0x4, R116 ;  /* 0x00000004041e7825 */ /* 0x000fc600078e0274 */
[----:B------:R-:W3:Y:S04]  /*268a0*/  LDL.LU.64 R106, [R1+0xea8] ;  /* 0x000ea800016a7983 */ /* 0x000ee80000300a00 */
[----:B------:R4:W-:Y:S01]  /*268b0*/  LDGSTS.E [R11+0x40008], desc[UR60][R30.64], !P4 ;  /* 0x400080001e0b7fae */ /* 0x0009e2000e12187c */
[----:B-1----:R-:W-:-:S04]  /*268c0*/  IMAD.WIDE R28, R4, 0x4, R102 ;  /* 0x00000004041c7825 */ /* 0x002fc800078e0266 */
[C---:B--2---:R-:W-:Y:S01]  /*268d0*/  IMAD.WIDE R26, R4.reuse, 0x4, R110 ;  /* 0x00000004041a7825 */ /* 0x044fe200078e026e */
[----:B------:R1:W-:Y:S04]  /*268e0*/  LDGSTS.E [R11+0x44008], desc[UR60][R28.64], !P4 ;  /* 0x440080001c0b7fae */ /* 0x0003e8000e12187c */
[----:B------:R-:W2:Y:S04]  /*268f0*/  LDL.LU.64 R110, [R1+0xeb8] ;  /* 0x000eb800016e7983 */ /* 0x000ea80000300a00 */
[----:B------:R1:W-:Y:S04]  /*26900*/  STL.64 [R1+0x510], R30 ;  /* 0x0005101e01007387 */ /* 0x0003e80000100a00 */
[----:B------:R1:W-:Y:S04]  /*26910*/  STL.64 [R1+0x508], R28 ;  /* 0x0005081c01007387 */ /* 0x0003e80000100a00 */
[----:B------:R-:W2:Y:S04]  /*26920*/  LDL.LU.64 R102, [R1+0xec8] ;  /* 0x000ec80001667983 */ /* 0x000ea80000300a00 */
[----:B------:R3:W-:Y:S04]  /*26930*/  STL.64 [R1+0x500], R26 ;  /* 0x0005001a01007387 */ /* 0x0007e80000100a00 */
[----:B------:R3:W-:Y:S01]  /*26940*/  LDGSTS.E [R11+0x48008], desc[UR60][R26.64], !P4 ;  /* 0x480080001a0b7fae */ /* 0x0007e2000e12187c */
[----:B----4-:R-:W-:-:S05]  /*26950*/  IMAD.WIDE R24, R4, 0x4, R112 ;  /* 0x0000000404187825 */ /* 0x010fca00078e0270 */
[----:B------:R4:W-:Y:S04]  /*26960*/  STL.64 [R1+0x4f8], R24 ;  /* 0x0004f81801007387 */ /* 0x0009e80000100a00 */
[----:B------:R-:W2:Y:S04]  /*26970*/  LDL.LU.64 R112, [R1+0xee0] ;  /* 0x000ee00001707983 */ /* 0x000ea80000300a00 */
[----:B------:R4:W-:Y:S01]  /*26980*/  LDGSTS.E [R11+0x4c008], desc[UR60][R24.64], !P4 ;  /* 0x4c008000180b7fae */ /* 0x0009e2000e12187c */
[----:B-1----:R-:W-:-:S03]  /*26990*/  IMAD.WIDE R30, R4, 0x4, R114 ;  /* 0x00000004041e7825 */ /* 0x002fc600078e0272 */
[----:B------:R-:W2:Y:S01]  /*269a0*/  LDL.LU.64 R114, [R1+0xef8] ;  /* 0x000ef80001727983 */ /* 0x000ea20000300a00 */
[----:B------:R-:W-:-:S03]  /*269b0*/  IMAD.WIDE R28, R4, 0x4, R104 ;  /* 0x00000004041c7825 */ /* 0x000fc600078e0268 */
[----:B------:R1:W-:Y:S04]  /*269c0*/  STL.64 [R1+0x4f0], R30 ;  /* 0x0004f01e01007387 */ /* 0x0003e80000100a00 */
[----:B------:R1:W-:Y:S01]  /*269d0*/  LDGSTS.E [R11+0x4000c], desc[UR60][R30.64], !P0 ;  /* 0x4000c0001e0b7fae */ /* 0x0003e2000c12187c */
[----:B------:R-:W-:Y:S02]  /*269e0*/  VIADD R5, R22, 0xffffff43 ;  /* 0xffffff4316057836 */ /* 0x000fe40000000000 */
[----:B------:R-:W2:Y:S01]  /*269f0*/  LDC R22, c[0x0][0x230] ;  /* 0x00008c00ff167b82 */ /* 0x000ea20000000800 */
[----:B------:R1:W-:Y:S01]  /*26a00*/  LDGSTS.E [R11+0x4400c], desc[UR60][R28.64], !P0 ;  /* 0x4400c0001c0b7fae */ /* 0x0003e2000c12187c */
[----:B---3--:R-:W-:-:S03]  /*26a10*/  IMAD.WIDE R26, R4, 0x4, R120 ;  /* 0x00000004041a7825 */ /* 0x008fc600078e0278 */
[----:B------:R-:W3:Y:S04]  /*26a20*/  LDL.LU.64 R120, [R1+0xf10] ;  /* 0x000f100001787983 */ /* 0x000ee80000300a00 */
[----:B------:R1:W-:Y:S04]  /*26a30*/  STL.64 [R1+0x4e8], R28 ;  /* 0x0004e81c01007387 */ /* 0x0003e80000100a00 */
[----:B------:R2:W-:Y:S01]  /*26a40*/  STL.64 [R1+0x4e0], R26 ;  /* 0x0004e01a01007387 */ /* 0x0005e20000100a00 */
[----:B----4-:R-:W-:-:S04]  /*26a50*/  IMAD.WIDE R24, R4, 0x4, R122 ;  /* 0x0000000404187825 */ /* 0x010fc800078e027a */
[C---:B-1----:R-:W-:Y:S01]  /*26a60*/  IMAD.WIDE R30, R4.reuse, 0x4, R152 ;  /* 0x00000004041e7825 */ /* 0x042fe200078e0298 */
[----:B------:R1:W-:Y:S04]  /*26a70*/  STL.64 [R1+0x4d8], R24 ;  /* 0x0004d81801007387 */ /* 0x0003e80000100a00 */
[----:B------:R-:W4:Y:S04]  /*26a80*/  LDL.LU.64 R122, [R1+0xf28] ;  /* 0x000f2800017a7983 */ /* 0x000f280000300a00 */
[----:B------:R-:W4:Y:S01]  /*26a90*/  LDL.LU.64 R152, [R1+0xf30] ;  /* 0x000f300001987983 */ /* 0x000f220000300a00 */
[----:B------:R-:W-:Y:S01]  /*26aa0*/  ISETP.GE.U32.AND P5, PT, R5, 0x7ffffec4, PT ;  /* 0x7ffffec40500780c */ /* 0x000fe20003fa6070 */
[----:B------:R-:W-:-:S02]  /*26ab0*/  IMAD.WIDE R28, R4, 0x4, R106 ;  /* 0x00000004041c7825 */ /* 0x000fc400078e026a */
[----:B------:R2:W-:Y:S04]  /*26ac0*/  LDGSTS.E [R11+0x4800c], desc[UR60][R26.64], !P0 ;  /* 0x4800c0001a0b7fae */ /* 0x0005e8000c12187c */
[----:B------:R-:W4:Y:S04]  /*26ad0*/  LDL.LU.64 R104, [R1+0xf48] ;  /* 0x000f480001687983 */ /* 0x000f280000300a00 */
[----:B------:R1:W-:Y:S04]  /*26ae0*/  LDGSTS.E [R11+0x4c00c], desc[UR60][R24.64], !P0 ;  /* 0x4c00c000180b7fae */ /* 0x0003e8000c12187c */
[----:B------:R1:W-:Y:S01]  /*26af0*/  STL.64 [R1+0x3d0], R30 ;  /* 0x0003d01e01007387 */ /* 0x0003e20000100a00 */
[----:B------:R-:W-:-:S02]  /*26b00*/  IADD3 R5, R21, -0xbe, RZ ;  /* 0xffffff4215057810 */ /* 0x000fc40007ffe0ff */
[----:B------:R-:W4:Y:S01]  /*26b10*/  LDC R21, c[0x0][0x230] ;  /* 0x00008c00ff157b82 */ /* 0x000f220000000800 */
[----:B------:R-:W4:Y:S04]  /*26b20*/  LDL.LU.64 R106, [R1+0xf60] ;  /* 0x000f6000016a7983 */ /* 0x000f280000300a00 */
[----:B------:R1:W-:Y:S01]  /*26b30*/  STL.64 [R1+0x3c8], R28 ;  /* 0x0003c81c01007387 */ /* 0x0003e20000100a00 */
[----:B--2---:R-:W-:-:S03]  /*26b40*/  IMAD.WIDE R26, R4, 0x4, R110 ;  /* 0x00000004041a7825 */ /* 0x004fc600078e026e */
[----:B------:R-:W2:Y:S04]  /*26b50*/  LDL.LU.64 R110, [R1+0xf98] ;  /* 0x000f9800016e7983 */ /* 0x000ea80000300a00 */
[----:B------:R1:W-:Y:S02]  /*26b60*/  LDGSTS.E [R11+0x50000], desc[UR60][R30.64], !P5 ;  /* 0x500000001e0b7fae */ /* 0x0003e4000e92187c */
[----:B-1----:R-:W-:Y:S02]  /*26b70*/  IMAD.WIDE R24, R4, 0x4, R102 ;  /* 0x0000000404187825 */ /* 0x002fe400078e0266 */
[----:B------:R3:W-:Y:S01]  /*26b80*/  STL.64 [R1+0x3c0], R26 ;  /* 0x0003c01a01007387 */ /* 0x0007e20000100a00 */
[----:B------:R-:W-:-:S03]  /*26b90*/  ISETP.GE.U32.AND P6, PT, R5, 0x7ffffec3, PT ;  /* 0x7ffffec30500780c */ /* 0x000fc60003fc6070 */
[----:B------:R1:W-:Y:S04]  /*26ba0*/  LDGSTS.E [R11+0x54000], desc[UR60][R28.64], !P5 ;  /* 0x540000001c0b7fae */ /* 0x0003e8000e92187c */
[----:B------:R4:W-:Y:S04]  /*26bb0*/  STL.64 [R1+0x3b8], R24 ;  /* 0x0003b81801007387 */ /* 0x0009e80000100a00 */
[----:B------:R3:W-:Y:S04]  /*26bc0*/  LDGSTS.E [R11+0x58000], desc[UR60][R26.64], !P5 ;  /* 0x580000001a0b7fae */ /* 0x0007e8000e92187c */
[----:B------:R4:W-:Y:S01]  /*26bd0*/  LDGSTS.E [R11+0x5c000], desc[UR60][R24.64], !P5 ;  /* 0x5c000000180b7fae */ /* 0x0009e2000e92187c */
[----:B------:R-:W-:-:S03]  /*26be0*/  IMAD.WIDE R30, R4, 0x4, R112 ;  /* 0x00000004041e7825 */ /* 0x000fc600078e0270 */
[----:B------:R-:W2:Y:S04]  /*26bf0*/  LDL.LU.64 R112, [R1+0xfd0] ;  /* 0x000fd00001707983 */ /* 0x000ea80000300a00 */
[----:B------:R-:W2:Y:S01]  /*26c00*/  LDL.LU.64 R98, [R1+0xff8] ;  /* 0x000ff80001627983 */ /* 0x000ea20000300a00 */
[----:B-1----:R-:W-:-:S03]  /*26c10*/  IMAD.WIDE R28, R4, 0x4, R114 ;  /* 0x00000004041c7825 */ /* 0x002fc600078e0272 */
[----:B------:R1:W-:Y:S04]  /*26c20*/  STL.64 [R1+0x3b0], R30 ;  /* 0x0003b01e01007387 */ /* 0x0003e80000100a00 */
[----:B------:R-:W2:Y:S04]  /*26c30*/  LDL.LU.64 R114, [R1+0x1000] ;  /* 0x0010000001727983 */ /* 0x000ea80000300a00 */
[----:B------:R1:W-:Y:S04]  /*26c40*/  STL.64 [R1+0x3a8], R28 ;  /* 0x0003a81c01007387 */ /* 0x0003e80000100a00 */
[----:B------:R1:W-:Y:S01]  /*26c50*/  LDGSTS.E [R11+0x50004], desc[UR60][R30.64], !P6 ;  /* 0x500040001e0b7fae */ /* 0x0003e2000f12187c */
[----:B------:R-:W-:-:S02]  /*26c60*/  VIADD R5, R20, 0xffffff41 ;  /* 0xffffff4114057836 */ /* 0x000fc40000000000 */
[----:B------:R-:W2:Y:S01]  /*26c70*/  LDC R20, c[0x0][0x230] ;  /* 0x00008c00ff147b82 */ /* 0x000ea20000000800 */
[----:B------:R1:W-:Y:S01]  /*26c80*/  LDGSTS.E [R11+0x54004], desc[UR60][R28.64], !P6 ;  /* 0x540040001c0b7fae */ /* 0x0003e2000f12187c */
[----:B---3--:R-:W-:-:S03]  /*26c90*/  IMAD.WIDE R26, R4, 0x4, R120 ;  /* 0x00000004041a7825 */ /* 0x008fc600078e0278 */
[----:B------:R-:W3:Y:S04]  /*26ca0*/  LDL.LU.64 R120, [R1+0x1018] ;  /* 0x0010180001787983 */ /* 0x000ee80000300a00 */
[----:B------:R1:W-:Y:S01]  /*26cb0*/  STL.64 [R1+0x3a0], R26 ;  /* 0x0003a01a01007387 */ /* 0x0003e20000100a00 */
[----:B----4-:R-:W-:-:S04]  /*26cc0*/  IMAD.WIDE R24, R4, 0x4, R122 ;  /* 0x0000000404187825 */ /* 0x010fc800078e027a */
[C---:B-1----:R-:W-:Y:S01]  /*26cd0*/  IMAD.WIDE R30, R4.reuse, 0x4, R152 ;  /* 0x00000004041e7825 */ /* 0x042fe200078e0298 */
[----:B------:R2:W-:Y:S04]  /*26ce0*/  STL.64 [R1+0x398], R24 ;  /* 0x0003981801007387 */ /* 0x0005e80000100a00 */
[----:B------:R-:W4:Y:S04]  /*26cf0*/  LDL.LU.64 R122, [R1+0x1040] ;  /* 0x00104000017a7983 */ /* 0x000f280000300a00 */
[----:B------:R-:W4:Y:S01]  /*26d00*/  LDL.LU.64 R152, [R1+0x1058] ;  /* 0x0010580001987983 */ /* 0x000f220000300a00 */
[----:B------:R-:W-:Y:S01]  /*26d10*/  ISETP.GE.U32.AND P3, PT, R5, 0x7ffffec2, PT ;  /* 0x7ffffec20500780c */ /* 0x000fe20003f66070 */
[----:B------:R-:W-:Y:S01]  /*26d20*/  IMAD.WIDE R28, R4, 0x4, R104 ;  /* 0x00000004041c7825 */ /* 0x000fe200078e0268 */
[----:B------:R-:W-:Y:S01]  /*26d30*/  IADD3 R5, R22, -0xc0, RZ ;  /* 0xffffff4016057810 */ /* 0x000fe20007ffe0ff */
[----:B------:R1:W-:Y:S01]  /*26d40*/  LDGSTS.E [R11+0x58004], desc[UR60][R26.64], !P6 ;  /* 0x580040001a0b7fae */ /* 0x0003e2000f12187c */
[----:B------:R-:W4:Y:S03]  /*26d50*/  LDC R22, c[0x0][0x230] ;  /* 0x00008c00ff167b82 */ /* 0x000f260000000800 */
[----:B------:R2:W-:Y:S01]  /*26d60*/  LDGSTS.E [R11+0x5c004], desc[UR60][R24.64], !P6 ;  /* 0x5c004000180b7fae */ /* 0x0005e2000f12187c */
[----:B------:R-:W-:-:S03]  /*26d70*/  ISETP.GE.U32.AND P2, PT, R5, 0x7ffffec1, PT ;  /* 0x7ffffec10500780c */ /* 0x000fc60003f46070 */
[----:B------:R2:W-:Y:S01]  /*26d80*/  STL.64 [R1+0x390], R30 ;  /* 0x0003901e01007387 */ /* 0x0005e20000100a00 */
[----:B-1----:R-:W-:-:S03]  /*26d90*/  IMAD.WIDE R26, R4, 0x4, R106 ;  /* 0x00000004041a7825 */ /* 0x002fc600078e026a */
[----:B------:R-:W4:Y:S01]  /*26da0*/  LDL.LU.64 R116, [R1+0x1068] ;  /* 0x0010680001747983 */ /* 0x000f220000300a00 */
[----:B--2---:R-:W-:-:S03]  /*26db0*/  IMAD.WIDE R24, R4, 0x4, R110 ;  /* 0x0000000404187825 */ /* 0x004fc600078e026e */
[----:B------:R1:W-:Y:S04]  /*26dc0*/  STL.64 [R1+0x388], R28 ;  /* 0x0003881c01007387 */ /* 0x0003e80000100a00 */
[----:B------:R-:W2:Y:S04]  /*26dd0*/  LDL.LU.64 R102, [R1+0x1088] ;  /* 0x0010880001667983 */ /* 0x000ea80000300a00 */
[----:B------:R1:W-:Y:S04]  /*26de0*/  STL.64 [R1+0x380], R26 ;  /* 0x0003801a01007387 */ /* 0x0003e80000100a00 */
[----:B------:R3:W-:Y:S04]  /*26df0*/  STL.64 [R1+0x378], R24 ;  /* 0x0003781801007387 */ /* 0x0007e80000100a00 */
[----:B------:R1:W-:Y:S04]  /*26e00*/  LDGSTS.E [R11+0x50008], desc[UR60][R30.64], !P3 ;  /* 0x500080001e0b7fae */ /* 0x0003e8000d92187c */
[----:B------:R1:W-:Y:S04]  /*26e10*/  LDGSTS.E [R11+0x54008], desc[UR60][R28.64], !P3 ;  /* 0x540080001c0b7fae */ /* 0x0003e8000d92187c */
[----:B------:R-:W2:Y:S04]  /*26e20*/  LDL.LU.64 R104, [R1+0x1090] ;  /* 0x0010900001687983 */ /* 0x000ea80000300a00 */
[----:B------:R1:W-:Y:S04]  /*26e30*/  LDGSTS.E [R11+0x58008], desc[UR60][R26.64], !P3 ;  /* 0x580080001a0b7fae */ /* 0x0003e8000d92187c */
[----:B------:R-:W2:Y:S04]  /*26e40*/  LDL.LU.64 R106, [R1+0x10a8] ;  /* 0x0010a800016a7983 */ /* 0x000ea80000300a00 */
[----:B------:R3:W-:Y:S04]  /*26e50*/  LDGSTS.E [R11+0x5c008], desc[UR60][R24.64], !P3 ;  /* 0x5c008000180b7fae */ /* 0x0007e8000d92187c */
[----:B------:R-:W2:Y:S01]  /*26e60*/  LDL.LU.64 R110, [R1+0x10c0] ;  /* 0x0010c000016e7983 */ /* 0x000ea20000300a00 */
[----:B-1----:R-:W-:-:S03]  /*26e70*/  IMAD.WIDE R30, R4, 0x4, R112 ;  /* 0x00000004041e7825 */ /* 0x002fc600078e0270 */
[----:B------:R-:W2:Y:S01]  /*26e80*/  LDL.LU.64 R112, [R1+0x10d0] ;  /* 0x0010d00001707983 */ /* 0x000ea20000300a00 */
[----:B------:R-:W-:-:S03]  /*26e90*/  IMAD.WIDE R28, R4, 0x4, R98 ;  /* 0x00000004041c7825 */ /* 0x000fc600078e0262 */
[----:B------:R4:W-:Y:S04]  /*26ea0*/  STL.64 [R1+0x370], R30 ;  /* 0x0003701e01007387 */ /* 0x0009e80000100a00 */
[----:B------:R1:W-:Y:S04]  /*26eb0*/  STL.64 [R1+0x368], R28 ;  /* 0x0003681c01007387 */ /* 0x0003e80000100a00 */
[----:B------:R4:W-:Y:S01]  /*26ec0*/  LDGSTS.E [R11+0x5000c], desc[UR60][R30.64], !P2 ;  /* 0x5000c0001e0b7fae */ /* 0x0009e2000d12187c */
[----:B------:R-:W-:-:S03]  /*26ed0*/  IMAD.WIDE R26, R4, 0x4, R114 ;  /* 0x00000004041a7825 */ /* 0x000fc600078e0272 */
[----:B------:R1:W-:Y:S04]  /*26ee0*/  LDGSTS.E [R11+0x5400c], desc[UR60][R28.64], !P2 ;  /* 0x5400c0001c0b7fae */ /* 0x0003e8000d12187c */
[----:B------:R1:W-:Y:S01]  /*26ef0*/  STL.64 [R1+0x360], R26 ;  /* 0x0003601a01007387 */ /* 0x0003e20000100a00 */
[----:B------:R-:W-:Y:S02]  /*26f00*/  VIADD R5, R21, 0xffffff23 ;  /* 0xffffff2315057836 */ /* 0x000fe40000000000 */
[----:B------:R-:W1:Y:S01]  /*26f10*/  LDC R21, c[0x0][0x230] ;  /* 0x00008c00ff157b82 */ /* 0x000e620000000800 */
[----:B------:R1:W-:Y:S01]  /*26f20*/  LDGSTS.E [R11+0x5800c], desc[UR60][R26.64], !P2 ;  /* 0x5800c0001a0b7fae */ /* 0x0003e2000d12187c */
[----:B---3--:R-:W-:-:S05]  /*26f30*/  IMAD.WIDE R24, R4, 0x4, R120 ;  /* 0x0000000404187825 */ /* 0x008fca00078e0278 */
[----:B------:R2:W-:Y:S04]  /*26f40*/  STL.64 [R1+0x358], R24 ;  /* 0x0003581801007387 */ /* 0x0005e80000100a00 */
[----:B------:R-:W3:Y:S04]  /*26f50*/  LDL.LU.64 R114, [R1+0x1118] ;  /* 0x0011180001727983 */ /* 0x000ee80000300a00 */
[----:B------:R-:W3:Y:S01]  /*26f60*/  LDL.LU.64 R120, [R1+0x1148] ;  /* 0x0011480001787983 */ /* 0x000ee20000300a00 */
[----:B----4-:R-:W-:-:S04]  /*26f70*/  IMAD.WIDE R30, R4, 0x4, R122 ;  /* 0x00000004041e7825 */ /* 0x010fc800078e027a */
[----:B-1----:R-:W-:Y:S01]  /*26f80*/  IMAD.WIDE R28, R4, 0x4, R152 ;  /* 0x00000004041c7825 */ /* 0x002fe200078e0298 */
[----:B------:R-:W4:Y:S04]  /*26f90*/  LDL.LU.64 R122, [R1+0x1158] ;  /* 0x00115800017a7983 */ /* 0x000f280000300a00 */
[----:B------:R-:W-:Y:S04]  /*26fa0*/  STL.64 [R1+0x250], R30 ;  /* 0x0002501e01007387 */ /* 0x000fe80000100a00 */
[----:B------:R-:W4:Y:S01]  /*26fb0*/  LDL.LU.64 R152, [R1+0x1178] ;  /* 0x0011780001987983 */ /* 0x000f220000300a00 */
[----:B------:R-:W-:-:S02]  /*26fc0*/  ISETP.GE.U32.AND P4, PT, R5, 0x7ffffea4, PT ;  /* 0x7ffffea40500780c */ /* 0x000fc40003f86070 */
[----:B------:R-:W-:Y:S01]  /*26fd0*/  IADD3 R5, R20, -0xde, RZ ;  /* 0xffffff2214057810 */ /* 0x000fe20007ffe0ff */
[----:B------:R2:W-:Y:S01]  /*26fe0*/  LDGSTS.E [R11+0x5c00c], desc[UR60][R24.64], !P2 ;  /* 0x5c00c000180b7fae */ /* 0x0005e2000d12187c */
[----:B------:R-:W1:Y:S02]  /*26ff0*/  LDC R20, c[0x0][0x230] ;  /* 0x00008c00ff147b82 */ /* 0x000e640000000800 */
[----:B------:R-:W-:Y:S01]  /*27000*/  ISETP.GE.U32.AND P0, PT, R5, 0x7ffffea3, PT ;  /* 0x7ffffea30500780c */ /* 0x000fe20003f06070 */
[----:B------:R-:W-:-:S05]  /*27010*/  VIADD R5, R23, 0xffffff21 ;  /* 0xffffff2117057836 */ /* 0x000fca0000000000 */
[----:B------:R-:W-:Y:S01]  /*27020*/  ISETP.GE.U32.AND P5, PT, R5, 0x7ffffea2, PT ;  /* 0x7ffffea20500780c */ /* 0x000fe20003fa6070 */
[----:B------:R-:W1:Y:S01]  /*27030*/  LDC R23, c[0x0][0x230] ;  /* 0x00008c00ff177b82 */ /* 0x000e620000000800 */
[----:B------:R-:W-:Y:S01]  /*27040*/  IADD3 R5, R22, -0xe0, RZ ;  /* 0xffffff2016057810 */ /* 0x000fe20007ffe0ff */
[C---:B------:R-:W-:Y:S01]  /*27050*/  IMAD.WIDE R26, R4.reuse, 0x4, R116 ;  /* 0x00000004041a7825 */ /* 0x040fe200078e0274 */
[----:B------:R-:W-:Y:S05]  /*27060*/  LDGSTS.E [R11+0x60000], desc[UR60][R30.64], !P4 ;  /* 0x600000001e0b7fae */ /* 0x000fea000e12187c */
[----:B------:R-:W1:Y:S01]  /*27070*/  LDC R22, c[0x0][0x230] ;  /* 0x00008c00ff167b82 */ /* 0x000e620000000800 */
[----:B------:R-:W-:Y:S01]  /*27080*/  ISETP.GE.U32.AND P6, PT, R5, 0x7ffffea1, PT ;  /* 0x7ffffea10500780c */ /* 0x000fe20003fc6070 */
[----:B------:R-:W-:Y:S01]  /*27090*/  VIADD R5, R21, 0xffffff03 ;  /* 0xffffff0315057836 */ /* 0x000fe20000000000 */
[----:B------:R1:W-:Y:S01]  /*270a0*/  STL.64 [R1+0x248], R28 ;  /* 0x0002481c01007387 */ /* 0x0003e20000100a00 */
[----:B--2---:R-:W-:-:S03]  /*270b0*/  IMAD.WIDE R24, R4, 0x4, R102 ;  /* 0x0000000404187825 */ /* 0x004fc600078e0266 */
[----:B------:R-:W-:Y:S01]  /*270c0*/  ISETP.GE.U32.AND P3, PT, R5, 0x7ffffe84, PT ;  /* 0x7ffffe840500780c */ /* 0x000fe20003f66070 */
[----:B------:R2:W-:Y:S01]  /*270d0*/  LDGSTS.E [R11+0x64000], desc[UR60][R28.64], !P4 ;  /* 0x640000001c0b7fae */ /* 0x0005e2000e12187c */
[----:B-1----:R-:W-:Y:S01]  /*270e0*/  IADD3 R5, R20, -0xfe, RZ ;  /* 0xffffff0214057810 */ /* 0x002fe20007ffe0ff */
[----:B------:R-:W1:Y:S02]  /*270f0*/  LDC R21, c[0x0][0x23c] ;  /* 0x00008f00ff157b82 */ /* 0x000e640000000800 */
[----:B------:R2:W-:Y:S01]  /*27100*/  STL.64 [R1+0x240], R26 ;  /* 0x0002401a01007387 */ /* 0x0005e20000100a00 */
[----:B------:R-:W-:-:S03]  /*27110*/  ISETP.GE.U32.AND P2, PT, R5, 0x7ffffe83, PT ;  /* 0x7ffffe830500780c */ /* 0x000fc60003f46070 */
[----:B------:R2:W-:Y:S01]  /*27120*/  LDGSTS.E [R11+0x68000], desc[UR60][R26.64], !P4 ;  /* 0x680000001a0b7fae */ /* 0x0005e2000e12187c */
[----:B------:R-:W-:Y:S02]  /*27130*/  VIADD R5, R23, 0xffffff01 ;  /* 0xffffff0117057836 */ /* 0x000fe40000000000 */
[----:B--2---:R-:W-:Y:S01]  /*27140*/  IMAD.WIDE R28, R4, 0x4, R104 ;  /* 0x00000004041c7825 */ /* 0x004fe200078e0268 */
[----:B------:R2:W-:Y:S01]  /*27150*/  STL.64 [R1+0x238], R24 ;  /* 0x0002381801007387 */ /* 0x0005e20000100a00 */
[----:B------:R-:W-:-:S03]  /*27160*/  IADD3 R20, R22, -0x100, RZ ;  /* 0xffffff0016147810 */ /* 0x000fc60007ffe0ff */
[----:B------:R2:W-:Y:S01]  /*27170*/  LDGSTS.E [R11+0x6c000], desc[UR60][R24.64], !P4 ;  /* 0x6c000000180b7fae */ /* 0x0005e2000e12187c */
[----:B------:R-:W-:-:S03]  /*27180*/  IMAD.WIDE R26, R4, 0x4, R106 ;  /* 0x00000004041a7825 */ /* 0x000fc600078e026a */
[----:B------:R-:W4:Y:S04]  /*27190*/  LDL.LU.64 R116, [R1+0x11b0] ;  /* 0x0011b00001747983 */ /* 0x000f280000300a00 */
[----:B------:R3:W-:Y:S01]  /*271a0*/  STL.64 [R1+0x230], R28 ;  /* 0x0002301c01007387 */ /* 0x0007e20000100a00 */
[----:B------:R-:W-:-:S03]  /*271b0*/  IMAD.WIDE R22, R4, 0x4, R112 ;  /* 0x0000000404167825 */ /* 0x000fc600078e0270 */
[----:B------:R3:W-:Y:S01]  /*271c0*/  STL.64 [R1+0x228], R26 ;  /* 0x0002281a01007387 */ /* 0x0007e20000100a00 */
[----:B--2---:R-:W-:-:S03]  /*271d0*/  IMAD.WIDE R24, R4, 0x4, R110 ;  /* 0x0000000404187825 */ /* 0x004fc600078e026e */
[----:B------:R-:W2:Y:S04]  /*271e0*/  LDL.LU.64 R102, [R1+0x11e8] ;  /* 0x0011e80001667983 */ /* 0x000ea80000300a00 */
[----:B------:R4:W-:Y:S04]  /*271f0*/  STL.64 [R1+0x220], R24 ;  /* 0x0002201801007387 */ /* 0x0009e80000100a00 */
[----:B------:R3:W-:Y:S04]  /*27200*/  LDGSTS.E [R11+0x60004], desc[UR60][R28.64], !P0 ;  /* 0x600040001c0b7fae */ /* 0x0007e8000c12187c */
[----:B------:R1:W-:Y:S04]  /*27210*/  STL.64 [R1+0x218], R22 ;  /* 0x0002181601007387 */ /* 0x0003e80000100a00 */
[----:B------:R-:W2:Y:S04]  /*27220*/  LDL.LU.64 R104, [R1+0x11d8] ;  /* 0x0011d80001687983 */ /* 0x000ea80000300a00 */
[----:B------:R-:W2:Y:S04]  /*27230*/  LDL.LU.64 R106, [R1+0x11d0] ;  /* 0x0011d000016a7983 */ /* 0x000ea80000300a00 */
[----:B------:R1:W-:Y:S04]  /*27240*/  LDGSTS.E [R11+0x64004], desc[UR60][R26.64], !P0 ;  /* 0x640040001a0b7fae */ /* 0x0003e8000c12187c */
[----:B------:R-:W2:Y:S04]  /*27250*/  LDL.LU.64 R110, [R1+0x11c8] ;  /* 0x0011c800016e7983 */ /* 0x000ea80000300a00 */
[----:B------:R4:W-:Y:S04]  /*27260*/  LDGSTS.E [R11+0x68004], desc[UR60][R24.64], !P0 ;  /* 0x68004000180b7fae */ /* 0x0009e8000c12187c */
[----:B------:R-:W2:Y:S04]  /*27270*/  LDL.LU.64 R112, [R1+0x11f0] ;  /* 0x0011f00001707983 */ /* 0x000ea80000300a00 */
[----:B------:R4:W-:Y:S01]  /*27280*/  LDGSTS.E [R11+0x6c004], desc[UR60][R22.64], !P0 ;  /* 0x6c004000160b7fae */ /* 0x0009e2000c12187c */
[----:B---3--:R-:W-:-:S04]  /*27290*/  IMAD.WIDE R28, R4, 0x4, R114 ;  /* 0x00000004041c7825 */ /* 0x008fc800078e0272 */
[C---:B-1----:R-:W-:Y:S01]  /*272a0*/  IMAD.WIDE R26, R4.reuse, 0x4, R120 ;  /* 0x00000004041a7825 */ /* 0x042fe200078e0278 */
[----:B------:R1:W-:Y:S04]  /*272b0*/  STL.64 [R1+0x210], R28 ;  /* 0x0002101c01007387 */ /* 0x0003e80000100a00 */
[----:B------:R-:W3:Y:S04]  /*272c0*/  LDL.LU.64 R114, [R1+0x1208] ;  /* 0x0012080001727983 */ /* 0x000ee80000300a00 */
[----:B------:R1:W-:Y:S01]  /*272d0*/  STL.64 [R1+0x208], R26 ;  /* 0x0002081a01007387 */ /* 0x0003e20000100a00 */
[----:B----4-:R-:W-:-:S04]  /*272e0*/  IMAD.WIDE R24, R4, 0x4, R122 ;  /* 0x0000000404187825 */ /* 0x010fc800078e027a */
[C---:B------:R-:W-:Y:S01]  /*272f0*/  IMAD.WIDE R22, R4.reuse, 0x4, R152 ;  /* 0x0000000404167825 */ /* 0x040fe200078e0298 */
[----:B------:R-:W-:Y:S04]  /*27300*/  STL.64 [R1+0x200], R24 ;  /* 0x0002001801007387 */ /* 0x000fe80000100a00 */
[----:B------:R4:W-:Y:S04]  /*27310*/  STL.64 [R1+0x1f8], R22 ;  /* 0x0001f81601007387 */ /* 0x0009e80000100a00 */
[----:B------:R-:W4:Y:S04]  /*27320*/  LDL.LU.64 R120, [R1+0x1218] ;  /* 0x0012180001787983 */ /* 0x000f280000300a00 */
[----:B------:R-:W4:Y:S04]  /*27330*/  LDL.LU.64 R122, [R1+0x1240] ;  /* 0x00124000017a7983 */ /* 0x000f280000300a00 */
[----:B------:R-:W4:Y:S04]  /*27340*/  LDL.LU.64 R152, [R1+0x1258] ;  /* 0x0012580001987983 */ /* 0x000f280000300a00 */
[----:B------:R-:W4:Y:S04]  /*27350*/  LDL.LU.64 R118, [R1+0x1280] ;  /* 0x0012800001767983 */ /* 0x000f280000300a00 */
[----:B------:R-:W4:Y:S04]  /*27360*/  LDL.LU.64 R94, [R1+0x1298] ;  /* 0x00129800015e7983 */ /* 0x000f280000300a00 */
[----:B------:R-:W4:Y:S04]  /*27370*/  LDL.LU.64 R96, [R1+0x12b0] ;  /* 0x0012b00001607983 */ /* 0x000f280000300a00 */
[----:B------:R-:W4:Y:S01]  /*27380*/  LDL.LU.64 R98, [R1+0x12d8] ;  /* 0x0012d80001627983 */ /* 0x000f220000300a00 */
[----:B------:R-:W-:-:S04]  /*27390*/  IMAD.WIDE R72, R4, 0x4, R116 ;  /* 0x0000000404487825 */ /* 0x000fc800078e0274 */
[C---:B--2---:R-:W-:Y:S01]  /*273a0*/  IMAD.WIDE R64, R4.reuse, 0x4, R102 ;  /* 0x0000000404407825 */ /* 0x044fe200078e0266 */
[----:B------:R-:W2:Y:S04]  /*273b0*/  LDL.LU.64 R116, [R1+0x12f8] ;  /* 0x0012f80001747983 */ /* 0x000ea80000300a00 */
[----:B------:R-:W2:Y:S04]  /*273c0*/  LDL.LU.64 R102, [R1+0x1318] ;  /* 0x0013180001667983 */ /* 0x000ea80000300a00 */
[----:B------:R-:W-:Y:S01]  /*273d0*/  STL.64 [R1+0x1f0], R72 ;  /* 0x0001f04801007387 */ /* 0x000fe20000100a00 */
[----:B------:R-:W-:-:S04]  /*273e0*/  IMAD.WIDE R56, R4, 0x4, R104 ;  /* 0x0000000404387825 */ /* 0x000fc800078e0268 */
[C---:B------:R-:W-:Y:S01]  /*273f0*/  IMAD.WIDE R48, R4.reuse, 0x4, R106 ;  /* 0x0000000404307825 */ /* 0x040fe200078e026a */
[----:B------:R-:W2:Y:S04]  /*27400*/  LDL.LU.64 R104, [R1+0x1330] ;  /* 0x0013300001687983 */ /* 0x000ea80000300a00 */
[----:B------:R-:W2:Y:S01]  /*27410*/  LDL.LU.64 R106, [R1+0x1350] ;  /* 0x00135000016a7983 */ /* 0x000ea20000300a00 */
[----:B------:R-:W-:-:S03]  /*27420*/  IMAD.WIDE R40, R4, 0x4, R110 ;  /* 0x0000000404287825 */ /* 0x000fc600078e026e */
[----:B------:R-:W-:Y:S04]  /*27430*/  STL.64 [R1+0x720], R64 ;  /* 0x0007204001007387 */ /* 0x000fe80000100a00 */
[----:B------:R-:W2:Y:S01]  /*27440*/  LDL.LU.64 R110, [R1+0x1370] ;  /* 0x00137000016e7983 */ /* 0x000ea20000300a00 */
[----:B------:R-:W-:Y:S01]  /*27450*/  IMAD.WIDE R70, R4, 0x4, R112 ;  /* 0x0000000404467825 */ /* 0x000fe200078e0270 */
[----:B------:R-:W1:Y:S02]  /*27460*/  S2R R159, SR_TID.X ;  /* 0x00000000009f7919 */ /* 0x000e640000002100 */
[----:B------:R-:W2:Y:S04]  /*27470*/  LDL.LU.64 R112, [R1+0x1388] ;  /* 0x0013880001707983 */ /* 0x000ea80000300a00 */
[----:B------:R-:W-:Y:S04]  /*27480*/  STL.64 [R1+0x740], R56 ;  /* 0x0007403801007387 */ /* 0x000fe80000100a00 */
[----:B------:R-:W-:Y:S04]  /*27490*/  STL.64 [R1+0x760], R48 ;  /* 0x0007603001007387 */ /* 0x000fe80000100a00 */
[----:B------:R-:W-:Y:S04]  /*274a0*/  STL.64 [R1+0x1e8], R70 ;  /* 0x0001e84601007387 */ /* 0x000fe80000100a00 */
[----:B------:R-:W-:Y:S01]  /*274b0*/  STL.64 [R1+0x780], R40 ;  /* 0x0007802801007387 */ /* 0x000fe20000100a00 */
[----:B------:R-:W-:Y:S01]  /*274c0*/  UISETP.GT.AND UP1, UPT, UR6, 0x17f, UPT ;  /* 0x0000017f0600788c */ /* 0x000fe2000bf24270 */
[----:B------:R-:W-:-:S02]  /*274d0*/  ISETP.GE.U32.AND P0, PT, R5, 0x7ffffe82, PT ;  /* 0x7ffffe820500780c */ /* 0x000fc40003f06070 */
[----:B------:R2:W-:Y:S04]  /*274e0*/  LDGSTS.E [R11+0x60008], desc[UR60][R28.64], !P5 ;  /* 0x600080001c0b7fae */ /* 0x0005e8000e92187c */
[----:B------:R2:W-:Y:S01]  /*274f0*/  LDGSTS.E [R11+0x64008], desc[UR60][R26.64], !P5 ;  /* 0x640080001a0b7fae */ /* 0x0005e2000e92187c */
[----:B---3--:R-:W-:-:S04]  /*27500*/  IMAD.WIDE R68, R4, 0x4, R114 ;  /* 0x0000000404447825 */ /* 0x008fc800078e0272 */
[C---:B----4-:R-:W-:Y:S01]  /*27510*/  IMAD.WIDE R66, R4.reuse, 0x4, R120 ;  /* 0x0000000404427825 */ /* 0x050fe200078e0278 */
[----:B------:R-:W-:Y:S03]  /*27520*/  STL.64 [R1+0x1e0], R68 ;  /* 0x0001e04401007387 */ /* 0x000fe60000100a00 */
[C---:B------:R-:W-:Y:S01]  /*27530*/  IMAD.WIDE R62, R4.reuse, 0x4, R122 ;  /* 0x00000004043e7825 */ /* 0x040fe200078e027a */
[----:B------:R-:W3:Y:S03]  /*27540*/  LDL.LU.64 R114, [R1+0xee8] ;  /* 0x000ee80001727983 */ /* 0x000ee60000300a00 */
[C---:B------:R-:W-:Y:S01]  /*27550*/  IMAD.WIDE R60, R4.reuse, 0x4, R152 ;  /* 0x00000004043c7825 */ /* 0x040fe200078e0298 */
[----:B------:R-:W4:Y:S04]  /*27560*/  LDL.LU.64 R120, [R1+0xeb0] ;  /* 0x000eb00001787983 */ /* 0x000f280000300a00 */
[----:B------:R-:W4:Y:S04]  /*27570*/  LDL.LU.64 R122, [R1+0xe68] ;  /* 0x000e6800017a7983 */ /* 0x000f280000300a00 */
[----:B------:R-:W4:Y:S01]  /*27580*/  LDL.LU.64 R152, [R1+0xdf8] ;  /* 0x000df80001987983 */ /* 0x000f220000300a00 */
[----:B-1----:R-:W-:Y:S01]  /*27590*/  LOP3.LUT R159, R159, 0x7f, RZ, 0xc0, !PT ;  /* 0x0000007f9f9f7812 */ /* 0x002fe200078ec0ff */
[----:B------:R-:W-:-:S02]  /*275a0*/  IMAD.WIDE R58, R4, 0x4, R118 ;  /* 0x00000004043a7825 */ /* 0x000fc400078e0276 */
[----:B------:R-:W-:Y:S01]  /*275b0*/  LDGSTS.E [R11+0x68008], desc[UR60][R24.64], !P5 ;  /* 0x68008000180b7fae */ /* 0x000fe2000e92187c */
[----:B------:R-:W-:Y:S01]  /*275c0*/  ISETP.GE.AND P4, PT, R159, R20, PT ;  /* 0x000000149f00720c */ /* 0x000fe20003f86270 */
[C---:B------:R-:W-:Y:S02]  /*275d0*/  IMAD.WIDE R54, R4.reuse, 0x4, R94 ;  /* 0x0000000404367825 */ /* 0x040fe400078e025e */
[----:B------:R-:W-:Y:S01]  /*275e0*/  STL.64 [R1+0x1d8], R66 ;  /* 0x0001d84201007387 */ /* 0x000fe20000100a00 */
[----:B------:R-:W-:Y:S02]  /*275f0*/  SEL R5, RZ, 0x4, P4 ;  /* 0x00000004ff057807 */ /* 0x000fe40002000000 */
[----:B------:R-:W-:Y:S01]  /*27600*/  PLOP3.LUT P4, PT, PT, PT, UP1, 0x80, 0x0 ;  /* 0x000000000000781c */ /* 0x000fe20003f8f018 */
[C---:B------:R-:W-:Y:S01]  /*27610*/  IMAD.WIDE R52, R4.reuse, 0x4, R96 ;  /* 0x0000000404347825 */ /* 0x040fe200078e0260 */
[----:B------:R-:W-:Y:S02]  /*27620*/  STL.64 [R1+0xd0], R62 ;  /* 0x0000d03e01007387 */ /* 0x000fe40000100a00 */
[----:B------:R-:W-:Y:S01]  /*27630*/  SEL R5, R5, RZ, P4 ;  /* 0x000000ff05057207 */ /* 0x000fe20002000000 */
[C---:B------:R-:W-:Y:S01]  /*27640*/  IMAD.WIDE R50, R4.reuse, 0x4, R98 ;  /* 0x0000000404327825 */ /* 0x040fe200078e0262 */
[----:B------:R-:W-:Y:S02]  /*27650*/  STL.64 [R1+0xc8], R60 ;  /* 0x0000c83c01007387 */ /* 0x000fe40000100a00 */
[----:B------:R-:W-:Y:S01]  /*27660*/  ISETP.NE.U32.AND P4, PT, R5, RZ, PT ;  /* 0x000000ff0500720c */ /* 0x000fe20003f85070 */
[----:B------:R-:W-:Y:S01]  /*27670*/  IMAD.SHL.U32 R5, R21, 0x80, RZ ;  /* 0x0000008015057824 */ /* 0x000fe200078e00ff */
[----:B------:R-:W-:Y:S04]  /*27680*/  STL.64 [R1+0xc0], R58 ;  /* 0x0000c03a01007387 */ /* 0x000fe80000100a00 */
[----:B------:R-:W-:Y:S04]  /*27690*/  STL.64 [R1+0xb8], R54 ;  /* 0x0000b83601007387 */ /* 0x000fe80000100a00 */
[----:B------:R-:W-:Y:S04]  /*276a0*/  STL.64 [R1+0xb0], R52 ;  /* 0x0000b03401007387 */ /* 0x000fe80000100a00 */
[----:B------:R-:W-:Y:S04]  /*276b0*/  STL.64 [R1+0xa8], R50 ;  /* 0x0000a83201007387 */ /* 0x000fe80000100a00 */
[----:B------:R1:W-:Y:S01]  /*276c0*/  LDGSTS.E [R11+0x6c008], desc[UR60][R22.64], !P5 ;  /* 0x6c008000160b7fae */ /* 0x0003e2000e92187c */
[----:B--2---:R-:W-:-:S03]  /*276d0*/  IMAD.WIDE R46, R4, 0x4, R116 ;  /* 0x00000004042e7825 */ /* 0x004fc600078e0274 */
[----:B------:R-:W-:Y:S01]  /*276e0*/  LDGSTS.E [R11+0x6000c], desc[UR60][R72.64], !P6 ;  /* 0x6000c000480b7fae */ /* 0x000fe2000f12187c */
[----:B------:R-:W-:-:S03]  /*276f0*/  IMAD.WIDE R44, R4, 0x4, R102 ;  /* 0x00000004042c7825 */ /* 0x000fc600078e0266 */
[----:B------:R-:W-:Y:S04]  /*27700*/  STL.64 [R1+0xa0], R46 ;  /* 0x0000a02e01007387 */ /* 0x000fe80000100a00 */
[----:B------:R-:W-:Y:S01]  /*27710*/  STL.64 [R1+0x98], R44 ;  /* 0x0000982c01007387 */ /* 0x000fe20000100a00 */
[----:B------:R-:W-:-:S03]  /*27720*/  IMAD.WIDE R42, R4, 0x4, R104 ;  /* 0x00000004042a7825 */ /* 0x000fc600078e0268 */
[----:B------:R-:W-:Y:S01]  /*27730*/  LDGSTS.E [R11+0x6400c], desc[UR60][R70.64], !P6 ;  /* 0x6400c000460b7fae */ /* 0x000fe2000f12187c */
[----:B------:R-:W-:-:S03]  /*27740*/  IMAD.WIDE R38, R4, 0x4, R106 ;  /* 0x0000000404267825 */ /* 0x000fc600078e026a */
[----:B------:R-:W-:Y:S01]  /*27750*/  STL.64 [R1+0x90], R42 ;  /* 0x0000902a01007387 */ /* 0x000fe20000100a00 */
[----:B------:R-:W-:-:S03]  /*27760*/  IMAD.WIDE R36, R4, 0x4, R110 ;  /* 0x0000000404247825 */ /* 0x000fc600078e026e */
[----:B------:R-:W-:Y:S01]  /*27770*/  STL.64 [R1+0x88], R38 ;  /* 0x0000882601007387 */ /* 0x000fe20000100a00 */
[----:B------:R-:W-:-:S03]  /*27780*/  IMAD.WIDE R34, R4, 0x4, R112 ;  /* 0x0000000404227825 */ /* 0x000fc600078e0270 */
[----:B------:R-:W-:Y:S04]  /*27790*/  STL.64 [R1+0x80], R36 ;  /* 0x0000802401007387 */ /* 0x000fe80000100a00 */
[----:B------:R-:W-:Y:S01]  /*277a0*/  STL.64 [R1+0x78], R34 ;  /* 0x0000782201007387 */ /* 0x000fe20000100a00 */
[----:B---3--:R-:W-:-:S03]  /*277b0*/  IMAD.WIDE R32, R5, 0x4, R114 ;  /* 0x0000000405207825 */ /* 0x008fc600078e0272 */
[----:B------:R-:W-:Y:S01]  /*277c0*/  LDGSTS.E [R11+0x6800c], desc[UR60][R68.64], !P6 ;  /* 0x6800c000440b7fae */ /* 0x000fe2000f12187c */
[----:B----4-:R-:W-:-:S03]  /*277d0*/  IMAD.WIDE R30, R5, 0x4, R120 ;  /* 0x00000004051e7825 */ /* 0x010fc600078e0278 */
[----:B------:R-:W-:Y:S01]  /*277e0*/  STL.64 [R1+0x70], R32 ;  /* 0x0000702001007387 */ /* 0x000fe20000100a00 */
[----:B------:R-:W-:-:S03]  /*277f0*/  IMAD.WIDE R28, R5, 0x4, R122 ;  /* 0x00000004051c7825 */ /* 0x000fc600078e027a */
[----:B------:R-:W-:Y:S01]  /*27800*/  STL.64 [R1+0x50], R30 ;  /* 0x0000501e01007387 */ /* 0x000fe20000100a00 */
[----:B------:R-:W-:-:S03]  /*27810*/  IMAD.WIDE R26, R5, 0x4, R152 ;  /* 0x00000004051a7825 */ /* 0x000fc600078e0298 */
[----:B------:R-:W-:Y:S04]  /*27820*/  STL.64 [R1+0x30], R28 ;  /* 0x0000301c01007387 */ /* 0x000fe80000100a00 */
[----:B------:R2:W-:Y:S04]  /*27830*/  STL.64 [R1+0x10], R26 ;  /* 0x0000101a01007387 */ /* 0x0005e80000100a00 */
[----:B------:R-:W3:Y:S04]  /*27840*/  LDL.LU.64 R104, [R1+0xdb8] ;  /* 0x000db80001687983 */ /* 0x000ee80000300a00 */
[----:B------:R-:W4:Y:S04]  /*27850*/  LDL.LU.64 R112, [R1+0xd78] ;  /* 0x000d780001707983 */ /* 0x000f280000300a00 */
[----:B------:R-:W2:Y:S04]  /*27860*/  LDL.LU.64 R114, [R1+0xd30] ;  /* 0x000d300001727983 */ /* 0x000ea80000300a00 */
[----:B------:R-:W2:Y:S01]  /*27870*/  LDL.LU.64 R152, [R1+0xce8] ;  /* 0x000ce80001987983 */ /* 0x000ea20000300a00 */
[----:B------:R-:W-:-:S03]  /*27880*/  ISETP.GE.U32.AND P5, PT, R20, 0x7ffffe81, PT ;  /* 0x7ffffe811400780c */ /* 0x000fc60003fa6070 */
[----:B------:R-:W-:Y:S04]  /*27890*/  LDGSTS.E [R11+0x6c00c], desc[UR60][R66.64], !P6 ;  /* 0x6c00c000420b7fae */ /* 0x000fe8000f12187c */
[----:B------:R-:W-:Y:S04]  /*278a0*/  LDGSTS.E [R11+0x70000], desc[UR60][R64.64], !P3 ;  /* 0x70000000400b7fae */ /* 0x000fe8000d92187c */
[----:B------:R-:W-:Y:S04]  /*278b0*/  LDGSTS.E [R11+0x74000], desc[UR60][R62.64], !P3 ;  /* 0x740000003e0b7fae */ /* 0x000fe8000d92187c */
[----:B------:R-:W-:Y:S04]  /*278c0*/  LDGSTS.E [R11+0x78000], desc[UR60][R60.64], !P3 ;  /* 0x780000003c0b7fae */ /* 0x000fe8000d92187c */
[----:B------:R-:W-:Y:S04]  /*278d0*/  LDGSTS.E [R11+0x7c000], desc[UR60][R58.64], !P3 ;  /* 0x7c0000003a0b7fae */ /* 0x000fe8000d92187c */
[----:B------:R-:W-:Y:S04]  /*278e0*/  LDGSTS.E [R11+0x70004], desc[UR60][R56.64], !P2 ;  /* 0x70004000380b7fae */ /* 0x000fe8000d12187c */
[----:B------:R-:W-:Y:S04]  /*278f0*/  LDGSTS.E [R11+0x74004], desc[UR60][R54.64], !P2 ;  /* 0x74004000360b7fae */ /* 0x000fe8000d12187c */
[----:B------:R-:W2:Y:S04]  /*27900*/  LDL.LU.64 R106, [R1+0xc88] ;  /* 0x000c8800016a7983 */ /* 0x000ea80000300a00 */
[----:B------:R-:W-:Y:S04]  /*27910*/  LDGSTS.E [R11+0x78004], desc[UR60][R52.64], !P2 ;  /* 0x78004000340b7fae */ /* 0x000fe8000d12187c */
[----:B------:R-:W-:Y:S04]  /*27920*/  LDGSTS.E [R11+0x7c004], desc[UR60][R50.64], !P2 ;  /* 0x7c004000320b7fae */ /* 0x000fe8000d12187c */
[----:B------:R-:W2:Y:S04]  /*27930*/  LDL.LU.64 R110, [R1+0xc48] ;  /* 0x000c4800016e7983 */ /* 0x000ea80000300a00 */
[----:B------:R-:W-:Y:S04]  /*27940*/  LDGSTS.E [R11+0x70008], desc[UR60][R48.64], !P0 ;  /* 0x70008000300b7fae */ /* 0x000fe8000c12187c */
[----:B------:R-:W2:Y:S01]  /*27950*/  LDL.LU.64 R120, [R1+0xc10] ;  /* 0x000c100001787983 */ /* 0x000ea20000300a00 */
[----:B-1----:R-:W-:-:S03]  /*27960*/  IADD3 R22, R12, 0x200000, RZ ;  /* 0x002000000c167810 */ /* 0x002fc60007ffe0ff */
[----:B------:R-:W-:Y:S01]  /*27970*/  LDGSTS.E [R11+0x74008], desc[UR60][R46.64], !P0 ;  /* 0x740080002e0b7fae */ /* 0x000fe2000c12187c */
[----:B------:R-:W-:-:S03]  /*27980*/  VIADD R21, R12, 0x200000 ;  /* 0x002000000c157836 */ /* 0x000fc60000000000 */
[----:B------:R-:W-:Y:S01]  /*27990*/  LDGSTS.E [R11+0x78008], desc[UR60][R44.64], !P0 ;  /* 0x780080002c0b7fae */ /* 0x000fe2000c12187c */
[----:B------:R-:W-:-:S03]  /*279a0*/  IADD3 R20, R12, 0x200000, RZ ;  /* 0x002000000c147810 */ /* 0x000fc60007ffe0ff */
[----:B------:R-:W-:Y:S01]  /*279b0*/  LDGSTS.E [R11+0x7c008], desc[UR60][R42.64], !P0 ;  /* 0x7c0080002a0b7fae */ /* 0x000fe2000c12187c */
[----:B------:R-:W-:-:S03]  /*279c0*/  VIADD R24, R12, 0x200000 ;  /* 0x002000000c187836 */ /* 0x000fc60000000000 */
[----:B------:R-:W-:Y:S04]  /*279d0*/  LDGSTS.E [R11+0x7000c], desc[UR60][R40.64], !P5 ;  /* 0x7000c000280b7fae */ /* 0x000fe8000e92187c */
[----:B------:R-:W-:Y:S04]  /*279e0*/  LDGSTS.E [R11+0x7400c], desc[UR60][R38.64], !P5 ;  /* 0x7400c000260b7fae */ /* 0x000fe8000e92187c */
[----:B------:R-:W2:Y:S04]  /*279f0*/  LDL.LU.64 R122, [R1+0xbd8] ;  /* 0x000bd800017a7983 */ /* 0x000ea80000300a00 */
[----:B------:R-:W-:Y:S04]  /*27a00*/  LDGSTS.E [R11+0x7800c], desc[UR60][R36.64], !P5 ;  /* 0x7800c000240b7fae */ /* 0x000fe8000e92187c */
[----:B------:R-:W-:Y:S04]  /*27a10*/  LDGSTS.E [R11+0x7c00c], desc[UR60][R34.64], !P5 ;  /* 0x7c00c000220b7fae */ /* 0x000fe8000e92187c */
[----:B------:R-:W0:Y:S04]  /*27a20*/  LDGDEPBAR ;  /* 0x00000000000079af */ /* 0x000e280000000000 */
[----:B------:R-:W-:Y:S04]  /*27a30*/  LDGSTS.E [R22+0x20000], desc[UR60][R32.64], P1 ;  /* 0x2000000020167fae */ /* 0x000fe8000892187c */
[----:B------:R-:W-:Y:S04]  /*27a40*/  LDGSTS.E [R21+0x20400], desc[UR60][R30.64], P1 ;  /* 0x204000001e157fae */ /* 0x000fe8000892187c */
[----:B------:R-:W-:Y:S04]  /*27a50*/  LDGSTS.E [R20+0x20800], desc[UR60][R28.64], P1 ;  /* 0x208000001c147fae */ /* 0x000fe8000892187c */
[----:B------:R1:W-:Y:S01]  /*27a60*/  LDGSTS.E [R24+0x20c00], desc[UR60][R26.64], P1 ;  /* 0x20c000001a187fae */ /* 0x0003e2000892187c */
[----:B---3--:R-:W-:-:S03]  /*27a70*/  IMAD.WIDE R248, R5, 0x4, R104 ;  /* 0x0000000405f87825 */ /* 0x008fc600078e0268 */
[----:B------:R-:W3:Y:S01]  /*27a80*/  LDL.LU.64 R104, [R1+0xb78] ;  /* 0x000b780001687983 */ /* 0x000ee20000300a00 */
[----:B----4-:R-:W-:-:S03]  /*27a90*/  IMAD.WIDE R240, R5, 0x4, R112 ;  /* 0x0000000405f07825 */ /* 0x010fc600078e0270 */
[----:B------:R-:W4:Y:S01]  /*27aa0*/  LDL.LU.64 R112, [R1+0xb38] ;  /* 0x000b380001707983 */ /* 0x000f220000300a00 */
[----:B--2---:R-:W-:-:S03]  /*27ab0*/  IMAD.WIDE R232, R5, 0x4, R114 ;  /* 0x0000000405e87825 */ /* 0x004fc600078e0272 */
[----:B------:R-:W2:Y:S01]  /*27ac0*/  LDL.LU.64 R114, [R1+0xb08] ;  /* 0x000b080001727983 */ /* 0x000ea20000300a00 */
[----:B-1----:R-:W-:-:S03]  /*27ad0*/  IMAD.WIDE R26, R5, 0x4, R152 ;  /* 0x00000004051a7825 */ /* 0x002fc600078e0298 */
[----:B------:R-:W2:Y:S01]  /*27ae0*/  LDL.LU.64 R152, [R1+0xad0] ;  /* 0x000ad00001987983 */ /* 0x000ea20000300a00 */
[----:B------:R-:W-:-:S03]  /*27af0*/  IADD3 R23, R12, 0x200000, RZ ;  /* 0x002000000c177810 */ /* 0x000fc60007ffe0ff */
[----:B------:R-:W-:Y:S04]  /*27b00*/  STL.64 [R1+0x2be8], R248 ;  /* 0x002be8f801007387 */ /* 0x000fe80000100a00 */
[----:B------:R-:W-:Y:S04]  /*27b10*/  LDGSTS.E [R23+0x21000], desc[UR60][R248.64], P1 ;  /* 0x21000000f8177fae */ /* 0x000fe8000892187c */
[----:B------:R-:W-:Y:S04]  /*27b20*/  STL.64 [R1+0x2bf0], R240 ;  /* 0x002bf0f001007387 */ /* 0x000fe80000100a00 */
[----:B------:R-:W-:Y:S04]  /*27b30*/  LDGSTS.E [R22+0x21400], desc[UR60][R240.64], P1 ;  /* 0x21400000f0167fae */ /* 0x000fe8000892187c */
[----:B------:R-:W-:Y:S04]  /*27b40*/  STL.64 [R1+0x2bf8], R232 ;  /* 0x002bf8e801007387 */ /* 0x000fe80000100a00 */
[----:B------:R-:W-:Y:S04]  /*27b50*/  LDGSTS.E [R21+0x21800], desc[UR60][R232.64], P1 ;  /* 0x21800000e8157fae */ /* 0x000fe8000892187c */
[----:B------:R1:W-:Y:S01]  /*27b60*/  STL.64 [R1+0x2c00], R26 ;  /* 0x002c001a01007387 */ /* 0x0003e20000100a00 */
[----:B------:R-:W-:-:S03]  /*27b70*/  IMAD.WIDE R24, R5, 0x4, R106 ;  /* 0x0000000405187825 */ /* 0x000fc600078e026a */
[----:B------:R1:W-:Y:S04]  /*27b80*/  LDGSTS.E [R20+0x21c00], desc[UR60][R26.64], P1 ;  /* 0x21c000001a147fae */ /* 0x0003e8000892187c */
[----:B------:R-:W2:Y:S01]  /*27b90*/  LDL.LU.64 R106, [R1+0xa98] ;  /* 0x000a9800016a7983 */ /* 0x000ea20000300a00 */
[C---:B------:R-:W-:Y:S01]  /*27ba0*/  VIADD R31, R12.reuse, 0x200000 ;  /* 0x002000000c1f7836 */ /* 0x040fe20000000000 */
[C---:B------:R-:W-:Y:S01]  /*27bb0*/  IADD3 R30, R12.reuse, 0x200000, RZ ;  /* 0x002000000c1e7810 */ /* 0x040fe20007ffe0ff */
[C---:B------:R-:W-:Y:S01]  /*27bc0*/  VIADD R29, R12.reuse, 0x200000 ;  /* 0x002000000c1d7836 */ /* 0x040fe20000000000 */
[----:B------:R-:W-:Y:S02]  /*27bd0*/  IADD3 R28, R12, 0x200000, RZ ;  /* 0x002000000c1c7810 */ /* 0x000fe40007ffe0ff */
[----:B------:R-:W-:Y:S01]  /*27be0*/  LDGSTS.E [R31+0x22000], desc[UR60][R24.64], P1 ;  /* 0x22000000181f7fae */ /* 0x000fe2000892187c */
[----:B-1----:R-:W-:-:S03]  /*27bf0*/  IMAD.WIDE R20, R5, 0x4, R110 ;  /* 0x0000000405147825 */ /* 0x002fc600078e026e */
[----:B------:R-:W2:Y:S01]  /*27c00*/  LDL.LU.64 R110, [R1+0xa40] ;  /* 0x000a4000016e7983 */ /* 0x000ea20000300a00 */
[----:B------:R-:W-:-:S03]  /*27c10*/  IMAD.WIDE R22, R5, 0x4, R120 ;  /* 0x0000000405167825 */ /* 0x000fc600078e0278 */
[----:B------:R-:W-:Y:S04]  /*27c20*/  LDGSTS.E [R30+0x22400], desc[UR60][R20.64], P1 ;  /* 0x22400000141e7fae */ /* 0x000fe8000892187c */
[----:B------:R-:W2:Y:S04]  /*27c30*/  LDL.LU.64 R120, [R1+0xa10] ;  /* 0x000a100001787983 */ /* 0x000ea80000300a00 */
[----:B------:R-:W-:Y:S01]  /*27c40*/  LDGSTS.E [R29+0x22800], desc[UR60][R22.64], P1 ;  /* 0x22800000161d7fae */ /* 0x000fe2000892187c */
[----:B------:R-:W-:-:S03]  /*27c50*/  IMAD.WIDE R34, R5, 0x4, R122 ;  /* 0x0000000405227825 */ /* 0x000fc600078e027a */
[----:B------:R-:W2:Y:S04]  /*27c60*/  LDL.LU.64 R122, [R1+0x9e8] ;  /* 0x0009e800017a7983 */ /* 0x000ea80000300a00 */
[----:B------:R1:W-:Y:S04]  /*27c70*/  STL.64 [R1+0x2c08], R24 ;  /* 0x002c081801007387 */ /* 0x0003e80000100a00 */
[----:B------:R-:W-:Y:S04]  /*27c80*/  STL.64 [R1+0x2c10], R20 ;  /* 0x002c101401007387 */ /* 0x000fe80000100a00 */
[----:B------:R1:W-:Y:S04]  /*27c90*/  STL.64 [R1+0x2c18], R22 ;  /* 0x002c181601007387 */ /* 0x0003e80000100a00 */
[----:B------:R4:W-:Y:S04]  /*27ca0*/  LDGSTS.E [R28+0x22c00], desc[UR60][R34.64], P1 ;  /* 0x22c00000221c7fae */ /* 0x0009e8000892187c */
[----:B------:R-:W-:Y:S01]  /*27cb0*/  STL.64 [R1+0x2c20], R34 ;  /* 0x002c202201007387 */ /* 0x000fe20000100a00 */
[----:B---3--:R-:W-:-:S03]  /*27cc0*/  IMAD.WIDE R32, R5, 0x4, R104 ;  /* 0x0000000405207825 */ /* 0x008fc600078e0268 */
[----:B------:R-:W3:Y:S01]  /*27cd0*/  LDL.LU.64 R104, [R1+0x9b8] ;  /* 0x0009b80001687983 */ /* 0x000ee20000300a00 */
[----:B----4-:R-:W-:-:S03]  /*27ce0*/  IMAD.WIDE R28, R5, 0x4, R112 ;  /* 0x00000004051c7825 */ /* 0x010fc600078e0270 */
[----:B------:R-:W4:Y:S01]  /*27cf0*/  LDL.LU.64 R112, [R1+0x970] ;  /* 0x0009700001707983 */ /* 0x000f220000300a00 */
[----:B--2---:R-:W-:-:S03]  /*27d00*/  IMAD.WIDE R30, R5, 0x4, R114 ;  /* 0x00000004051e7825 */ /* 0x004fc600078e0272 */
[----:B------:R-:W2:Y:S01]  /*27d10*/  LDL.LU.64 R114, [R1+0x940] ;  /* 0x0009400001727983 */ /* 0x000ea20000300a00 */
[----:B------:R-:W-:-:S03]  /*27d20*/  IMAD.WIDE R42, R5, 0x4, R152 ;  /* 0x00000004052a7825 */ /* 0x000fc600078e0298 */
[----:B------:R-:W2:Y:S01]  /*27d30*/  LDL.LU.64 R152, [R1+0x910] ;  /* 0x0009100001987983 */ /* 0x000ea20000300a00 */
[C---:B------:R-:W-:Y:S01]  /*27d40*/  IADD3 R38, R12.reuse, 0x200000, RZ ;  /* 0x002000000c267810 */ /* 0x040fe20007ffe0ff */
[C---:B------:R-:W-:Y:S01]  /*27d50*/  VIADD R39, R12.reuse, 0x200000 ;  /* 0x002000000c277836 */ /* 0x040fe20000000000 */
[C---:B------:R-:W-:Y:S01]  /*27d60*/  IADD3 R36, R12.reuse, 0x200000, RZ ;  /* 0x002000000c247810 */ /* 0x040fe20007ffe0ff */
[----:B------:R-:W-:Y:S01]  /*27d70*/  VIADD R37, R12, 0x200000 ;  /* 0x002000000c257836 */ /* 0x000fe20000000000 */
[----:B------:R-:W-:Y:S04]  /*27d80*/  STL.64 [R1+0x2c28], R32 ;  /* 0x002c282001007387 */ /* 0x000fe80000100a00 */
[----:B------:R-:W-:Y:S04]  /*27d90*/  LDGSTS.E [R39+0x23000], desc[UR60][R32.64], P1 ;  /* 0x2300000020277fae */ /* 0x000fe8000892187c */
[----:B------:R-:W-:Y:S04]  /*27da0*/  STL.64 [R1+0x2c30], R28 ;  /* 0x002c301c01007387 */ /* 0x000fe80000100a00 */
[----:B------:R-:W-:Y:S04]  /*27db0*/  LDGSTS.E [R38+0x23400], desc[UR60][R28.64], P1 ;  /* 0x234000001c267fae */ /* 0x000fe8000892187c */
[----:B------:R-:W-:Y:S04]  /*27dc0*/  STL.64 [R1+0x2c38], R30 ;  /* 0x002c381e01007387 */ /* 0x000fe80000100a00 */
[----:B------:R-:W-:Y:S04]  /*27dd0*/  LDGSTS.E [R37+0x23800], desc[UR60][R30.64], P1 ;  /* 0x238000001e257fae */ /* 0x000fe8000892187c */
[----:B------:R-:W-:Y:S04]  /*27de0*/  STL.64 [R1+0x2c40], R42 ;  /* 0x002c402a01007387 */ /* 0x000fe80000100a00 */
[----:B------:R1:W-:Y:S01]  /*27df0*/  LDGSTS.E [R36+0x23c00], desc[UR60][R42.64], P1 ;  /* 0x23c000002a247fae */ /* 0x0003e2000892187c */
[----:B------:R-:W-:-:S03]  /*27e00*/  IMAD.WIDE R40, R5, 0x4, R106 ;  /* 0x0000000405287825 */ /* 0x000fc600078e026a */
[----:B------:R-:W2:Y:S01]  /*27e10*/  LDL.LU.64 R106, [R1+0x8f0] ;  /* 0x0008f000016a7983 */ /* 0x000ea20000300a00 */
[C---:B------:R-:W-:Y:S01]  /*27e20*/  VIADD R47, R12.reuse, 0x200000 ;  /* 0x002000000c2f7836 */ /* 0x040fe20000000000 */
[C---:B------:R-:W-:Y:S01]  /*27e30*/  IADD3 R46, R12.reuse, 0x200000, RZ ;  /* 0x002000000c2e7810 */ /* 0x040fe20007ffe0ff */
[C---:B------:R-:W-:Y:S01]  /*27e40*/  VIADD R45, R12.reuse, 0x200000 ;  /* 0x002000000c2d7836 */ /* 0x040fe20000000000 */
[----:B------:R-:W-:Y:S02]  /*27e50*/  IADD3 R44, R12, 0x200000, RZ ;  /* 0x002000000c2c7810 */ /* 0x000fe40007ffe0ff */
[----:B------:R-:W-:Y:S01]  /*27e60*/  LDGSTS.E [R47+0x24000], desc[UR60][R40.64], P1 ;  /* 0x24000000282f7fae */ /* 0x000fe2000892187c */
[----:B-1----:R-:W-:-:S03]  /*27e70*/  IMAD.WIDE R36, R5, 0x4, R110 ;  /* 0x0000000405247825 */ /* 0x002fc600078e026e */
[----:B------:R-:W2:Y:S04]  /*27e80*/  LDL.LU.64 R110, [R1+0x8c0] ;  /* 0x0008c000016e7983 */ /* 0x000ea80000300a00 */
[----:B------:R-:W-:Y:S01]  /*27e90*/  LDGSTS.E [R46+0x24400], desc[UR60][R36.64], P1 ;  /* 0x24400000242e7fae */ /* 0x000fe2000892187c */
[----:B------:R-:W-:-:S03]  /*27ea0*/  IMAD.WIDE R38, R5, 0x4, R120 ;  /* 0x0000000405267825 */ /* 0x000fc600078e0278 */
[----:B------:R-:W2:Y:S04]  /*27eb0*/  LDL.LU.64 R120, [R1+0x880] ;  /* 0x0008800001787983 */ /* 0x000ea80000300a00 */
[----:B------:R-:W-:Y:S01]  /*27ec0*/  LDGSTS.E [R45+0x24800], desc[UR60][R38.64], P1 ;  /* 0x24800000262d7fae */ /* 0x000fe2000892187c */
[----:B------:R-:W-:-:S03]  /*27ed0*/  IMAD.WIDE R50, R5, 0x4, R122 ;  /* 0x0000000405327825 */ /* 0x000fc600078e027a */
[----:B------:R-:W2:Y:S04]  /*27ee0*/  LDL.LU.64 R122, [R1+0x890] ;  /* 0x00089000017a7983 */ /* 0x000ea80000300a00 */
[----:B------:R-:W-:Y:S04]  /*27ef0*/  STL.64 [R1+0x2c48], R40 ;  /* 0x002c482801007387 */ /* 0x000fe80000100a00 */
[----:B------:R4:W-:Y:S01]  /*27f00*/  LDGSTS.E [R44+0x24c00], desc[UR60][R50.64], P1 ;  /* 0x24c00000322c7fae */ /* 0x0009e2000892187c */
        /* <DEDUP_REMOVED lines=11> */
[----:B------:R-:W-:-:S03]  /*27fc0*/  VIADD R53, R12, 0x200000 ;  /* 0x002000000c357836 */ /* 0x000fc60000000000 */
[----:B------:R-:W-:Y:S04]  /*27fd0*/  LDGSTS.E [R55+0x25000], desc[UR60][R48.64], P1 ;  /* 0x2500000030377fae */ /* 0x000fe8000892187c */
[----:B------:R-:W-:Y:S04]  /*27fe0*/  LDGSTS.E [R54+0x25400], desc[UR60][R44.64], P1 ;  /* 0x254000002c367fae */ /* 0x000fe8000892187c */
[----:B------:R-:W-:Y:S04]  /*27ff0*/  LDGSTS.E [R53+0x25800], desc[UR60][R46.64], P1 ;  /* 0x258000002e357fae */ /* 0x000fe8000892187c */
[----:B------:R1:W-:Y:S01]  /*28000*/  LDGSTS.E [R52+0x25c00], desc[UR60][R58.64], P1 ;  /* 0x25c000003a347fae */ /* 0x0003e2000892187c */
[C---:B------:R-:W-:Y:S01]  /*28010*/  VIADD R63, R12.reuse, 0x200000 ;  /* 0x002000000c3f7836 */ /* 0x040fe20000000000 */
[C---:B------:R-:W-:Y:S01]  /*28020*/  IADD3 R62, R12.reuse, 0x200000, RZ ;  /* 0x002000000c3e7810 */ /* 0x040fe20007ffe0ff */
[C---:B------:R-:W-:Y:S01]  /*28030*/  VIADD R61, R12.reuse, 0x200000 ;  /* 0x002000000c3d7836 */ /* 0x040fe20000000000 */
[----:B------:R-:W-:Y:S01]  /*28040*/  IADD3 R60, R12, 0x200000, RZ ;  /* 0x002000000c3c7810 */ /* 0x000fe20007ffe0ff */
[----:B------:R-:W-:-:S02]  /*28050*/  IMAD.WIDE R56, R5, 0x4, R106 ;  /* 0x0000000405387825 */ /* 0x000fc400078e026a */
[----:B------:R-:W2:Y:S04]  /*28060*/  LDL.LU.64 R106, [R1+0x1050] ;  /* 0x00105000016a7983 */ /* 0x000ea80000300a00 */
        /* <DEDUP_REMOVED lines=22> */
[----:B------:R1:W-:Y:S04]  /*281d0*/  LDGSTS.E [R73+0x27000], desc[UR60][R64.64], P1 ;  /* 0x2700000040497fae */ /* 0x0003e8000892187c */
[----:B------:R1:W-:Y:S04]  /*281e0*/  LDGSTS.E [R72+0x27400], desc[UR60][R60.64], P1 ;  /* 0x274000003c487fae */ /* 0x0003e8000892187c */
[----:B------:R1:W-:Y:S02]  /*281f0*/  LDGSTS.E [R71+0x27800], desc[UR60][R62.64], P1 ;  /* 0x278000003e477fae */ /* 0x0003e4000892187c */
[----:B-1----:R-:W-:-:S02]  /*28200*/  VIADD R73, R13, 0x200000 ;  /* 0x002000000d497836 */ /* 0x002fc40000000000 */
[----:B------:R1:W-:Y:S01]  /*28210*/  LDGSTS.E [R70+0x27c00], desc[UR60][R68.64], P1 ;  /* 0x27c0000044467fae */ /* 0x0003e2000892187c */
[----:B------:R-:W-:Y:S01]  /*28220*/  IADD3 R72, R13, 0x200000, RZ ;  /* 0x002000000d487810 */ /* 0x000fe20007ffe0ff */
[C---:B------:R-:W-:Y:S02]  /*28230*/  IMAD.WIDE R26, R5.reuse, 0x4, R106 ;  /* 0x00000004051a7825 */ /* 0x040fe400078e026a */
[----:B------:R-:W2:Y:S02]  /*28240*/  LDL.LU.64 R106, [R1+0xdd0] ;  /* 0x000dd000016a7983 */ /* 0x000ea40000300a00 */
[----:B------:R-:W-:-:S04]  /*28250*/  IMAD.WIDE R24, R5, 0x4, R110 ;  /* 0x0000000405187825 */ /* 0x000fc800078e026e */
[----:B------:R-:W-:Y:S01]  /*28260*/  IMAD.WIDE R22, R5, 0x4, R120 ;  /* 0x0000000405167825 */ /* 0x000fe200078e0278 */
[----:B------:R-:W2:Y:S04]  /*28270*/  LDL.LU.64 R110, [R1+0xd90] ;  /* 0x000d9000016e7983 */ /* 0x000ea80000300a00 */
[----:B------:R2:W-:Y:S04]  /*28280*/  STL.64 [R1+0x68], R26 ;  /* 0x0000681a01007387 */ /* 0x0005e80000100a00 */
[----:B------:R-:W2:Y:S01]  /*28290*/  LDL.LU.64 R120, [R1+0xd50] ;  /* 0x000d500001787983 */ /* 0x000ea20000300a00 */
[----:B------:R-:W-:-:S03]  /*282a0*/  VIADD R71, R13, 0x200000 ;  /* 0x002000000d477836 */ /* 0x000fc60000000000 */
[----:B------:R2:W-:Y:S01]  /*282b0*/  STL.64 [R1+0x48], R24 ;  /* 0x0000481801007387 */ /* 0x0005e20000100a00 */
[----:B-1----:R-:W-:-:S03]  /*282c0*/  IADD3 R70, R13, 0x200000, RZ ;  /* 0x002000000d467810 */ /* 0x002fc60007ffe0ff */
[----:B------:R1:W-:Y:S01]  /*282d0*/  STL.64 [R1+0x28], R22 ;  /* 0x0000281601007387 */ /* 0x0003e20000100a00 */
[----:B------:R-:W-:-:S03]  /*282e0*/  IMAD.WIDE R20, R5, 0x4, R122 ;  /* 0x0000000405147825 */ /* 0x000fc600078e027a */
[----:B------:R-:W-:Y:S04]  /*282f0*/  LDGSTS.E [R73+0x20080], desc[UR60][R26.64], P1 ;  /* 0x200800001a497fae */ /* 0x000fe8000892187c */
[----:B------:R-:W2:Y:S04]  /*28300*/  LDL.LU.64 R122, [R1+0xd10] ;  /* 0x000d1000017a7983 */ /* 0x000ea80000300a00 */
[----:B------:R-:W-:Y:S04]  /*28310*/  LDGSTS.E [R72+0x20480], desc[UR60][R24.64], P1 ;  /* 0x2048000018487fae */ /* 0x000fe8000892187c */
[----:B------:R1:W-:Y:S04]  /*28320*/  STL.64 [R1+0x8], R20 ;  /* 0x0000081401007387 */ /* 0x0003e80000100a00 */
        /* <DEDUP_REMOVED lines=9> */
[----:B------:R-:W3:Y:S01]  /*283c0*/  LDL.LU.64 R152, [R1+0xbf0] ;  /* 0x000bf00001987983 */ /* 0x000ee20000300a00 */
[C---:B------:R-:W-:Y:S01]  /*283d0*/  IADD3 R74, R13.reuse, 0x200000, RZ ;  /* 0x002000000d4a7810 */ /* 0x040fe20007ffe0ff */
[----:B------:R-:W-:-:S05]  /*283e0*/  VIADD R75, R13, 0x200000 ;  /* 0x002000000d4b7836 */ /* 0x000fca0000000000 */
[----:B------:R-:W-:Y:S04]  /*283f0*/  LDGSTS.E [R75+0x21080], desc[UR60][R246.64], P1 ;  /* 0x21080000f64b7fae */ /* 0x000fe8000892187c */
[----:B------:R-:W-:Y:S04]  /*28400*/  LDGSTS.E [R74+0x21480], desc[UR60][R238.64], P1 ;  /* 0x21480000ee4a7fae */ /* 0x000fe8000892187c */
[----:B------:R-:W-:Y:S04]  /*28410*/  LDGSTS.E [R73+0x21880], desc[UR60][R230.64], P1 ;  /* 0x21880000e6497fae */ /* 0x000fe8000892187c */
[----:B------:R1:W-:Y:S01]  /*28420*/  LDGSTS.E [R72+0x21c80], desc[UR60][R70.64], P1 ;  /* 0x21c8000046487fae */ /* 0x0003e2000892187c */
[C---:B------:R-:W-:Y:S01]  /*28430*/  VIADD R83, R13.reuse, 0x200000 ;  /* 0x002000000d537836 */ /* 0x040fe20000000000 */
[----:B------:R-:W-:Y:S01]  /*28440*/  IADD3 R82, R13, 0x200000, RZ ;  /* 0x002000000d527810 */ /* 0x000fe20007ffe0ff */
[----:B-1----:R-:W-:-:S02]  /*28450*/  IMAD.WIDE R72, R5, 0x4, R106 ;  /* 0x0000000405487825 */ /* 0x002fc400078e026a */
[----:B------:R-:W3:Y:S04]  /*28460*/  LDL.LU.64 R106, [R1+0xba8] ;  /* 0x000ba800016a7983 */ /* 0x000ee80000300a00 */
[----:B------:R-:W-:Y:S01]  /*28470*/  LDGSTS.E [R83+0x22080], desc[UR60][R72.64], P1 ;  /* 0x2208000048537fae */ /* 0x000fe2000892187c */
[----:B------:R-:W-:-:S03]  /*28480*/  IMAD.WIDE R74, R5, 0x4, R110 ;  /* 0x00000004054a7825 */ /* 0x000fc600078e026e */
[----:B------:R-:W3:Y:S04]  /*28490*/  LDL.LU.64 R110, [R1+0xb50] ;  /* 0x000b5000016e7983 */ /* 0x000ee80000300a00 */
[----:B------:R4:W-:Y:S01]  /*284a0*/  LDGSTS.E [R82+0x22480], desc[UR60][R74.64], P1 ;  /* 0x224800004a527fae */ /* 0x0009e2000892187c */
[----:B------:R-:W-:-:S03]  /*284b0*/  IMAD.WIDE R76, R5, 0x4, R120 ;  /* 0x00000004054c7825 */ /* 0x000fc600078e0278 */
[----:B------:R-:W3:Y:S01]  /*284c0*/  LDL.LU.64 R120, [R1+0xb18] ;  /* 0x000b180001787983 */ /* 0x000ee20000300a00 */
[----:B------:R-:W-:-:S03]  /*284d0*/  IMAD.WIDE R78, R5, 0x4, R122 ;  /* 0x00000004054e7825 */ /* 0x000fc600078e027a */
[----:B------:R-:W3:Y:S04]  /*284e0*/  LDL.LU.64 R122, [R1+0xae8] ;  /* 0x000ae800017a7983 */ /* 0x000ee80000300a00 */
[----:B------:R-:W3:Y:S01]  /*284f0*/  LDL.LU.64 R102, [R1+0xab0] ;  /* 0x000ab00001667983 */ /* 0x000ee20000300a00 */
[----:B----4-:R-:W-:-:S03]  /*28500*/  IMAD.WIDE R82, R5, 0x4, R112 ;  /* 0x0000000405527825 */ /* 0x010fc600078e0270 */
[----:B------:R-:W4:Y:S01]  /*28510*/  LDL.LU.64 R112, [R1+0xa60] ;  /* 0x000a600001707983 */ /* 0x000f220000300a00 */
[----:B--2---:R-:W-:-:S03]  /*28520*/  IMAD.WIDE R84, R5, 0x4, R114 ;  /* 0x0000000405547825 */ /* 0x004fc600078e0272 */
[----:B------:R-:W2:Y:S01]  /*28530*/  LDL.LU.64 R114, [R1+0xa28] ;  /* 0x000a280001727983 */ /* 0x000ea20000300a00 */
[----:B---3--:R-:W-:-:S03]  /*28540*/  IMAD.WIDE R86, R5, 0x4, R152 ;  /* 0x0000000405567825 */ /* 0x008fc600078e0298 */
[----:B------:R-:W3:Y:S01]  /*28550*/  LDL.LU.64 R152, [R1+0xa00] ;  /* 0x000a000001987983 */ /* 0x000ee20000300a00 */
[C---:B------:R-:W-:Y:S01]  /*28560*/  IADD3 R80, R13.reuse, 0x200000, RZ ;  /* 0x002000000d507810 */ /* 0x040fe20007ffe0ff */
[C---:B------:R-:W-:Y:S01]  /*28570*/  VIADD R81, R13.reuse, 0x200000 ;  /* 0x002000000d517836 */ /* 0x040fe20000000000 */
[C---:B------:R-:W-:Y:S01]  /*28580*/  IADD3 R90, R13.reuse, 0x200000, RZ ;  /* 0x002000000d5a7810 */ /* 0x040fe20007ffe0ff */
[C---:B------:R-:W-:Y:S01]  /*28590*/  VIADD R91, R13.reuse, 0x200000 ;  /* 0x002000000d5b7836 */ /* 0x040fe20000000000 */
[C---:B------:R-:W-:Y:S01]  /*285a0*/  IADD3 R88, R13.reuse, 0x200000, RZ ;  /* 0x002000000d587810 */ /* 0x040fe20007ffe0ff */
[C---:B------:R-:W-:Y:S01]  /*285b0*/  VIADD R89, R13.reuse, 0x200000 ;  /* 0x002000000d597836 */ /* 0x040fe20000000000 */
[----:B------:R-:W-:Y:S04]  /*285c0*/  LDGSTS.E [R81+0x22880], desc[UR60][R76.64], P1 ;  /* 0x228800004c517fae */ /* 0x000fe8000892187c */
[----:B------:R1:W-:Y:S01]  /*285d0*/  LDGSTS.E [R80+0x22c80], desc[UR60][R78.64], P1 ;  /* 0x22c800004e507fae */ /* 0x0003e2000892187c */
[C---:B------:R-:W-:Y:S01]  /*285e0*/  VIADD R99, R13.reuse, 0x200000 ;  /* 0x002000000d637836 */ /* 0x040fe20000000000 */
[----:B------:R-:W-:-:S02]  /*285f0*/  IADD3 R98, R13, 0x200000, RZ ;  /* 0x002000000d627810 */ /* 0x000fc40007ffe0ff */
[----:B------:R-:W2:Y:S01]  /*28600*/  LDL.LU.64 R108, [R1+0x9d0] ;  /* 0x0009d000016c7983 */ /* 0x000ea20000300a00 */
[----:B-1----:R-:W-:-:S05]  /*28610*/  IMAD.WIDE R80, R5, 0x4, R104 ;  /* 0x0000000405507825 */ /* 0x002fca00078e0268 */
[----:B------:R-:W-:Y:S04]  /*28620*/  LDGSTS.E [R91+0x23080], desc[UR60][R80.64], P1 ;  /* 0x23080000505b7fae */ /* 0x000fe8000892187c */
[----:B------:R1:W-:Y:S04]  /*28630*/  LDGSTS.E [R90+0x23480], desc[UR60][R82.64], P1 ;  /* 0x23480000525a7fae */ /* 0x0003e8000892187c */
[----:B------:R-:W-:Y:S01]  /*28640*/  LDGSTS.E [R89+0x23880], desc[UR60][R84.64], P1 ;  /* 0x2388000054597fae */ /* 0x000fe2000892187c */
[----:B------:R-:W-:-:S03]  /*28650*/  VIADD R97, R13, 0x200000 ;  /* 0x002000000d617836 */ /* 0x000fc60000000000 */
[----:B------:R1:W-:Y:S01]  /*28660*/  LDGSTS.E [R88+0x23c80], desc[UR60][R86.64], P1 ;  /* 0x23c8000056587fae */ /* 0x0003e2000892187c */
[----:B------:R-:W-:Y:S01]  /*28670*/  IADD3 R96, R13, 0x200000, RZ ;  /* 0x002000000d607810 */ /* 0x000fe20007ffe0ff */
[C---:B-1----:R-:W-:Y:S02]  /*28680*/  IMAD.WIDE R90, R5.reuse, 0x4, R110 ;  /* 0x00000004055a7825 */ /* 0x042fe400078e026e */
[----:B------:R-:W2:Y:S02]  /*28690*/  LDL.LU.64 R110, [R1+0x998] ;  /* 0x00099800016e7983 */ /* 0x000ea40000300a00 */
[----:B------:R-:W-:-:S04]  /*286a0*/  IMAD.WIDE R88, R5, 0x4, R106 ;  /* 0x0000000405587825 */ /* 0x000fc800078e026a */
[C---:B------:R-:W-:Y:S01]  /*286b0*/  IMAD.WIDE R92, R5.reuse, 0x4, R120 ;  /* 0x00000004055c7825 */ /* 0x040fe200078e0278 */
[----:B------:R-:W-:Y:S04]  /*286c0*/  LDGSTS.E [R99+0x24080], desc[UR60][R88.64], P1 ;  /* 0x2408000058637fae */ /* 0x000fe8000892187c */
[----:B------:R-:W2:Y:S04]  /*286d0*/  LDL.LU.64 R120, [R1+0x960] ;  /* 0x0009600001787983 */ /* 0x000ea80000300a00 */
[----:B------:R-:W-:Y:S04]  /*286e0*/  LDGSTS.E [R98+0x24480], desc[UR60][R90.64], P1 ;  /* 0x244800005a627fae */ /* 0x000fe8000892187c */
[----:B------:R-:W-:Y:S01]  /*286f0*/  LDGSTS.E [R97+0x24880], desc[UR60][R92.64], P1 ;  /* 0x248800005c617fae */ /* 0x000fe2000892187c */
[----:B------:R-:W-:-:S03]  /*28700*/  IMAD.WIDE R94, R5, 0x4, R122 ;  /* 0x00000004055e7825 */ /* 0x000fc600078e027a */
[----:B------:R-:W2:Y:S04]  /*28710*/  LDL.LU.64 R122, [R1+0x968] ;  /* 0x00096800017a7983 */ /* 0x000ea80000300a00 */
[----:B------:R1:W-:Y:S04]  /*28720*/  LDGSTS.E [R96+0x24c80], desc[UR60][R94.64], P1 ;  /* 0x24c800005e607fae */ /* 0x0003e8000892187c */
[----:B------:R-:W2:Y:S04]  /*28730*/  LDL.LU.64 R244, [R1+0x980] ;  /* 0x0009800001f47983 */ /* 0x000ea80000300a00 */
[----:B------:R-:W2:Y:S01]  /*28740*/  LDL.LU.64 R118, [R1+0x988] ;  /* 0x0009880001767983 */ /* 0x000ea20000300a00 */
[----:B-1----:R-:W-:-:S03]  /*28750*/  IMAD.WIDE R96, R5, 0x4, R102 ;  /* 0x0000000405607825 */ /* 0x002fc600078e0266 */
[----:B------:R-:W2:Y:S01]  /*28760*/  LDL.LU.64 R116, [R1+0x990] ;  /* 0x0009900001747983 */ /* 0x000ea20000300a00 */
[----:B---3--:R-:W-:-:S03]  /*28770*/  IMAD.WIDE R102, R5, 0x4, R152 ;  /* 0x0000000405667825 */ /* 0x008fc600078e0298 */
[----:B------:R-:W3:Y:S01]  /*28780*/  LDL.LU.64 R152, [R1+0x9a8] ;  /* 0x0009a80001987983 */ /* 0x000ee20000300a00 */
[C---:B------:R-:W-:Y:S01]  /*28790*/  IADD3 R106, R13.reuse, 0x200000, RZ ;  /* 0x002000000d6a7810 */ /* 0x040fe20007ffe0ff */
[----:B------:R-:W-:Y:S02]  /*287a0*/  VIADD R107, R13, 0x200000 ;  /* 0x002000000d6b7836 */ /* 0x000fe40000000000 */
[----:B----4-:R-:W-:Y:S01]  /*287b0*/  IMAD.WIDE R98, R5, 0x4, R112 ;  /* 0x0000000405627825 */ /* 0x010fe200078e0270 */
[C---:B------:R-:W-:Y:S01]  /*287c0*/  IADD3 R104, R13.reuse, 0x200000, RZ ;  /* 0x002000000d687810 */ /* 0x040fe20007ffe0ff */
[----:B------:R-:W4:Y:S02]  /*287d0*/  LDL.LU.64 R124, [R1+0x11a8] ;  /* 0x0011a800017c7983 */ /* 0x000f240000300a00 */
[----:B------:R-:W-:Y:S02]  /*287e0*/  VIADD R105, R13, 0x200000 ;  /* 0x002000000d697836 */ /* 0x000fe40000000000 */
[----:B--2---:R-:W-:Y:S01]  /*287f0*/  IMAD.WIDE R100, R5, 0x4, R114 ;  /* 0x0000000405647825 */ /* 0x004fe200078e0272 */
[----:B------:R-:W-:Y:S04]  /*28800*/  LDGSTS.E [R107+0x25080], desc[UR60][R96.64], P1 ;  /* 0x25080000606b7fae */ /* 0x000fe8000892187c */
[----:B------:R-:W-:Y:S01]  /*28810*/  LDGSTS.E [R106+0x25480], desc[UR60][R98.64], P1 ;  /* 0x25480000626a7fae */ /* 0x000fe2000892187c */
[----:B------:R-:W-:-:S03]  /*28820*/  VIADD R115, R13, 0x200000 ;  /* 0x002000000d737836 */ /* 0x000fc60000000000 */
[----:B------:R-:W-:Y:S01]  /*28830*/  LDGSTS.E [R105+0x25880], desc[UR60][R100.64], P1 ;  /* 0x2588000064697fae */ /* 0x000fe2000892187c */
[----:B------:R-:W-:-:S03]  /*28840*/  IADD3 R114, R13, 0x200000, RZ ;  /* 0x002000000d727810 */ /* 0x000fc60007ffe0ff */
[----:B------:R-:W2:Y:S01]  /*28850*/  LDL.LU.64 R234, [R1+0x1170] ;  /* 0x0011700001ea7983 */ /* 0x000ea20000300a00 */
[----:B------:R-:W-:-:S03]  /*28860*/  VIADD R113, R13, 0x200000 ;  /* 0x002000000d717836 */ /* 0x000fc60000000000 */
[----:B------:R1:W-:Y:S04]  /*28870*/  LDGSTS.E [R104+0x25c80], desc[UR60][R102.64], P1 ;  /* 0x25c8000066687fae */ /* 0x0003e8000892187c */
[----:B------:R-:W2:Y:S01]  /*28880*/  LDL.LU.64 R242, [R1+0x1130] ;  /* 0x0011300001f27983 */ /* 0x000ea20000300a00 */
[----:B------:R-:W-:-:S03]  /*28890*/  IADD3 R112, R13, 0x200000, RZ ;  /* 0x002000000d707810 */ /* 0x000fc60007ffe0ff */
[----:B------:R-:W2:Y:S01]  /*288a0*/  LDL.LU.64 R250, [R1+0x10c8] ;  /* 0x0010c80001fa7983 */ /* 0x000ea20000300a00 */
[----:B-1----:R-:W-:-:S05]  /*288b0*/  IMAD.WIDE R104, R5, 0x4, R108 ;  /* 0x0000000405687825 */ /* 0x002fca00078e026c */
[----:B------:R-:W-:Y:S01]  /*288c0*/  LDGSTS.E [R115+0x26080], desc[UR60][R104.64], P1 ;  /* 0x2608000068737fae */ /* 0x000fe2000892187c */
[----:B------:R-:W-:-:S05]  /*288d0*/  IMAD.WIDE R106, R5, 0x4, R110 ;  /* 0x00000004056a7825 */ /* 0x000fca00078e026e */
[----:B------:R1:W-:Y:S01]  /*288e0*/  LDGSTS.E [R114+0x26480], desc[UR60][R106.64], P1 ;  /* 0x264800006a727fae */ /* 0x0003e2000892187c */
[----:B------:R-:W-:-:S05]  /*288f0*/  IMAD.WIDE R108, R5, 0x4, R120 ;  /* 0x00000004056c7825 */ /* 0x000fca00078e0278 */
[----:B------:R-:W-:Y:S01]  /*28900*/  LDGSTS.E [R113+0x26880], desc[UR60][R108.64], P1 ;  /* 0x268800006c717fae */ /* 0x000fe2000892187c */
[----:B------:R-:W-:-:S05]  /*28910*/  IMAD.WIDE R110, R5, 0x4, R122 ;  /* 0x00000004056e7825 */ /* 0x000fca00078e027a */
[----:B------:R1:W-:Y:S02]  /*28920*/  LDGSTS.E [R112+0x26c80], desc[UR60][R110.64], P1 ;  /* 0x26c800006e707fae */ /* 0x0003e4000892187c */
[----:B-1----:R-:W-:-:S04]  /*28930*/  IMAD.WIDE R114, R5, 0x4, R118 ;  /* 0x0000000405727825 */ /* 0x002fc800078e0276 */
[C---:B------:R-:W-:Y:S02]  /*28940*/  IMAD.WIDE R112, R5.reuse, 0x4, R244 ;  /* 0x0000000405707825 */ /* 0x040fe400078e02f4 */
[----:B------:R-:W2:Y:S04]  /*28950*/  LDL.LU.64 R244, [R1+0x1080] ;  /* 0x0010800001f47983 */ /* 0x000ea80000300a00 */
[----:B------:R-:W2:Y:S04]  /*28960*/  LDL.LU.64 R236, [R1+0x1038] ;  /* 0x0010380001ec7983 */ /* 0x000ea80000300a00 */
[----:B------:R-:W2:Y:S01]  /*28970*/  LDL.LU.64 R132, [R1+0xff0] ;  /* 0x000ff00001847983 */ /* 0x000ea20000300a00 */
[----:B---3--:R-:W-:-:S03]  /*28980*/  IMAD.WIDE R118, R5, 0x4, R152 ;  /* 0x0000000405767825 */ /* 0x008fc600078e0298 */
[----:B------:R-:W3:Y:S01]  /*28990*/  LDL.LU.64 R152, [R1+0xf90] ;  /* 0x000f900001987983 */ /* 0x000ee20000300a00 */
[----:B----4-:R-:W-:-:S03]  /*289a0*/  IMAD.WIDE R26, R5, 0x4, R124 ;  /* 0x00000004051a7825 */ /* 0x010fc600078e027c */
[----:B------:R-:W4:Y:S01]  /*289b0*/  LDL.LU.64 R138, [R1+0xf40] ;  /* 0x000f4000018a7983 */ /* 0x000f220000300a00 */
[C---:B------:R-:W-:Y:S01]  /*289c0*/  IADD3 R122, R13.reuse, 0x200000, RZ ;  /* 0x002000000d7a7810 */ /* 0x040fe20007ffe0ff */
[C---:B------:R-:W-:Y:S02]  /*289d0*/  VIADD R123, R13.reuse, 0x200000 ;  /* 0x002000000d7b7836 */ /* 0x040fe40000000000 */
[----:B------:R-:W4:Y:S01]  /*289e0*/  LDL.LU.64 R130, [R1+0xf00] ;  /* 0x000f000001827983 */ /* 0x000f220000300a00 */
[----:B------:R-:W-:-:S03]  /*289f0*/  VIADD R121, R13, 0x200000 ;  /* 0x002000000d797836 */ /* 0x000fc60000000000 */
[----:B------:R-:W-:Y:S01]  /*28a00*/  STL.64 [R1+0x60], R26 ;  /* 0x0000601a01007387 */ /* 0x000fe20000100a00 */
[----:B------:R-:W-:-:S03]  /*28a10*/  IMAD.WIDE R116, R5, 0x4, R116 ;  /* 0x0000000405747825 */ /* 0x000fc600078e0274 */
[----:B------:R-:W4:Y:S01]  /*28a20*/  LDL.LU.64 R128, [R1+0xea0] ;  /* 0x000ea00001807983 */ /* 0x000f220000300a00 */
[----:B--2---:R-:W-:Y:S01]  /*28a30*/  IMAD.WIDE R24, R5, 0x4, R234 ;  /* 0x0000000405187825 */ /* 0x004fe200078e02ea */
[----:B------:R-:W-:Y:S02]  /*28a40*/  IADD3 R120, R13, 0x200000, RZ ;  /* 0x002000000d787810 */ /* 0x000fe40007ffe0ff */
[----:B------:R1:W-:Y:S01]  /*28a50*/  LDGSTS.E [R123+0x27080], desc[UR60][R112.64], P1 ;  /* 0x27080000707b7fae */ /* 0x0003e2000892187c */
[----:B------:R-:W-:-:S03]  /*28a60*/  IMAD.WIDE R22, R5, 0x4, R242 ;  /* 0x0000000405167825 */ /* 0x000fc600078e02f2 */
[----:B------:R2:W-:Y:S01]  /*28a70*/  STL.64 [R1+0x40], R24 ;  /* 0x0000401801007387 */ /* 0x0005e20000100a00 */
[----:B------:R-:W-:-:S03]  /*28a80*/  IMAD.WIDE R20, R5, 0x4, R250 ;  /* 0x0000000405147825 */ /* 0x000fc600078e02fa */
[----:B------:R2:W-:Y:S01]  /*28a90*/  STL.64 [R1+0x20], R22 ;  /* 0x0000201601007387 */ /* 0x0005e20000100a00 */
[----:B-1----:R-:W-:-:S03]  /*28aa0*/  VIADD R123, R14, 0x200000 ;  /* 0x002000000e7b7836 */ /* 0x002fc60000000000 */
[----:B------:R-:W2:Y:S04]  /*28ab0*/  LDL.LU.64 R250, [R1+0xe58] ;  /* 0x000e580001fa7983 */ /* 0x000ea80000300a00 */
[----:B------:R1:W-:Y:S04]  /*28ac0*/  LDGSTS.E [R122+0x27480], desc[UR60][R114.64], P1 ;  /* 0x27480000727a7fae */ /* 0x0003e8000892187c */
[----:B------:R-:W-:Y:S04]  /*28ad0*/  LDGSTS.E [R121+0x27880], desc[UR60][R116.64], P1 ;  /* 0x2788000074797fae */ /* 0x000fe8000892187c */
[----:B------:R-:W-:Y:S01]  /*28ae0*/  LDGSTS.E [R120+0x27c80], desc[UR60][R118.64], P1 ;  /* 0x27c8000076787fae */ /* 0x000fe2000892187c */
[----:B-1----:R-:W-:-:S03]  /*28af0*/  IADD3 R122, R14, 0x200000, RZ ;  /* 0x002000000e7a7810 */ /* 0x002fc60007ffe0ff */
[----:B------:R1:W-:Y:S04]  /*28b00*/  STL.64 [R1], R20 ;  /* 0x0000001401007387 */ /* 0x0003e80000100a00 */
[----:B------:R-:W-:Y:S04]  /*28b10*/  LDGSTS.E [R123+0x20100], desc[UR60][R26.64], P1 ;  /* 0x201000001a7b7fae */ /* 0x000fe8000892187c */
[----:B------:R-:W2:Y:S04]  /*28b20*/  LDL.LU.64 R242, [R1+0xdf0] ;  /* 0x000df00001f27983 */ /* 0x000ea80000300a00 */
[----:B------:R3:W-:Y:S04]  /*28b30*/  LDGSTS.E [R122+0x20500], desc[UR60][R24.64], P1 ;  /* 0x20500000187a7fae */ /* 0x0007e8000892187c */
[----:B------:R-:W2:Y:S04]  /*28b40*/  LDL.LU.64 R234, [R1+0xdb0] ;  /* 0x000db00001ea7983 */ /* 0x000ea80000300a00 */
[----:B------:R-:W2:Y:S01]  /*28b50*/  LDL.LU.64 R136, [R1+0xd68] ;  /* 0x000d680001887983 */ /* 0x000ea20000300a00 */
[----:B---3--:R-:W-:-:S03]  /*28b60*/  IMAD.WIDE R122, R5, 0x4, R152 ;  /* 0x00000004057a7825 */ /* 0x008fc600078e0298 */
[----:B------:R-:W3:Y:S01]  /*28b70*/  LDL.LU.64 R152, [R1+0xd28] ;  /* 0x000d280001987983 */ /* 0x000ee20000300a00 */
[C---:B------:R-:W-:Y:S01]  /*28b80*/  IADD3 R120, R14.reuse, 0x200000, RZ ;  /* 0x002000000e787810 */ /* 0x040fe20007ffe0ff */
[C---:B------:R-:W-:Y:S01]  /*28b90*/  VIADD R121, R14.reuse, 0x200000 ;  /* 0x002000000e797836 */ /* 0x040fe20000000000 */
[C---:B------:R-:W-:Y:S01]  /*28ba0*/  IADD3 R126, R14.reuse, 0x200000, RZ ;  /* 0x002000000e7e7810 */ /* 0x040fe20007ffe0ff */
[C---:B------:R-:W-:Y:S02]  /*28bb0*/  VIADD R127, R14.reuse, 0x200000 ;  /* 0x002000000e7f7836 */ /* 0x040fe40000000000 */
[C---:B------:R-:W-:Y:S01]  /*28bc0*/  IMAD.WIDE R244, R5.reuse, 0x4, R244 ;  /* 0x0000000405f47825 */ /* 0x040fe200078e02f4 */
[----:B------:R-:W-:Y:S01]  /*28bd0*/  LDGSTS.E [R121+0x20900], desc[UR60][R22.64], P1 ;  /* 0x2090000016797fae */ /* 0x000fe2000892187c */
[C---:B------:R-:W-:Y:S02]  /*28be0*/  IADD3 R124, R14.reuse, 0x200000, RZ ;  /* 0x002000000e7c7810 */ /* 0x040fe40007ffe0ff */
[----:B------:R-:W-:Y:S01]  /*28bf0*/  IMAD.WIDE R236, R5, 0x4, R236 ;  /* 0x0000000405ec7825 */ /* 0x000fe200078e02ec */
[----:B------:R1:W-:Y:S03]  /*28c00*/  LDGSTS.E [R120+0x20d00], desc[UR60][R20.64], P1 ;  /* 0x20d0000014787fae */ /* 0x0003e6000892187c */
[C---:B------:R-:W-:Y:S01]  /*28c10*/  VIADD R125, R14.reuse, 0x200000 ;  /* 0x002000000e7d7836 */ /* 0x040fe20000000000 */
[----:B------:R-:W-:Y:S01]  /*28c20*/  LDGSTS.E [R127+0x21100], desc[UR60][R244.64], P1 ;  /* 0x21100000f47f7fae */ /* 0x000fe2000892187c */
[----:B------:R-:W-:-:S03]  /*28c30*/  VIADD R135, R14, 0x200000 ;  /* 0x002000000e877836 */ /* 0x000fc60000000000 */
[----:B------:R4:W-:Y:S01]  /*28c40*/  LDGSTS.E [R126+0x21500], desc[UR60][R236.64], P1 ;  /* 0x21500000ec7e7fae */ /* 0x0009e2000892187c */
[----:B-1----:R-:W-:Y:S01]  /*28c50*/  IMAD.WIDE R120, R5, 0x4, R132 ;  /* 0x0000000405787825 */ /* 0x002fe200078e0284 */
[C---:B------:R-:W-:Y:S02]  /*28c60*/  IADD3 R134, R14.reuse, 0x200000, RZ ;  /* 0x002000000e867810 */ /* 0x040fe40007ffe0ff */
[----:B------:R-:W3:Y:S04]  /*28c70*/  LDL.LU.64 R162, [R1+0xcd8] ;  /* 0x000cd80001a27983 */ /* 0x000ee80000300a00 */
[----:B------:R-:W-:Y:S01]  /*28c80*/  LDGSTS.E [R125+0x21900], desc[UR60][R120.64], P1 ;  /* 0x21900000787d7fae */ /* 0x000fe2000892187c */
[----:B------:R-:W-:-:S03]  /*28c90*/  VIADD R133, R14, 0x200000 ;  /* 0x002000000e857836 */ /* 0x000fc60000000000 */
[----:B------:R1:W-:Y:S01]  /*28ca0*/  LDGSTS.E [R124+0x21d00], desc[UR60][R122.64], P1 ;  /* 0x21d000007a7c7fae */ /* 0x0003e2000892187c */
[C---:B----4-:R-:W-:Y:S01]  /*28cb0*/  IMAD.WIDE R126, R5.reuse, 0x4, R130 ;  /* 0x00000004057e7825 */ /* 0x050fe200078e0282 */
[----:B------:R-:W-:Y:S02]  /*28cc0*/  IADD3 R132, R14, 0x200000, RZ ;  /* 0x002000000e847810 */ /* 0x000fe40007ffe0ff */
[----:B------:R-:W4:Y:S01]  /*28cd0*/  LDL.LU.64 R146, [R1+0xc78] ;  /* 0x000c780001927983 */ /* 0x000f220000300a00 */
[----:B------:R-:W-:-:S03]  /*28ce0*/  IMAD.WIDE R128, R5, 0x4, R128 ;  /* 0x0000000405807825 */ /* 0x000fc600078e0280 */
[----:B------:R-:W4:Y:S01]  /*28cf0*/  LDL.LU.64 R144, [R1+0xc40] ;  /* 0x000c400001907983 */ /* 0x000f220000300a00 */
[----:B--2---:R-:W-:-:S03]  /*28d00*/  IMAD.WIDE R130, R5, 0x4, R250 ;  /* 0x0000000405827825 */ /* 0x004fc600078e02fa */
[----:B------:R-:W2:Y:S01]  /*28d10*/  LDL.LU.64 R250, [R1+0xc00] ;  /* 0x000c000001fa7983 */ /* 0x000ea20000300a00 */
[----:B-1----:R-:W-:-:S05]  /*28d20*/  IMAD.WIDE R124, R5, 0x4, R138 ;  /* 0x00000004057c7825 */ /* 0x002fca00078e028a */
[----:B------:R-:W-:Y:S04]  /*28d30*/  LDGSTS.E [R135+0x22100], desc[UR60][R124.64], P1 ;  /* 0x221000007c877fae */ /* 0x000fe8000892187c */
[----:B------:R1:W-:Y:S04]  /*28d40*/  LDGSTS.E [R134+0x22500], desc[UR60][R126.64], P1 ;  /* 0x225000007e867fae */ /* 0x0003e8000892187c */
[----:B------:R-:W-:Y:S04]  /*28d50*/  LDGSTS.E [R133+0x22900], desc[UR60][R128.64], P1 ;  /* 0x2290000080857fae */ /* 0x000fe8000892187c */
        /* <DEDUP_REMOVED lines=13> */
[----:B------:R-:W-:Y:S01]  /*28e30*/  IMAD.WIDE R136, R5, 0x4, R136 ;  /* 0x0000000405887825 */ /* 0x000fe200078e0288 */
[----:B------:R-:W-:Y:S04]  /*28e40*/  LDGSTS.E [R143+0x23100], desc[UR60][R132.64], P1 ;  /* 0x23100000848f7fae */ /* 0x000fe8000892187c */
[----:B------:R-:W-:Y:S01]  /*28e50*/  LDGSTS.E [R142+0x23500], desc[UR60][R134.64], P1 ;  /* 0x23500000868e7fae */ /* 0x000fe2000892187c */
[----:B------:R-:W-:-:S03]  /*28e60*/  VIADD R151, R14, 0x200000 ;  /* 0x002000000e977836 */ /* 0x000fc60000000000 */
[----:B------:R-:W-:Y:S01]  /*28e70*/  LDGSTS.E [R141+0x23900], desc[UR60][R136.64], P1 ;  /* 0x23900000888d7fae */ /* 0x000fe2000892187c */
[----:B------:R-:W-:-:S03]  /*28e80*/  VIADD R149, R14, 0x200000 ;  /* 0x002000000e957836 */ /* 0x000fc60000000000 */
[----:B------:R1:W-:Y:S01]  /*28e90*/  LDGSTS.E [R140+0x23d00], desc[UR60][R138.64], P1 ;  /* 0x23d000008a8c7fae */ /* 0x0003e2000892187c */
[----:B------:R-:W-:-:S03]  /*28ea0*/  IADD3 R148, R14, 0x200000, RZ ;  /* 0x002000000e947810 */ /* 0x000fc60007ffe0ff */
[----:B------:R-:W3:Y:S04]  /*28eb0*/  LDL.LU.64 R170, [R1+0xac8] ;  /* 0x000ac80001aa7983 */ /* 0x000ee80000300a00 */
[----:B------:R-:W3:Y:S01]  /*28ec0*/  LDL.LU.64 R166, [R1+0xa88] ;  /* 0x000a880001a67983 */ /* 0x000ee20000300a00 */
[----:B-1----:R-:W-:-:S03]  /*28ed0*/  IMAD.WIDE R140, R5, 0x4, R162 ;  /* 0x00000004058c7825 */ /* 0x002fc600078e02a2 */
[----:B------:R-:W3:Y:S01]  /*28ee0*/  LDL.LU.64 R168, [R1+0xa58] ;  /* 0x000a580001a87983 */ /* 0x000ee20000300a00 */
[----:B----4-:R-:W-:-:S03]  /*28ef0*/  IMAD.WIDE R142, R5, 0x4, R146 ;  /* 0x00000004058e7825 */ /* 0x010fc600078e0292 */
[----:B------:R-:W-:Y:S01]  /*28f00*/  LDGSTS.E [R151+0x24100], desc[UR60][R140.64], P1 ;  /* 0x241000008c977fae */ /* 0x000fe2000892187c */
[----:B------:R-:W-:-:S03]  /*28f10*/  IMAD.WIDE R144, R5, 0x4, R144 ;  /* 0x0000000405907825 */ /* 0x000fc600078e0290 */
[----:B------:R-:W-:Y:S01]  /*28f20*/  LDGSTS.E [R150+0x24500], desc[UR60][R142.64], P1 ;  /* 0x245000008e967fae */ /* 0x000fe2000892187c */
[----:B--2---:R-:W-:-:S03]  /*28f30*/  IMAD.WIDE R146, R5, 0x4, R250 ;  /* 0x0000000405927825 */ /* 0x004fc600078e02fa */
[----:B------:R-:W-:Y:S04]  /*28f40*/  LDGSTS.E [R149+0x24900], desc[UR60][R144.64], P1 ;  /* 0x2490000090957fae */ /* 0x000fe8000892187c */
[----:B------:R1:W-:Y:S04]  /*28f50*/  LDGSTS.E [R148+0x24d00], desc[UR60][R146.64], P1 ;  /* 0x24d0000092947fae */ /* 0x0003e8000892187c */
[----:B------:R-:W2:Y:S01]  /*28f60*/  LDL.LU.64 R250, [R1+0xa68] ;  /* 0x000a680001fa7983 */ /* 0x000ea20000300a00 */
[----:B-1----:R-:W-:-:S03]  /*28f70*/  IMAD.WIDE R148, R5, 0x4, R242 ;  /* 0x0000000405947825 */ /* 0x002fc600078e02f2 */
[----:B------:R-:W4:Y:S01]  /*28f80*/  LDL.LU.64 R242, [R1+0xa70] ;  /* 0x000a700001f27983 */ /* 0x000f220000300a00 */
[----:B------:R-:W-:-:S03]  /*28f90*/  IMAD.WIDE R150, R5, 0x4, R234 ;  /* 0x0000000405967825 */ /* 0x000fc600078e02ea */
[----:B------:R-:W4:Y:S04]  /*28fa0*/  LDL.LU.64 R234, [R1+0xa80] ;  /* 0x000a800001ea7983 */ /* 0x000f280000300a00 */
[----:B------:R-:W4:Y:S01]  /*28fb0*/  LDL.LU.64 R176, [R1+0xa90] ;  /* 0x000a900001b07983 */ /* 0x000f220000300a00 */
[----:B---3--:R-:W-:-:S03]  /*28fc0*/  IMAD.WIDE R162, R5, 0x4, R152 ;  /* 0x0000000405a27825 */ /* 0x008fc600078e0298 */
[----:B------:R-:W3:Y:S01]  /*28fd0*/  LDL.LU.64 R152, [R1+0xaa8] ;  /* 0x000aa80001987983 */ /* 0x000ee20000300a00 */
[C---:B------:R-:W-:Y:S01]  /*28fe0*/  VIADD R164, R14.reuse, 0x200000 ;  /* 0x002000000ea47836 */ /* 0x040fe20000000000 */
[C---:B------:R-:W-:Y:S01]  /*28ff0*/  IADD3 R159, R14.reuse, 0x200000, RZ ;  /* 0x002000000e9f7810 */ /* 0x040fe20007ffe0ff */
[C---:B------:R-:W-:Y:S01]  /*29000*/  VIADD R156, R14.reuse, 0x200000 ;  /* 0x002000000e9c7836 */ /* 0x040fe20000000000 */
[----:B------:R-:W3:Y:S01]  /*29010*/  LDL.LU.64 R188, [R1+0x1320] ;  /* 0x0013200001bc7983 */ /* 0x000ee20000300a00 */
[----:B------:R-:W-:Y:S01]  /*29020*/  IMAD.WIDE R160, R5, 0x4, R160 ;  /* 0x0000000405a07825 */ /* 0x000fe200078e02a0 */
[C---:B------:R-:W-:Y:S02]  /*29030*/  IADD3 R154, R14.reuse, 0x200000, RZ ;  /* 0x002000000e9a7810 */ /* 0x040fe40007ffe0ff */
[----:B------:R1:W-:Y:S01]  /*29040*/  LDGSTS.E [R164+0x25100], desc[UR60][R148.64], P1 ;  /* 0x2510000094a47fae */ /* 0x0003e2000892187c */
[----:B------:R-:W-:-:S03]  /*29050*/  VIADD R172, R14, 0x200000 ;  /* 0x002000000eac7836 */ /* 0x000fc60000000000 */
[----:B------:R-:W3:Y:S04]  /*29060*/  LDL.LU.64 R186, [R1+0x12c8] ;  /* 0x0012c80001ba7983 */ /* 0x000ee80000300a00 */
[----:B------:R-:W3:Y:S01]  /*29070*/  LDL.LU.64 R184, [R1+0x1278] ;  /* 0x0012780001b87983 */ /* 0x000ee20000300a00 */
[----:B-1----:R-:W-:-:S03]  /*29080*/  IMAD.WIDE R164, R5, 0x4, R170 ;  /* 0x0000000405a47825 */ /* 0x002fc600078e02aa */
[----:B------:R-:W-:Y:S04]  /*29090*/  LDGSTS.E [R159+0x25500], desc[UR60][R150.64], P1 ;  /* 0x25500000969f7fae */ /* 0x000fe8000892187c */
[----:B------:R-:W-:Y:S04]  /*290a0*/  LDGSTS.E [R156+0x25900], desc[UR60][R160.64], P1 ;  /* 0x25900000a09c7fae */ /* 0x000fe8000892187c */
[----:B------:R-:W-:Y:S04]  /*290b0*/  LDGSTS.E [R154+0x25d00], desc[UR60][R162.64], P1 ;  /* 0x25d00000a29a7fae */ /* 0x000fe8000892187c */
[----:B------:R4:W-:Y:S01]  /*290c0*/  LDGSTS.E [R172+0x26100], desc[UR60][R164.64], P1 ;  /* 0x26100000a4ac7fae */ /* 0x0009e2000892187c */
[----:B--2---:R-:W-:-:S03]  /*290d0*/  IMAD.WIDE R170, R5, 0x4, R250 ;  /* 0x0000000405aa7825 */ /* 0x004fc600078e02fa */
[----:B------:R-:W2:Y:S01]  /*290e0*/  LDL.LU.64 R250, [R1+0x1228] ;  /* 0x0012280001fa7983 */ /* 0x000ea20000300a00 */
[----:B----4-:R-:W-:-:S03]  /*290f0*/  IMAD.WIDE R172, R5, 0x4, R242 ;  /* 0x0000000405ac7825 */ /* 0x010fc600078e02f2 */
[----:B------:R-:W4:Y:S01]  /*29100*/  LDL.LU.64 R242, [R1+0x11e0] ;  /* 0x0011e00001f27983 */ /* 0x000f220000300a00 */
[----:B------:R-:W-:-:S03]  /*29110*/  IMAD.WIDE R174, R5, 0x4, R234 ;  /* 0x0000000405ae7825 */ /* 0x000fc600078e02ea */
[----:B------:R-:W4:Y:S04]  /*29120*/  LDL.LU.64 R234, [R1+0x1190] ;  /* 0x0011900001ea7983 */ /* 0x000f280000300a00 */
[----:B------:R-:W2:Y:S01]  /*29130*/  LDL.LU.64 R182, [R1+0x1150] ;  /* 0x0011500001b67983 */ /* 0x000ea20000300a00 */
[----:B---3--:R-:W-:-:S03]  /*29140*/  IMAD.WIDE R178, R5, 0x4, R152 ;  /* 0x0000000405b27825 */ /* 0x008fc600078e0298 */
[----:B------:R-:W3:Y:S01]  /*29150*/  LDL.LU.64 R152, [R1+0x10f0] ;  /* 0x0010f00001987983 */ /* 0x000ee20000300a00 */
[C---:B------:R-:W-:Y:S01]  /*29160*/  IMAD.WIDE R166, R5.reuse, 0x4, R166 ;  /* 0x0000000405a67825 */ /* 0x040fe200078e02a6 */
[----:B------:R-:W-:Y:S02]  /*29170*/  IADD3 R180, R14, 0x200000, RZ ;  /* 0x002000000eb47810 */ /* 0x000fe40007ffe0ff */
[----:B------:R-:W4:Y:S01]  /*29180*/  LDL.LU.64 R200, [R1+0x10a0] ;  /* 0x0010a00001c87983 */ /* 0x000f220000300a00 */
[----:B------:R-:W-:-:S03]  /*29190*/  IMAD.WIDE R168, R5, 0x4, R168 ;  /* 0x0000000405a87825 */ /* 0x000fc600078e02a8 */
[----:B------:R-:W-:Y:S01]  /*291a0*/  LDGSTS.E [R159+0x26500], desc[UR60][R166.64], P1 ;  /* 0x26500000a69f7fae */ /* 0x000fe2000892187c */
[----:B------:R-:W-:-:S03]  /*291b0*/  IMAD.WIDE R24, R5, 0x4, R188 ;  /* 0x0000000405187825 */ /* 0x000fc600078e02bc */
[----:B------:R-:W-:Y:S01]  /*291c0*/  LDGSTS.E [R156+0x26900], desc[UR60][R168.64], P1 ;  /* 0x26900000a89c7fae */ /* 0x000fe2000892187c */
[----:B------:R-:W-:-:S03]  /*291d0*/  IMAD.WIDE R22, R5, 0x4, R186 ;  /* 0x0000000405167825 */ /* 0x000fc600078e02ba */
[----:B------:R-:W-:Y:S01]  /*291e0*/  LDGSTS.E [R154+0x26d00], desc[UR60][R170.64], P1 ;  /* 0x26d00000aa9a7fae */ /* 0x000fe2000892187c */
[----:B------:R-:W-:-:S03]  /*291f0*/  IMAD.WIDE R176, R5, 0x4, R176 ;  /* 0x0000000405b07825 */ /* 0x000fc600078e02b0 */
[----:B------:R1:W-:Y:S01]  /*29200*/  LDGSTS.E [R180+0x27100], desc[UR60][R172.64], P1 ;  /* 0x27100000acb47fae */ /* 0x0003e2000892187c */
[----:B------:R-:W-:-:S03]  /*29210*/  IMAD.WIDE R20, R5, 0x4, R184 ;  /* 0x0000000405147825 */ /* 0x000fc600078e02b8 */
[----:B------:R-:W4:Y:S04]  /*29220*/  LDL.LU.64 R186, [R1+0x1060] ;  /* 0x0010600001ba7983 */ /* 0x000f280000300a00 */
[----:B------:R-:W-:Y:S01]  /*29230*/  STL.64 [R1+0x58], R24 ;  /* 0x0000581801007387 */ /* 0x000fe20000100a00 */
[----:B-1----:R-:W-:-:S03]  /*29240*/  VIADD R180, R15, 0x200000 ;  /* 0x002000000fb47836 */ /* 0x002fc60000000000 */
[----:B------:R-:W4:Y:S04]  /*29250*/  LDL.LU.64 R188, [R1+0x1010] ;  /* 0x0010100001bc7983 */ /* 0x000f280000300a00 */
[----:B------:R-:W-:Y:S04]  /*29260*/  LDGSTS.E [R159+0x27500], desc[UR60][R174.64], P1 ;  /* 0x27500000ae9f7fae */ /* 0x000fe8000892187c */
[----:B------:R1:W-:Y:S04]  /*29270*/  STL.64 [R1+0x38], R22 ;  /* 0x0000381601007387 */ /* 0x0003e80000100a00 */
[----:B------:R-:W-:Y:S04]  /*29280*/  LDGSTS.E [R156+0x27900], desc[UR60][R176.64], P1 ;  /* 0x27900000b09c7fae */ /* 0x000fe8000892187c */
[----:B------:R1:W-:Y:S04]  /*29290*/  STL.64 [R1+0x18], R20 ;  /* 0x0000181401007387 */ /* 0x0003e80000100a00 */
[----:B------:R-:W-:Y:S04]  /*292a0*/  LDGSTS.E [R154+0x27d00], desc[UR60][R178.64], P1 ;  /* 0x27d00000b29a7fae */ /* 0x000fe8000892187c */
[----:B------:R-:W4:Y:S04]  /*292b0*/  LDL.LU.64 R190, [R1+0xfc8] ;  /* 0x000fc80001be7983 */ /* 0x000f280000300a00 */
[----:B------:R2:W-:Y:S04]  /*292c0*/  LDGSTS.E [R180+0x20180], desc[UR60][R24.64], P1 ;  /* 0x2018000018b47fae */ /* 0x0005e8000892187c */
[----:B------:R-:W4:Y:S04]  /*292d0*/  LDL.LU.64 R198, [R1+0xf58] ;  /* 0x000f580001c67983 */ /* 0x000f280000300a00 */
[----:B------:R-:W4:Y:S04]  /*292e0*/  LDL.LU.64 R194, [R1+0xf18] ;  /* 0x000f180001c27983 */ /* 0x000f280000300a00 */
[----:B------:R-:W4:Y:S01]  /*292f0*/  LDL.LU.64 R196, [R1+0xed0] ;  /* 0x000ed00001c47983 */ /* 0x000f220000300a00 */
[----:B--2---:R-:W-:-:S04]  /*29300*/  IMAD.WIDE R180, R5, 0x4, R182 ;  /* 0x0000000405b47825 */ /* 0x004fc800078e02b6 */
[----:B---3--:R-:W-:Y:S02]  /*29310*/  IMAD.WIDE R182, R5, 0x4, R152 ;  /* 0x0000000405b67825 */ /* 0x008fe400078e0298 */
[----:B------:R-:W2:Y:S01]  /*29320*/  LDL.LU.64 R152, [R1+0xe80] ;  /* 0x000e800001987983 */ /* 0x000ea20000300a00 */
[C---:B------:R-:W-:Y:S01]  /*29330*/  IADD3 R159, R15.reuse, 0x200000, RZ ;  /* 0x002000000f9f7810 */ /* 0x040fe20007ffe0ff */
[C---:B------:R-:W-:Y:S01]  /*29340*/  VIADD R156, R15.reuse, 0x200000 ;  /* 0x002000000f9c7836 */ /* 0x040fe20000000000 */
[----:B------:R-:W-:Y:S01]  /*29350*/  IADD3 R154, R15, 0x200000, RZ ;  /* 0x002000000f9a7810 */ /* 0x000fe20007ffe0ff */
[----:B------:R-:W-:Y:S01]  /*29360*/  IMAD.WIDE R250, R5, 0x4, R250 ;  /* 0x0000000405fa7825 */ /* 0x000fe200078e02fa */
[C---:B------:R-:W-:Y:S01]  /*29370*/  IADD3 R192, R15.reuse, 0x200000, RZ ;  /* 0x002000000fc07810 */ /* 0x040fe20007ffe0ff */
[----:B------:R-:W-:Y:S02]  /*29380*/  LDGSTS.E [R159+0x20580], desc[UR60][R22.64], P1 ;  /* 0x20580000169f7fae */ /* 0x000fe4000892187c */
[----:B------:R-:W-:-:S02]  /*29390*/  VIADD R184, R15, 0x200000 ;  /* 0x002000000fb87836 */ /* 0x000fc40000000000 */
[C---:B----4-:R-:W-:Y:S01]  /*293a0*/  IMAD.WIDE R242, R5.reuse, 0x4, R242 ;  /* 0x0000000405f27825 */ /* 0x050fe200078e02f2 */
[----:B------:R-:W-:Y:S03]  /*293b0*/  LDGSTS.E [R156+0x20980], desc[UR60][R20.64], P1 ;  /* 0x20980000149c7fae */ /* 0x000fe6000892187c */
[C---:B------:R-:W-:Y:S01]  /*293c0*/  IMAD.WIDE R234, R5.reuse, 0x4, R234 ;  /* 0x0000000405ea7825 */ /* 0x040fe200078e02ea */
[----:B------:R-:W-:Y:S04]  /*293d0*/  LDGSTS.E [R154+0x20d80], desc[UR60][R250.64], P1 ;  /* 0x20d80000fa9a7fae */ /* 0x000fe8000892187c */
[----:B------:R3:W-:Y:S04]  /*293e0*/  LDGSTS.E [R184+0x21180], desc[UR60][R242.64], P1 ;  /* 0x21180000f2b87fae */ /* 0x0007e8000892187c */
[----:B------:R-:W4:Y:S04]  /*293f0*/  LDL.LU.64 R216, [R1+0xe20] ;  /* 0x000e200001d87983 */ /* 0x000f280000300a00 */
[----:B------:R-:W-:Y:S01]  /*29400*/  LDGSTS.E [R159+0x21580], desc[UR60][R234.64], P1 ;  /* 0x21580000ea9f7fae */ /* 0x000fe2000892187c */
[----:B---3--:R-:W-:-:S03]  /*29410*/  IMAD.WIDE R184, R5, 0x4, R200 ;  /* 0x0000000405b87825 */ /* 0x008fc600078e02c8 */
[----:B------:R-:W3:Y:S04]  /*29420*/  LDL.LU.64 R202, [R1+0xdc8] ;  /* 0x000dc80001ca7983 */ /* 0x000ee80000300a00 */
[----:B------:R-:W-:Y:S04]  /*29430*/  LDGSTS.E [R156+0x21980], desc[UR60][R180.64], P1 ;  /* 0x21980000b49c7fae */ /* 0x000fe8000892187c */
[----:B------:R-:W3:Y:S04]  /*29440*/  LDL.LU.64 R204, [R1+0xd88] ;  /* 0x000d880001cc7983 */ /* 0x000ee80000300a00 */
[----:B------:R-:W-:Y:S04]  /*29450*/  LDGSTS.E [R154+0x21d80], desc[UR60][R182.64], P1 ;  /* 0x21d80000b69a7fae */ /* 0x000fe8000892187c */
[----:B------:R-:W3:Y:S04]  /*29460*/  LDL.LU.64 R206, [R1+0xd48] ;  /* 0x000d480001ce7983 */ /* 0x000ee80000300a00 */
[----:B------:R1:W-:Y:S04]  /*29470*/  LDGSTS.E [R192+0x22180], desc[UR60][R184.64], P1 ;  /* 0x22180000b8c07fae */ /* 0x0003e8000892187c */
[----:B------:R-:W3:Y:S04]  /*29480*/  LDL.LU.64 R214, [R1+0xd00] ;  /* 0x000d000001d67983 */ /* 0x000ee80000300a00 */
[----:B------:R-:W3:Y:S01]  /*29490*/  LDL.LU.64 R210, [R1+0xc90] ;  /* 0x000c900001d27983 */ /* 0x000ee20000300a00 */
[----:B-1----:R-:W-:-:S03]  /*294a0*/  IMAD.WIDE R192, R5, 0x4, R198 ;  /* 0x0000000405c07825 */ /* 0x002fc600078e02c6 */
[----:B------:R-:W3:Y:S01]  /*294b0*/  LDL.LU.64 R212, [R1+0xc58] ;  /* 0x000c580001d47983 */ /* 0x000ee20000300a00 */
[----:B--2---:R-:W-:-:S03]  /*294c0*/  IMAD.WIDE R198, R5, 0x4, R152 ;  /* 0x0000000405c67825 */ /* 0x004fc600078e0298 */
[----:B------:R-:W2:Y:S04]  /*294d0*/  LDL.LU.64 R152, [R1+0xc20] ;  /* 0x000c200001987983 */ /* 0x000ea80000300a00 */
[----:B------:R-:W2:Y:S04]  /*294e0*/  LDL.LU.64 R248, [R1+0xbe0] ;  /* 0x000be00001f87983 */ /* 0x000ea80000300a00 */
[----:B------:R-:W2:Y:S04]  /*294f0*/  LDL.LU.64 R218, [R1+0xb98] ;  /* 0x000b980001da7983 */ /* 0x000ea80000300a00 */
[----:B------:R-:W2:Y:S04]  /*29500*/  LDL.LU.64 R220, [R1+0xb70] ;  /* 0x000b700001dc7983 */ /* 0x000ea80000300a00 */
[----:B------:R-:W2:Y:S04]  /*29510*/  LDL.LU.64 R222, [R1+0xb88] ;  /* 0x000b880001de7983 */ /* 0x000ea80000300a00 */
[----:B------:R-:W2:Y:S01]  /*29520*/  LDL.LU.64 R240, [R1+0xb90] ;  /* 0x000b900001f07983 */ /* 0x000ea20000300a00 */
[----:B------:R-:W-:Y:S01]  /*29530*/  IMAD.WIDE R186, R5, 0x4, R186 ;  /* 0x0000000405ba7825 */ /* 0x000fe200078e02ba */
[----:B------:R-:W-:-:S02]  /*29540*/  IADD3 R208, R15, 0x200000, RZ ;  /* 0x002000000fd07810 */ /* 0x000fc40007ffe0ff */
[----:B------:R-:W2:Y:S01]  /*29550*/  LDL.LU.64 R226, [R1+0xba0] ;  /* 0x000ba00001e27983 */ /* 0x000ea20000300a00 */
[----:B------:R-:W-:-:S03]  /*29560*/  IMAD.WIDE R188, R5, 0x4, R188 ;  /* 0x0000000405bc7825 */ /* 0x000fc600078e02bc */
[----:B------:R-:W-:Y:S01]  /*29570*/  LDGSTS.E [R159+0x22580], desc[UR60][R186.64], P1 ;  /* 0x22580000ba9f7fae */ /* 0x000fe2000892187c */
[----:B------:R-:W-:-:S03]  /*29580*/  IMAD.WIDE R190, R5, 0x4, R190 ;  /* 0x0000000405be7825 */ /* 0x000fc600078e02be */
[----:B------:R-:W-:Y:S01]  /*29590*/  LDGSTS.E [R156+0x22980], desc[UR60][R188.64], P1 ;  /* 0x22980000bc9c7fae */ /* 0x000fe2000892187c */
[----:B------:R-:W-:Y:S02]  /*295a0*/  VIADD R200, R15, 0x200000 ;  /* 0x002000000fc87836 */ /* 0x000fe40000000000 */
[C---:B------:R-:W-:Y:S01]  /*295b0*/  IMAD.WIDE R194, R5.reuse, 0x4, R194 ;  /* 0x0000000405c27825 */ /* 0x040fe200078e02c2 */
[----:B------:R-:W-:Y:S03]  /*295c0*/  LDGSTS.E [R154+0x22d80], desc[UR60][R190.64], P1 ;  /* 0x22d80000be9a7fae */ /* 0x000fe6000892187c */
[C---:B------:R-:W-:Y:S01]  /*295d0*/  IMAD.WIDE R196, R5.reuse, 0x4, R196 ;  /* 0x0000000405c47825 */ /* 0x040fe200078e02c4 */
[----:B------:R4:W-:Y:S04]  /*295e0*/  LDGSTS.E [R200+0x23180], desc[UR60][R192.64], P1 ;  /* 0x23180000c0c87fae */ /* 0x0009e8000892187c */
[----:B------:R-:W-:Y:S04]  /*295f0*/  LDGSTS.E [R159+0x23580], desc[UR60][R194.64], P1 ;  /* 0x23580000c29f7fae */ /* 0x000fe8000892187c */
[----:B------:R-:W-:Y:S01]  /*29600*/  LDGSTS.E [R156+0x23980], desc[UR60][R196.64], P1 ;  /* 0x23980000c49c7fae */ /* 0x000fe2000892187c */
[----:B----4-:R-:W-:-:S03]  /*29610*/  IMAD.WIDE R200, R5, 0x4, R216 ;  /* 0x0000000405c87825 */ /* 0x010fc600078e02d8 */
[----:B------:R-:W-:Y:S04]  /*29620*/  LDGSTS.E [R154+0x23d80], desc[UR60][R198.64], P1 ;  /* 0x23d80000c69a7fae */ /* 0x000fe8000892187c */
[----:B------:R3:W-:Y:S04]  /*29630*/  LDGSTS.E [R208+0x24180], desc[UR60][R200.64], P1 ;  /* 0x24180000c8d07fae */ /* 0x0007e8000892187c */
[----:B------:R-:W4:Y:S01]  /*29640*/  LDL.LU.64 R228, [R1+0xbb0] ;  /* 0x000bb00001e47983 */ /* 0x000f220000300a00 */
[----:B---3--:R-:W-:-:S04]  /*29650*/  IMAD.WIDE R208, R5, 0x4, R214 ;  /* 0x0000000405d07825 */ /* 0x008fc800078e02d6 */
[----:B------:R-:W-:-:S04]  /*29660*/  IMAD.WIDE R202, R5, 0x4, R202 ;  /* 0x0000000405ca7825 */ /* 0x000fc800078e02ca */
[C---:B------:R-:W-:Y:S01]  /*29670*/  IMAD.WIDE R204, R5.reuse, 0x4, R204 ;  /* 0x0000000405cc7825 */ /* 0x040fe200078e02cc */
[----:B------:R-:W-:Y:S03]  /*29680*/  LDGSTS.E [R159+0x24580], desc[UR60][R202.64], P1 ;  /* 0x24580000ca9f7fae */ /* 0x000fe6000892187c */
[----:B------:R-:W-:Y:S01]  /*29690*/  IMAD.WIDE R206, R5, 0x4, R206 ;  /* 0x0000000405ce7825 */ /* 0x000fe200078e02ce */
[----:B------:R-:W-:Y:S03]  /*296a0*/  LDGSTS.E [R156+0x24980], desc[UR60][R204.64], P1 ;  /* 0x24980000cc9c7fae */ /* 0x000fe6000892187c */
[----:B------:R-:W-:Y:S01]  /*296b0*/  VIADD R216, R15, 0x200000 ;  /* 0x002000000fd87836 */ /* 0x000fe20000000000 */
[----:B------:R-:W-:Y:S04]  /*296c0*/  LDGSTS.E [R154+0x24d80], desc[UR60][R206.64], P1 ;  /* 0x24d80000ce9a7fae */ /* 0x000fe8000892187c */
[----:B------:R1:W-:Y:S01]  /*296d0*/  LDGSTS.E [R216+0x25180], desc[UR60][R208.64], P1 ;  /* 0x25180000d0d87fae */ /* 0x0003e2000892187c */
[----:B--2---:R-:W-:-:S03]  /*296e0*/  IMAD.WIDE R214, R5, 0x4, R152 ;  /* 0x0000000405d67825 */ /* 0x004fc600078e0298 */
[----:B------:R-:W2:Y:S04]  /*296f0*/  LDL.LU.64 R152, [R1+0xbc0] ;  /* 0x000bc00001987983 */ /* 0x000ea80000300a00 */
[----:B------:R-:W3:Y:S04]  /*29700*/  LDL.LU.64 R26, [R1+0x1440] ;  /* 0x00144000011a7983 */ /* 0x000ee80000300a00 */
[----:B------:R-:W3:Y:S04]  /*29710*/  LDL.LU.64 R232, [R1+0x1408] ;  /* 0x0014080001e87983 */ /* 0x000ee80000300a00 */
[----:B------:R-:W3:Y:S01]  /*29720*/  LDL.LU.64 R22, [R1+0x13c8] ;  /* 0x0013c80001167983 */ /* 0x000ee20000300a00 */
[----:B-1----:R-:W-:-:S03]  /*29730*/  IMAD.WIDE R216, R5, 0x4, R248 ;  /* 0x0000000405d87825 */ /* 0x002fc600078e02f8 */
[----:B------:R-:W3:Y:S01]  /*29740*/  LDL.LU.64 R248, [R1+0x1390] ;  /* 0x0013900001f87983 */ /* 0x000ee20000300a00 */
[----:B------:R-:W-:Y:S01]  /*29750*/  IMAD.WIDE R210, R5, 0x4, R210 ;  /* 0x0000000405d27825 */ /* 0x000fe200078e02d2 */
[----:B------:R-:W-:-:S03]  /*29760*/  IADD3 R224, R15, 0x200000, RZ ;  /* 0x002000000fe07810 */ /* 0x000fc60007ffe0ff */
[C---:B------:R-:W-:Y:S01]  /*29770*/  IMAD.WIDE R212, R5.reuse, 0x4, R212 ;  /* 0x0000000405d47825 */ /* 0x040fe200078e02d4 */
[----:B------:R-:W-:Y:S04]  /*29780*/  LDGSTS.E [R159+0x25580], desc[UR60][R210.64], P1 ;  /* 0x25580000d29f7fae */ /* 0x000fe8000892187c */
[----:B------:R-:W-:Y:S04]  /*29790*/  LDGSTS.E [R156+0x25980], desc[UR60][R212.64], P1 ;  /* 0x25980000d49c7fae */ /* 0x000fe8000892187c */
[----:B------:R-:W-:Y:S04]  /*297a0*/  LDGSTS.E [R154+0x25d80], desc[UR60][R214.64], P1 ;  /* 0x25d80000d69a7fae */ /* 0x000fe8000892187c */
[----:B------:R1:W-:Y:S02]  /*297b0*/  LDGSTS.E [R224+0x26180], desc[UR60][R216.64], P1 ;  /* 0x26180000d8e07fae */ /* 0x0003e4000892187c */
[----:B-1----:R-:W-:-:S02]  /*297c0*/  IMAD.WIDE R224, R5, 0x4, R240 ;  /* 0x0000000405e07825 */ /* 0x002fc400078e02f0 */
[----:B------:R-:W3:Y:S04]  /*297d0*/  LDL.LU.64 R240, [R1+0x1340] ;  /* 0x0013400001f07983 */ /* 0x000ee80000300a00 */
[----:B------:R-:W3:Y:S04]  /*297e0*/  LDL.LU.64 R20, [R1+0x12f0] ;  /* 0x0012f00001147983 */ /* 0x000ee80000300a00 */
[----:B------:R-:W3:Y:S01]  /*297f0*/  LDL.LU.64 R24, [R1+0x12a0] ;  /* 0x0012a00001187983 */ /* 0x000ee20000300a00 */
[----:B------:R-:W-:-:S04]  /*29800*/  IMAD.WIDE R218, R5, 0x4, R218 ;  /* 0x0000000405da7825 */ /* 0x000fc800078e02da */
[C---:B------:R-:W-:Y:S01]  /*29810*/  IMAD.WIDE R220, R5.reuse, 0x4, R220 ;  /* 0x0000000405dc7825 */ /* 0x040fe200078e02dc */
[----:B------:R-:W-:Y:S03]  /*29820*/  LDGSTS.E [R159+0x26580], desc[UR60][R218.64], P1 ;  /* 0x26580000da9f7fae */ /* 0x000fe6000892187c */
[----:B------:R-:W-:Y:S01]  /*29830*/  IMAD.WIDE R222, R5, 0x4, R222 ;  /* 0x0000000405de7825 */ /* 0x000fe200078e02de */
[----:B------:R-:W-:Y:S03]  /*29840*/  LDGSTS.E [R156+0x26980], desc[UR60][R220.64], P1 ;  /* 0x26980000dc9c7fae */ /* 0x000fe6000892187c */
[----:B------:R-:W-:Y:S01]  /*29850*/  VIADD R252, R15, 0x200000 ;  /* 0x002000000ffc7836 */ /* 0x000fe20000000000 */
[----:B------:R-:W-:Y:S01]  /*29860*/  LDGSTS.E [R154+0x26d80], desc[UR60][R222.64], P1 ;  /* 0x26d80000de9a7fae */ /* 0x000fe2000892187c */
[----:B------:R-:W-:-:S03]  /*29870*/  IMAD.WIDE R226, R5, 0x4, R226 ;  /* 0x0000000405e27825 */ /* 0x000fc600078e02e2 */
[----:B------:R-:W-:Y:S01]  /*29880*/  LDGSTS.E [R252+0x27180], desc[UR60][R224.64], P1 ;  /* 0x27180000e0fc7fae */ /* 0x000fe2000892187c */
[----:B----4-:R-:W-:-:S03]  /*29890*/  IMAD.WIDE R228, R5, 0x4, R228 ;  /* 0x0000000405e47825 */ /* 0x010fc600078e02e4 */
[----:B------:R-:W-:Y:S04]  /*298a0*/  LDGSTS.E [R159+0x27580], desc[UR60][R226.64], P1 ;  /* 0x27580000e29f7fae */ /* 0x000fe8000892187c */
[----:B------:R-:W-:Y:S01]  /*298b0*/  LDGSTS.E [R156+0x27980], desc[UR60][R228.64], P1 ;  /* 0x27980000e49c7fae */ /* 0x000fe2000892187c */
[----:B--2---:R-:W-:-:S03]  /*298c0*/  IMAD.WIDE R28, R5, 0x4, R152 ;  /* 0x00000004051c7825 */ /* 0x004fc600078e0298 */
[----:B------:R-:W2:Y:S01]  /*298d0*/  LDL.LU.64 R152, [R1+0x1248] ;  /* 0x0012480001987983 */ /* 0x000ea20000300a00 */
[----:B---3--:R-:W-:-:S03]  /*298e0*/  IMAD.WIDE R34, R5, 0x4, R26 ;  /* 0x0000000405227825 */ /* 0x008fc600078e021a */
[----:B------:R1:W-:Y:S01]  /*298f0*/  STL.64 [R1+0x5d8], R28 ;  /* 0x0005d81c01007387 */ /* 0x0003e20000100a00 */
[----:B------:R-:W-:-:S03]  /*29900*/  IMAD.WIDE R32, R5, 0x4, R232 ;  /* 0x0000000405207825 */ /* 0x000fc600078e02e8 */
[----:B------:R-:W3:Y:S01]  /*29910*/  LDL.LU.64 R26, [R1+0x1200] ;  /* 0x00120000011a7983 */ /* 0x000ee20000300a00 */
[----:B------:R-:W-:-:S03]  /*29920*/  IMAD.WIDE R30, R5, 0x4, R22 ;  /* 0x00000004051e7825 */ /* 0x000fc600078e0216 */
[----:B------:R-:W4:Y:S04]  /*29930*/  LDL.LU.64 R232, [R1+0x11a0] ;  /* 0x0011a00001e87983 */ /* 0x000f280000300a00 */
[----:B------:R1:W-:Y:S04]  /*29940*/  STL.64 [R1+0x5e0], R34 ;  /* 0x0005e02201007387 */ /* 0x0003e80000100a00 */
[----:B------:R-:W4:Y:S04]  /*29950*/  LDL.LU.64 R22, [R1+0x1168] ;  /* 0x0011680001167983 */ /* 0x000f280000300a00 */
[----:B------:R1:W-:Y:S04]  /*29960*/  LDGSTS.E [R154+0x27d80], desc[UR60][R28.64], P1 ;  /* 0x27d800001c9a7fae */ /* 0x0003e8000892187c */
[----:B------:R1:W-:Y:S04]  /*29970*/  STL.64 [R1+0x5f0], R32 ;  /* 0x0005f02001007387 */ /* 0x0003e80000100a00 */
[----:B------:R1:W-:Y:S02]  /*29980*/  STL.64 [R1+0x5f8], R30 ;  /* 0x0005f81e01007387 */ /* 0x0003e40000100a00 */
[----:B-1----:R-:W-:-:S02]  /*29990*/  IMAD.WIDE R28, R5, 0x4, R248 ;  /* 0x00000004051c7825 */ /* 0x002fc400078e02f8 */
[----:B------:R-:W4:Y:S01]  /*299a0*/  LDL.LU.64 R248, [R1+0x1120] ;  /* 0x0011200001f87983 */ /* 0x000f220000300a00 */
[----:B------:R-:W-:-:S03]  /*299b0*/  IADD3 R252, R16, 0x200000, RZ ;  /* 0x0020000010fc7810 */ /* 0x000fc60007ffe0ff */
[----:B------:R2:W-:Y:S04]  /*299c0*/  STL.64 [R1+0x600], R28 ;  /* 0x0006001c01007387 */ /* 0x0005e80000100a00 */
[----:B------:R1:W-:Y:S02]  /*299d0*/  LDGSTS.E [R252+0x20200], desc[UR60][R34.64], P1 ;  /* 0x2020000022fc7fae */ /* 0x0003e4000892187c */
[----:B-1----:R-:W-:Y:S02]  /*299e0*/  IMAD.WIDE R34, R5, 0x4, R240 ;  /* 0x0000000405227825 */ /* 0x002fe400078e02f0 */
[----:B------:R-:W4:Y:S02]  /*299f0*/  LDL.LU.64 R240, [R1+0x10b8] ;  /* 0x0010b80001f07983 */ /* 0x000f240000300a00 */
[C---:B------:R-:W-:Y:S01]  /*29a00*/  VIADD R159, R16.reuse, 0x200000 ;  /* 0x00200000109f7836 */ /* 0x040fe20000000000 */
[C---:B------:R-:W-:Y:S01]  /*29a10*/  IADD3 R156, R16.reuse, 0x200000, RZ ;  /* 0x00200000109c7810 */ /* 0x040fe20007ffe0ff */
[----:B------:R-:W-:-:S03]  /*29a20*/  VIADD R154, R16, 0x200000 ;  /* 0x00200000109a7836 */ /* 0x000fc60000000000 */
[----:B------:R1:W-:Y:S04]  /*29a30*/  LDGSTS.E [R159+0x20600], desc[UR60][R32.64], P1 ;  /* 0x20600000209f7fae */ /* 0x0003e8000892187c */
[----:B------:R1:W-:Y:S04]  /*29a40*/  LDGSTS.E [R156+0x20a00], desc[UR60][R30.64], P1 ;  /* 0x20a000001e9c7fae */ /* 0x0003e8000892187c */
[----:B------:R2:W-:Y:S01]  /*29a50*/  LDGSTS.E [R154+0x20e00], desc[UR60][R28.64], P1 ;  /* 0x20e000001c9a7fae */ /* 0x0005e2000892187c */
[----:B-1----:R-:W-:-:S03]  /*29a60*/  IMAD.WIDE R32, R5, 0x4, R20 ;  /* 0x0000000405207825 */ /* 0x002fc600078e0214 */
[----:B------:R3:W-:Y:S01]  /*29a70*/  LDGSTS.E [R252+0x21200], desc[UR60][R34.64], P1 ;  /* 0x2120000022fc7fae */ /* 0x0007e2000892187c */
[----:B------:R-:W-:-:S03]  /*29a80*/  IMAD.WIDE R30, R5, 0x4, R24 ;  /* 0x00000004051e7825 */ /* 0x000fc600078e0218 */
[----:B------:R-:W4:Y:S04]  /*29a90*/  LDL.LU.64 R20, [R1+0x1078] ;  /* 0x0010780001147983 */ /* 0x000f280000300a00 */
[----:B------:R3:W-:Y:S04]  /*29aa0*/  STL.64 [R1+0x608], R34 ;  /* 0x0006082201007387 */ /* 0x0007e80000100a00 */
[----:B------:R-:W4:Y:S04]  /*29ab0*/  LDL.LU.64 R24, [R1+0x1030] ;  /* 0x0010300001187983 */ /* 0x000f280000300a00 */
[----:B------:R4:W-:Y:S04]  /*29ac0*/  STL.64 [R1+0x618], R32 ;  /* 0x0006182001007387 */ /* 0x0009e80000100a00 */
[----:B------:R1:W-:Y:S04]  /*29ad0*/  STL.64 [R1+0x620], R30 ;  /* 0x0006201e01007387 */ /* 0x0003e80000100a00 */
[----:B------:R4:W-:Y:S04]  /*29ae0*/  LDGSTS.E [R159+0x21600], desc[UR60][R32.64], P1 ;  /* 0x21600000209f7fae */ /* 0x0009e8000892187c */
[----:B------:R1:W-:Y:S01]  /*29af0*/  LDGSTS.E [R156+0x21a00], desc[UR60][R30.64], P1 ;  /* 0x21a000001e9c7fae */ /* 0x0003e2000892187c */
[----:B--2---:R-:W-:-:S03]  /*29b00*/  IMAD.WIDE R28, R5, 0x4, R152 ;  /* 0x00000004051c7825 */ /* 0x004fc600078e0298 */
[----:B------:R-:W2:Y:S04]  /*29b10*/  LDL.LU.64 R152, [R1+0xfe8] ;  /* 0x000fe80001987983 */ /* 0x000ea80000300a00 */
[----:B------:R1:W-:Y:S01]  /*29b20*/  STL.64 [R1+0x628], R28 ;  /* 0x0006281c01007387 */ /* 0x0003e20000100a00 */
[----:B---3--:R-:W-:-:S03]  /*29b30*/  IMAD.WIDE R34, R5, 0x4, R26 ;  /* 0x0000000405227825 */ /* 0x008fc600078e021a */
[----:B------:R-:W3:Y:S01]  /*29b40*/  LDL.LU.64 R26, [R1+0xf80] ;  /* 0x000f8000011a7983 */ /* 0x000ee20000300a00 */
[----:B----4-:R-:W-:-:S03]  /*29b50*/  IMAD.WIDE R32, R5, 0x4, R232 ;  /* 0x0000000405207825 */ /* 0x010fc600078e02e8 */
[----:B------:R-:W4:Y:S04]  /*29b60*/  LDL.LU.64 R232, [R1+0xf38] ;  /* 0x000f380001e87983 */ /* 0x000f280000300a00 */
[----:B------:R1:W-:Y:S02]  /*29b70*/  STL.64 [R1+0x638], R34 ;  /* 0x0006382201007387 */ /* 0x0003e40000100a00 */
[C---:B-1----:R-:W-:Y:S02]  /*29b80*/  IMAD.WIDE R30, R5.reuse, 0x4, R22 ;  /* 0x00000004051e7825 */ /* 0x042fe400078e0216 */
[----:B------:R-:W4:Y:S04]  /*29b90*/  LDL.LU.64 R22, [R1+0xef0] ;  /* 0x000ef00001167983 */ /* 0x000f280000300a00 */
[----:B------:R1:W-:Y:S04]  /*29ba0*/  LDGSTS.E [R154+0x21e00], desc[UR60][R28.64], P1 ;  /* 0x21e000001c9a7fae */ /* 0x0003e8000892187c */
[----:B------:R1:W-:Y:S04]  /*29bb0*/  STL.64 [R1+0x640], R32 ;  /* 0x0006402001007387 */ /* 0x0003e80000100a00 */
[----:B------:R1:W-:Y:S02]  /*29bc0*/  STL.64 [R1+0x648], R30 ;  /* 0x0006481e01007387 */ /* 0x0003e40000100a00 */
[----:B-1----:R-:W-:-:S02]  /*29bd0*/  IMAD.WIDE R28, R5, 0x4, R248 ;  /* 0x00000004051c7825 */ /* 0x002fc400078e02f8 */
[----:B------:R1:W-:Y:S04]  /*29be0*/  LDGSTS.E [R252+0x22200], desc[UR60][R34.64], P1 ;  /* 0x2220000022fc7fae */ /* 0x0003e8000892187c */
[----:B------:R-:W4:Y:S04]  /*29bf0*/  LDL.LU.64 R248, [R1+0xe98] ;  /* 0x000e980001f87983 */ /* 0x000f280000300a00 */
[----:B------:R2:W-:Y:S04]  /*29c00*/  STL.64 [R1+0x658], R28 ;  /* 0x0006581c01007387 */ /* 0x0005e80000100a00 */
[----:B------:R1:W-:Y:S04]  /*29c10*/  LDGSTS.E [R159+0x22600], desc[UR60][R32.64], P1 ;  /* 0x22600000209f7fae */ /* 0x0003e8000892187c */
[----:B------:R1:W-:Y:S04]  /*29c20*/  LDGSTS.E [R156+0x22a00], desc[UR60][R30.64], P1 ;  /* 0x22a000001e9c7fae */ /* 0x0003e8000892187c */
[----:B------:R2:W-:Y:S01]  /*29c30*/  LDGSTS.E [R154+0x22e00], desc[UR60][R28.64], P1 ;  /* 0x22e000001c9a7fae */ /* 0x0005e2000892187c */
[----:B-1----:R-:W-:-:S03]  /*29c40*/  IMAD.WIDE R34, R5, 0x4, R240 ;  /* 0x0000000405227825 */ /* 0x002fc600078e02f0 */
[----:B------:R-:W4:Y:S04]  /*29c50*/  LDL.LU.64 R240, [R1+0xe48] ;  /* 0x000e480001f07983 */ /* 0x000f280000300a00 */
[----:B------:R3:W-:Y:S01]  /*29c60*/  LDGSTS.E [R252+0x23200], desc[UR60][R34.64], P1 ;  /* 0x2320000022fc7fae */ /* 0x0007e2000892187c */
[----:B------:R-:W-:-:S03]  /*29c70*/  IMAD.WIDE R32, R5, 0x4, R20 ;  /* 0x0000000405207825 */ /* 0x000fc600078e0214 */
[----:B------:R-:W4:Y:S04]  /*29c80*/  LDL.LU.64 R20, [R1+0xde8] ;  /* 0x000de80001147983 */ /* 0x000f280000300a00 */
[----:B------:R3:W-:Y:S01]  /*29c90*/  STL.64 [R1+0x660], R34 ;  /* 0x0006602201007387 */ /* 0x0007e20000100a00 */
[----:B------:R-:W-:-:S03]  /*29ca0*/  IMAD.WIDE R30, R5, 0x4, R24 ;  /* 0x00000004051e7825 */ /* 0x000fc600078e0218 */
        /* <DEDUP_REMOVED lines=17> */
[----:B------:R1:W-:Y:S04]  /*29dc0*/  STL.64 [R1+0x698], R30 ;  /* 0x0006981e01007387 */ /* 0x0003e80000100a00 */
[----:B------:R1:W-:Y:S02]  /*29dd0*/  LDGSTS.E [R252+0x24200], desc[UR60][R34.64], P1 ;  /* 0x2420000022fc7fae */ /* 0x0003e4000892187c */
[----:B-1----:R-:W-:-:S02]  /*29de0*/  IMAD.WIDE R28, R5, 0x4, R248 ;  /* 0x00000004051c7825 */ /* 0x002fc400078e02f8 */
[----:B------:R1:W-:Y:S04]  /*29df0*/  LDGSTS.E [R159+0x24600], desc[UR60][R32.64], P1 ;  /* 0x24600000209f7fae */ /* 0x0003e8000892187c */
[----:B------:R-:W4:Y:S04]  /*29e00*/  LDL.LU.64 R248, [R1+0xcb8] ;  /* 0x000cb80001f87983 */ /* 0x000f280000300a00 */
[----:B------:R2:W-:Y:S04]  /*29e10*/  STL.64 [R1+0x6a8], R28 ;  /* 0x0006a81c01007387 */ /* 0x0005e80000100a00 */
[----:B------:R1:W-:Y:S04]  /*29e20*/  LDGSTS.E [R156+0x24a00], desc[UR60][R30.64], P1 ;  /* 0x24a000001e9c7fae */ /* 0x0003e8000892187c */
[----:B------:R2:W-:Y:S01]  /*29e30*/  LDGSTS.E [R154+0x24e00], desc[UR60][R28.64], P1 ;  /* 0x24e000001c9a7fae */ /* 0x0005e2000892187c */
[----:B------:R-:W-:-:S03]  /*29e40*/  IMAD.WIDE R34, R5, 0x4, R240 ;  /* 0x0000000405227825 */ /* 0x000fc600078e02f0 */
[----:B------:R-:W4:Y:S04]  /*29e50*/  LDL.LU.64 R240, [R1+0xcd0] ;  /* 0x000cd00001f07983 */ /* 0x000f280000300a00 */
[----:B------:R3:W-:Y:S01]  /*29e60*/  LDGSTS.E [R252+0x25200], desc[UR60][R34.64], P1 ;  /* 0x2520000022fc7fae */ /* 0x0007e2000892187c */
[----:B-1----:R-:W-:-:S03]  /*29e70*/  IMAD.WIDE R32, R5, 0x4, R20 ;  /* 0x0000000405207825 */ /* 0x002fc600078e0214 */
        /* <DEDUP_REMOVED lines=21> */
[----:B------:R1:W-:Y:S04]  /*29fd0*/  LDGSTS.E [R252+0x26200], desc[UR60][R34.64], P1 ;  /* 0x2620000022fc7fae */ /* 0x0003e8000892187c */
[----:B------:R1:W-:Y:S02]  /*29fe0*/  LDGSTS.E [R159+0x26600], desc[UR60][R32.64], P1 ;  /* 0x26600000209f7fae */ /* 0x0003e4000892187c */
[----:B-1----:R-:W-:-:S02]  /*29ff0*/  IMAD.WIDE R28, R5, 0x4, R248 ;  /* 0x00000004051c7825 */ /* 0x002fc400078e02f8 */
[----:B------:R-:W4:Y:S04]  /*2a000*/  LDL.LU.64 R248, [R1+0x1490] ;  /* 0x0014900001f87983 */ /* 0x000f280000300a00 */
[----:B------:R2:W-:Y:S04]  /*2a010*/  STL.64 [R1+0x6f8], R28 ;  /* 0x0006f81c01007387 */ /* 0x0005e80000100a00 */
[----:B------:R1:W-:Y:S04]  /*2a020*/  LDGSTS.E [R156+0x26a00], desc[UR60][R30.64], P1 ;  /* 0x26a000001e9c7fae */ /* 0x0003e8000892187c */
[----:B------:R2:W-:Y:S01]  /*2a030*/  LDGSTS.E [R154+0x26e00], desc[UR60][R28.64], P1 ;  /* 0x26e000001c9a7fae */ /* 0x0005e2000892187c */
[----:B------:R-:W-:-:S03]  /*2a040*/  IMAD.WIDE R34, R5, 0x4, R240 ;  /* 0x0000000405227825 */ /* 0x000fc600078e02f0 */
[----:B------:R-:W4:Y:S04]  /*2a050*/  LDL.LU.64 R240, [R1+0x1460] ;  /* 0x0014600001f07983 */ /* 0x000f280000300a00 */
[----:B------:R3:W-:Y:S01]  /*2a060*/  LDGSTS.E [R252+0x27200], desc[UR60][R34.64], P1 ;  /* 0x2720000022fc7fae */ /* 0x0007e2000892187c */
[----:B------:R-:W-:-:S03]  /*2a070*/  IMAD.WIDE R32, R5, 0x4, R20 ;  /* 0x0000000405207825 */ /* 0x000fc600078e0214 */
[----:B------:R-:W4:Y:S04]  /*2a080*/  LDL.LU.64 R20, [R1+0x1420] ;  /* 0x0014200001147983 */ /* 0x000f280000300a00 */
[----:B------:R3:W-:Y:S01]  /*2a090*/  STL.64 [R1+0x708], R34 ;  /* 0x0007082201007387 */ /* 0x0007e20000100a00 */
[----:B-1----:R-:W-:-:S03]  /*2a0a0*/  IMAD.WIDE R30, R5, 0x4, R24 ;  /* 0x00000004051e7825 */ /* 0x002fc600078e0218 */
        /* <DEDUP_REMOVED lines=32> */
[----:B------:R3:W-:Y:S04]  /*2a2b0*/  LDGSTS.E [R252+0x21280], desc[UR60][R34.64], P1 ;  /* 0x2128000022fc7fae */ /* 0x0007e8000892187c */
[----:B------:R-:W4:Y:S01]  /*2a2c0*/  LDL.LU.64 R20, [R1+0x11c0] ;  /* 0x0011c00001147983 */ /* 0x000f220000300a00 */
[----:B------:R-:W-:-:S03]  /*2a2d0*/  IMAD.WIDE R30, R5, 0x4, R24 ;  /* 0x00000004051e7825 */ /* 0x000fc600078e0218 */
        /* <DEDUP_REMOVED lines=121> */
[----:B------:R-:W4:Y:S01]  /*2aa70*/  LDL.LU.64 R240, [R1+0x1380] ;  /* 0x0013800001f07983 */ /* 0x000f220000300a00 */
[C---:B------:R-:W-:Y:S01]  /*2aa80*/  IADD3 R156, R18.reuse, 0x200000, RZ ;  /* 0x00200000129c7810 */ /* 0x040fe20007ffe0ff */
[----:B------:R-:W-:-:S02]  /*2aa90*/  VIADD R159, R18, 0x200000 ;  /* 0x00200000129f7836 */ /* 0x000fc40000000000 */
[----:B------:R-:W-:-:S03]  /*2aaa0*/  VIADD R154, R18, 0x200000 ;  /* 0x00200000129a7836 */ /* 0x000fc60000000000 */
[----:B------:R1:W-:Y:S04]  /*2aab0*/  LDGSTS.E [R159+0x20700], desc[UR60][R32.64], P1 ;  /* 0x20700000209f7fae */ /* 0x0003e8000892187c */
[----:B------:R1:W-:Y:S04]  /*2aac0*/  LDGSTS.E [R156+0x20b00], desc[UR60][R30.64], P1 ;  /* 0x20b000001e9c7fae */ /* 0x0003e8000892187c */
[----:B------:R2:W-:Y:S04]  /*2aad0*/  LDGSTS.E [R154+0x20f00], desc[UR60][R28.64], P1 ;  /* 0x20f000001c9a7fae */ /* 0x0005e8000892187c */
        /* <DEDUP_REMOVED lines=32> */
[----:B------:R-:W-:Y:S01]  /*2ace0*/  LDGSTS.E [R252+0x23300], desc[UR60][R34.64], P1 ;  /* 0x2330000022fc7fae */ /* 0x000fe2000892187c */
[----:B------:R-:W-:-:S03]  /*2acf0*/  IMAD.WIDE R32, R5, 0x4, R20 ;  /* 0x0000000405207825 */ /* 0x000fc600078e0214 */
[----:B------:R-:W4:Y:S04]  /*2ad00*/  LDL.LU.64 R20, [R1+0x10b0] ;  /* 0x0010b00001147983 */ /* 0x000f280000300a00 */
[----:B------:R-:W-:Y:S01]  /*2ad10*/  STL.64 [R1+0x998], R34 ;  /* 0x0009982201007387 */ /* 0x000fe20000100a00 */
[----:B-1----:R-:W-:-:S03]  /*2ad20*/  IMAD.WIDE R30, R5, 0x4, R24 ;  /* 0x00000004051e7825 */ /* 0x002fc600078e0218 */
[----:B------:R3:W-:Y:S04]  /*2ad30*/  STL.64 [R1+0x9a8], R32 ;  /* 0x0009a82001007387 */ /* 0x0007e80000100a00 */
[----:B------:R-:W4:Y:S04]  /*2ad40*/  LDL.LU.64 R24, [R1+0x1070] ;  /* 0x0010700001187983 */ /* 0x000f280000300a00 */
[----:B------:R4:W-:Y:S04]  /*2ad50*/  STL.64 [R1+0x9b8], R30 ;  /* 0x0009b81e01007387 */ /* 0x0009e80000100a00 */
[----:B------:R3:W-:Y:S04]  /*2ad60*/  LDGSTS.E [R159+0x23700], desc[UR60][R32.64], P1 ;  /* 0x23700000209f7fae */ /* 0x0007e8000892187c */
[----:B------:R4:W-:Y:S01]  /*2ad70*/  LDGSTS.E [R156+0x23b00], desc[UR60][R30.64], P1 ;  /* 0x23b000001e9c7fae */ /* 0x0009e2000892187c */
[----:B--2---:R-:W-:-:S05]  /*2ad80*/  IMAD.WIDE R28, R5, 0x4, R152 ;  /* 0x00000004051c7825 */ /* 0x004fca00078e0298 */
[----:B------:R1:W-:Y:S04]  /*2ad90*/  STL.64 [R1+0x9c8], R28 ;  /* 0x0009c81c01007387 */ /* 0x0003e80000100a00 */
[----:B------:R-:W2:Y:S01]  /*2ada0*/  LDL.LU.64 R152, [R1+0x1028] ;  /* 0x0010280001987983 */ /* 0x000ea20000300a00 */
[----:B---3--:R-:W-:-:S03]  /*2adb0*/  IMAD.WIDE R32, R5, 0x4, R26 ;  /* 0x0000000405207825 */ /* 0x008fc600078e021a */
[----:B------:R-:W3:Y:S01]  /*2adc0*/  LDL.LU.64 R26, [R1+0xfe0] ;  /* 0x000fe000011a7983 */ /* 0x000ee20000300a00 */
[----:B----4-:R-:W-:-:S03]  /*2add0*/  IMAD.WIDE R30, R5, 0x4, R232 ;  /* 0x00000004051e7825 */ /* 0x010fc600078e02e8 */
[----:B------:R-:W4:Y:S04]  /*2ade0*/  LDL.LU.64 R232, [R1+0xf70] ;  /* 0x000f700001e87983 */ /* 0x000f280000300a00 */
[----:B------:R1:W-:Y:S04]  /*2adf0*/  LDGSTS.E [R154+0x23f00], desc[UR60][R28.64], P1 ;  /* 0x23f000001c9a7fae */ /* 0x0003e8000892187c */
[----:B------:R-:W-:Y:S04]  /*2ae00*/  STL.64 [R1+0x9d8], R32 ;  /* 0x0009d82001007387 */ /* 0x000fe80000100a00 */
[----:B------:R-:W-:Y:S01]  /*2ae10*/  STL.64 [R1+0x9e8], R30 ;  /* 0x0009e81e01007387 */ /* 0x000fe20000100a00 */
[----:B-1----:R-:W-:-:S03]  /*2ae20*/  IMAD.WIDE R28, R5, 0x4, R22 ;  /* 0x00000004051c7825 */ /* 0x002fc600078e0216 */
[----:B------:R1:W-:Y:S04]  /*2ae30*/  LDGSTS.E [R252+0x24300], desc[UR60][R32.64], P1 ;  /* 0x2430000020fc7fae */ /* 0x0003e8000892187c */
[----:B------:R1:W-:Y:S04]  /*2ae40*/  LDGSTS.E [R159+0x24700], desc[UR60][R30.64], P1 ;  /* 0x247000001e9f7fae */ /* 0x0003e8000892187c */
[----:B------:R-:W-:Y:S01]  /*2ae50*/  LDGSTS.E [R156+0x24b00], desc[UR60][R28.64], P1 ;  /* 0x24b000001c9c7fae */ /* 0x000fe2000892187c */
[----:B------:R-:W-:-:S03]  /*2ae60*/  IMAD.WIDE R22, R5, 0x4, R248 ;  /* 0x0000000405167825 */ /* 0x000fc600078e02f8 */
[----:B------:R-:W4:Y:S04]  /*2ae70*/  LDL.LU.64 R248, [R1+0xf78] ;  /* 0x000f780001f87983 */ /* 0x000f280000300a00 */
[----:B------:R1:W-:Y:S04]  /*2ae80*/  STL.64 [R1+0x9f8], R28 ;  /* 0x0009f81c01007387 */ /* 0x0003e80000100a00 */
[----:B------:R1:W-:Y:S04]  /*2ae90*/  STL.64 [R1+0xa08], R22 ;  /* 0x000a081601007387 */ /* 0x0003e80000100a00 */
[----:B------:R-:W-:Y:S04]  /*2aea0*/  LDGSTS.E [R154+0x24f00], desc[UR60][R22.64], P1 ;  /* 0x24f00000169a7fae */ /* 0x000fe8000892187c */
[----:B-1----:R-:W4:Y:S01]  /*2aeb0*/  LDL.LU.64 R28, [R1+0xf88] ;  /* 0x000f8800011c7983 */ /* 0x002f220000300a00 */
[----:B------:R-:W-:-:S03]  /*2aec0*/  IMAD.WIDE R34, R5, 0x4, R240 ;  /* 0x0000000405227825 */ /* 0x000fc600078e02f0 */
[----:B------:R-:W4:Y:S04]  /*2aed0*/  LDL.LU.64 R240, [R1+0xfa0] ;  /* 0x000fa00001f07983 */ /* 0x000f280000300a00 */
[----:B------:R-:W4:Y:S04]  /*2aee0*/  LDL.LU.64 R22, [R1+0xfa8] ;  /* 0x000fa80001167983 */ /* 0x000f280000300a00 */
[----:B------:R3:W-:Y:S04]  /*2aef0*/  STL.64 [R1+0xa18], R34 ;  /* 0x000a182201007387 */ /* 0x0007e80000100a00 */
[----:B------:R3:W-:Y:S01]  /*2af00*/  LDGSTS.E [R252+0x25300], desc[UR60][R34.64], P1 ;  /* 0x2530000022fc7fae */ /* 0x0007e2000892187c */
[----:B------:R-:W-:-:S03]  /*2af10*/  IMAD.WIDE R32, R5, 0x4, R20 ;  /* 0x0000000405207825 */ /* 0x000fc600078e0214 */
[----:B------:R-:W4:Y:S04]  /*2af20*/  LDL.LU.64 R20, [R1+0xfc0] ;  /* 0x000fc00001147983 */ /* 0x000f280000300a00 */
[----:B------:R4:W-:Y:S04]  /*2af30*/  STL.64 [R1+0xa28], R32 ;  /* 0x000a282001007387 */ /* 0x0009e80000100a00 */
[----:B------:R4:W-:Y:S01]  /*2af40*/  LDGSTS.E [R159+0x25700], desc[UR60][R32.64], P1 ;  /* 0x25700000209f7fae */ /* 0x0009e2000892187c */
[----:B------:R-:W-:-:S05]  /*2af50*/  IMAD.WIDE R30, R5, 0x4, R24 ;  /* 0x00000004051e7825 */ /* 0x000fca00078e0218 */
[----:B------:R-:W-:Y:S04]  /*2af60*/  STL.64 [R1+0xa38], R30 ;  /* 0x000a381e01007387 */ /* 0x000fe80000100a00 */
[----:B------:R1:W-:Y:S01]  /*2af70*/  LDGSTS.E [R156+0x25b00], desc[UR60][R30.64], P1 ;  /* 0x25b000001e9c7fae */ /* 0x0003e2000892187c */
[----:B--2---:R-:W-:-:S05]  /*2af80*/  IMAD.WIDE R24, R5, 0x4, R152 ;  /* 0x0000000405187825 */ /* 0x004fca00078e0298 */
[----:B------:R2:W-:Y:S04]  /*2af90*/  STL.64 [R1+0xa48], R24 ;  /* 0x000a481801007387 */ /* 0x0005e80000100a00 */
[----:B------:R-:W2:Y:S01]  /*2afa0*/  LDL.LU.64 R152, [R1+0xfb8] ;  /* 0x000fb80001987983 */ /* 0x000ea20000300a00 */
[----:B---3--:R-:W-:-:S03]  /*2afb0*/  IMAD.WIDE R34, R5, 0x4, R26 ;  /* 0x0000000405227825 */ /* 0x008fc600078e021a */
[----:B------:R-:W-:Y:S01]  /*2afc0*/  LDGSTS.E [R154+0x25f00], desc[UR60][R24.64], P1 ;  /* 0x25f00000189a7fae */ /* 0x000fe2000892187c */
[----:B----4-:R-:W-:-:S03]  /*2afd0*/  IMAD.WIDE R32, R5, 0x4, R232 ;  /* 0x0000000405207825 */ /* 0x010fc600078e02e8 */
[----:B------:R3:W-:Y:S04]  /*2afe0*/  LDGSTS.E [R252+0x26300], desc[UR60][R34.64], P1 ;  /* 0x2630000022fc7fae */ /* 0x0007e8000892187c */
[----:B------:R4:W-:Y:S04]  /*2aff0*/  LDGSTS.E [R159+0x26700], desc[UR60][R32.64], P1 ;  /* 0x26700000209f7fae */ /* 0x0009e8000892187c */
[----:B--2---:R-:W2:Y:S04]  /*2b000*/  LDL.LU.64 R24, [R1+0x1728] ;  /* 0x0017280001187983 */ /* 0x004ea80000300a00 */
[----:B------:R-:W2:Y:S04]  /*2b010*/  LDL.LU.64 R26, [R1+0x16f0] ;  /* 0x0016f000011a7983 */ /* 0x000ea80000300a00 */
[----:B------:R3:W-:Y:S04]  /*2b020*/  STL.64 [R1+0xa58], R34 ;  /* 0x000a582201007387 */ /* 0x0007e80000100a00 */
[----:B------:R-:W2:Y:S01]  /*2b030*/  LDL.LU.64 R232, [R1+0x16b8] ;  /* 0x0016b80001e87983 */ /* 0x000ea20000300a00 */
[----:B-1----:R-:W-:-:S03]  /*2b040*/  IMAD.WIDE R30, R5, 0x4, R248 ;  /* 0x00000004051e7825 */ /* 0x002fc600078e02f8 */
[----:B------:R4:W-:Y:S04]  /*2b050*/  STL.64 [R1+0xa68], R32 ;  /* 0x000a682001007387 */ /* 0x0009e80000100a00 */
[----:B------:R-:W2:Y:S04]  /*2b060*/  LDL.LU.64 R248, [R1+0x1680] ;  /* 0x0016800001f87983 */ /* 0x000ea80000300a00 */
[----:B------:R1:W-:Y:S01]  /*2b070*/  STL.64 [R1+0xa78], R30 ;  /* 0x000a781e01007387 */ /* 0x0003e20000100a00 */
[----:B------:R-:W-:-:S03]  /*2b080*/  IMAD.WIDE R28, R5, 0x4, R28 ;  /* 0x00000004051c7825 */ /* 0x000fc600078e021c */
[----:B------:R1:W-:Y:S04]  /*2b090*/  LDGSTS.E [R156+0x26b00], desc[UR60][R30.64], P1 ;  /* 0x26b000001e9c7fae */ /* 0x0003e8000892187c */
[----:B------:R1:W-:Y:S01]  /*2b0a0*/  STL.64 [R1+0xa80], R28 ;  /* 0x000a801c01007387 */ /* 0x0003e20000100a00 */
[----:B---3--:R-:W-:-:S03]  /*2b0b0*/  IMAD.WIDE R34, R5, 0x4, R240 ;  /* 0x0000000405227825 */ /* 0x008fc600078e02f0 */
[----:B------:R-:W3:Y:S01]  /*2b0c0*/  LDL.LU.64 R240, [R1+0x1648] ;  /* 0x0016480001f07983 */ /* 0x000ee20000300a00 */
[----:B----4-:R-:W-:-:S03]  /*2b0d0*/  IMAD.WIDE R32, R5, 0x4, R22 ;  /* 0x0000000405207825 */ /* 0x010fc600078e0216 */
[----:B------:R2:W-:Y:S04]  /*2b0e0*/  STL.64 [R1+0xa88], R34 ;  /* 0x000a882201007387 */ /* 0x0005e80000100a00 */
[----:B------:R-:W4:Y:S04]  /*2b0f0*/  LDL.LU.64 R22, [R1+0x1618] ;  /* 0x0016180001167983 */ /* 0x000f280000300a00 */
[----:B------:R1:W-:Y:S04]  /*2b100*/  LDGSTS.E [R154+0x26f00], desc[UR60][R28.64], P1 ;  /* 0x26f000001c9a7fae */ /* 0x0003e8000892187c */
[----:B------:R2:W-:Y:S04]  /*2b110*/  LDGSTS.E [R252+0x27300], desc[UR60][R34.64], P1 ;  /* 0x2730000022fc7fae */ /* 0x0005e8000892187c */
[----:B------:R-:W-:Y:S01]  /*2b120*/  LDGSTS.E [R159+0x27700], desc[UR60][R32.64], P1 ;  /* 0x27700000209f7fae */ /* 0x000fe2000892187c */
[----:B-1----:R-:W-:-:S03]  /*2b130*/  IMAD.WIDE R30, R5, 0x4, R20 ;  /* 0x00000004051e7825 */ /* 0x002fc600078e0214 */
[----:B------:R-:W4:Y:S04]  /*2b140*/  LDL.LU.64 R20, [R1+0x15e0] ;  /* 0x0015e00001147983 */ /* 0x000f280000300a00 */
[----:B------:R-:W-:Y:S04]  /*2b150*/  STL.64 [R1+0xa98], R32 ;  /* 0x000a982001007387 */ /* 0x000fe80000100a00 */
[----:B------:R1:W-:Y:S04]  /*2b160*/  STL.64 [R1+0xaa0], R30 ;  /* 0x000aa01e01007387 */ /* 0x0003e80000100a00 */
[----:B------:R1:W-:Y:S01]  /*2b170*/  LDGSTS.E [R156+0x27b00], desc[UR60][R30.64], P1 ;  /* 0x27b000001e9c7fae */ /* 0x0003e2000892187c */
[----:B------:R-:W-:-:S03]  /*2b180*/  IMAD.WIDE R28, R5, 0x4, R152 ;  /* 0x00000004051c7825 */ /* 0x000fc600078e0298 */
[----:B------:R-:W4:Y:S04]  /*2b190*/  LDL.LU.64 R152, [R1+0x15a8] ;  /* 0x0015a80001987983 */ /* 0x000f280000300a00 */
[----:B------:R1:W-:Y:S04]  /*2b1a0*/  STL.64 [R1+0xaa8], R28 ;  /* 0x000aa81c01007387 */ /* 0x0003e80000100a00 */
[----:B------:R1:W-:Y:S01]  /*2b1b0*/  LDGSTS.E [R154+0x27f00], desc[UR60][R28.64], P1 ;  /* 0x27f000001c9a7fae */ /* 0x0003e2000892187c */
[----:B--2---:R-:W-:-:S03]  /*2b1c0*/  IMAD.WIDE R34, R5, 0x4, R24 ;  /* 0x0000000405227825 */ /* 0x004fc600078e0218 */
[----:B------:R-:W2:Y:S01]  /*2b1d0*/  LDL.LU.64 R24, [R1+0x1570] ;  /* 0x0015700001187983 */ /* 0x000ea20000300a00 */
[----:B-1----:R-:W-:-:S03]  /*2b1e0*/  IMAD.WIDE R30, R5, 0x4, R26 ;  /* 0x00000004051e7825 */ /* 0x002fc600078e021a */
[----:B------:R-:W-:Y:S01]  /*2b1f0*/  STL.64 [R1+0xab8], R34 ;  /* 0x000ab82201007387 */ /* 0x000fe20000100a00 */
[----:B------:R-:W-:-:S03]  /*2b200*/  IMAD.WIDE R26, R5, 0x4, R232 ;  /* 0x00000004051a7825 */ /* 0x000fc600078e02e8 */
[----:B------:R-:W-:Y:S04]  /*2b210*/  STL.64 [R1+0xac0], R30 ;  /* 0x000ac01e01007387 */ /* 0x000fe80000100a00 */
[----:B------:R-:W2:Y:S01]  /*2b220*/  LDL.LU.64 R32, [R1+0x1528] ;  /* 0x0015280001207983 */ /* 0x000ea20000300a00 */
[----:B------:R-:W-:-:S03]  /*2b230*/  IMAD.WIDE R28, R5, 0x4, R248 ;  /* 0x00000004051c7825 */ /* 0x000fc600078e02f8 */
[----:B------:R1:W-:Y:S04]  /*2b240*/  STL.64 [R1+0xac8], R26 ;  /* 0x000ac81a01007387 */ /* 0x0003e80000100a00 */
[----:B------:R-:W2:Y:S01]  /*2b250*/  LDL.LU.64 R248, [R1+0x14f8] ;  /* 0x0014f80001f87983 */ /* 0x000ea20000300a00 */
[C---:B------:R-:W-:Y:S01]  /*2b260*/  IADD3 R252, R19.reuse, 0x200000, RZ ;  /* 0x0020000013fc7810 */ /* 0x040fe20007ffe0ff */
[C---:B------:R-:W-:Y:S01]  /*2b270*/  VIADD R159, R19.reuse, 0x200000 ;  /* 0x00200000139f7836 */ /* 0x040fe20000000000 */
[----:B------:R-:W-:Y:S01]  /*2b280*/  IADD3 R156, R19, 0x200000, RZ ;  /* 0x00200000139c7810 */ /* 0x000fe20007ffe0ff */
[----:B------:R4:W-:Y:S04]  /*2b290*/  STL.64 [R1+0xad8], R28 ;  /* 0x000ad81c01007387 */ /* 0x0009e80000100a00 */
[----:B------:R-:W-:Y:S04]  /*2b2a0*/  LDGSTS.E [R252+0x20380], desc[UR60][R34.64], P1 ;  /* 0x2038000022fc7fae */ /* 0x000fe8000892187c */
[----:B------:R3:W-:Y:S04]  /*2b2b0*/  LDGSTS.E [R159+0x20780], desc[UR60][R30.64], P1 ;  /* 0x207800001e9f7fae */ /* 0x0007e8000892187c */
[----:B------:R-:W-:Y:S04]  /*2b2c0*/  LDGSTS.E [R156+0x20b80], desc[UR60][R26.64], P1 ;  /* 0x20b800001a9c7fae */ /* 0x000fe8000892187c */
[----:B-1----:R-:W2:Y:S04]  /*2b2d0*/  LDL.LU.64 R26, [R1+0x14b8] ;  /* 0x0014b800011a7983 */ /* 0x002ea80000300a00 */
[----:B------:R-:W2:Y:S01]  /*2b2e0*/  LDL.LU.64 R232, [R1+0x1488] ;  /* 0x0014880001e87983 */ /* 0x000ea20000300a00 */
[----:B---3--:R-:W-:-:S03]  /*2b2f0*/  IMAD.WIDE R30, R5, 0x4, R240 ;  /* 0x00000004051e7825 */ /* 0x008fc600078e02f0 */
[----:B------:R-:W3:Y:S01]  /*2b300*/  LDL.LU.64 R240, [R1+0x1450] ;  /* 0x0014500001f07983 */ /* 0x000ee20000300a00 */
[----:B------:R-:W-:-:S05]  /*2b310*/  VIADD R154, R19, 0x200000 ;  /* 0x00200000139a7836 */ /* 0x000fca0000000000 */
[----:B------:R4:W-:Y:S04]  /*2b320*/  LDGSTS.E [R154+0x20f80], desc[UR60][R28.64], P1 ;  /* 0x20f800001c9a7fae */ /* 0x0009e8000892187c */
[----:B------:R-:W-:Y:S04]  /*2b330*/  STL.64 [R1+0xae0], R30 ;  /* 0x000ae01e01007387 */ /* 0x000fe80000100a00 */
[----:B------:R1:W-:Y:S01]  /*2b340*/  LDGSTS.E [R252+0x21380], desc[UR60][R30.64], P1 ;  /* 0x213800001efc7fae */ /* 0x0003e2000892187c */
[----:B----4-:R-:W-:-:S04]  /*2b350*/  IMAD.WIDE R28, R5, 0x4, R22 ;  /* 0x00000004051c7825 */ /* 0x010fc800078e0216 */
[C---:B------:R-:W-:Y:S01]  /*2b360*/  IMAD.WIDE R22, R5.reuse, 0x4, R20 ;  /* 0x0000000405167825 */ /* 0x040fe200078e0214 */
[----:B------:R4:W-:Y:S04]  /*2b370*/  STL.64 [R1+0xae8], R28 ;  /* 0x000ae81c01007387 */ /* 0x0009e80000100a00 */
[----:B------:R1:W-:Y:S04]  /*2b380*/  STL.64 [R1+0xaf8], R22 ;  /* 0x000af81601007387 */ /* 0x0003e80000100a00 */
[----:B------:R-:W-:Y:S04]  /*2b390*/  LDGSTS.E [R159+0x21780], desc[UR60][R28.64], P1 ;  /* 0x217800001c9f7fae */ /* 0x000fe8000892187c */
[----:B------:R-:W-:Y:S01]  /*2b3a0*/  LDGSTS.E [R156+0x21b80], desc[UR60][R22.64], P1 ;  /* 0x21b80000169c7fae */ /* 0x000fe2000892187c */
[----:B------:R-:W-:-:S03]  /*2b3b0*/  IMAD.WIDE R20, R5, 0x4, R152 ;  /* 0x0000000405147825 */ /* 0x000fc600078e0298 */
[----:B------:R-:W3:Y:S04]  /*2b3c0*/  LDL.LU.64 R152, [R1+0x1418] ;  /* 0x0014180001987983 */ /* 0x000ee80000300a00 */
[----:B------:R2:W-:Y:S04]  /*2b3d0*/  STL.64 [R1+0xb00], R20 ;  /* 0x000b001401007387 */ /* 0x0005e80000100a00 */
[----:B----4-:R-:W4:Y:S04]  /*2b3e0*/  LDL.LU.64 R28, [R1+0x13d8] ;  /* 0x0013d800011c7983 */ /* 0x010f280000300a00 */
[----:B-1----:R-:W4:Y:S01]  /*2b3f0*/  LDL.LU.64 R22, [R1+0x13a0] ;  /* 0x0013a00001167983 */ /* 0x002f220000300a00 */
[----:B--2---:R-:W-:-:S03]  /*2b400*/  IMAD.WIDE R34, R5, 0x4, R24 ;  /* 0x0000000405227825 */ /* 0x004fc600078e0218 */
[----:B------:R-:W2:Y:S04]  /*2b410*/  LDL.LU.64 R24, [R1+0x1358] ;  /* 0x0013580001187983 */ /* 0x000ea80000300a00 */
[----:B------:R-:W-:Y:S04]  /*2b420*/  LDGSTS.E [R154+0x21f80], desc[UR60][R20.64], P1 ;  /* 0x21f80000149a7fae */ /* 0x000fe8000892187c */
[----:B------:R1:W-:Y:S04]  /*2b430*/  LDGSTS.E [R252+0x22380], desc[UR60][R34.64], P1 ;  /* 0x2238000022fc7fae */ /* 0x0003e8000892187c */
[----:B------:R-:W2:Y:S04]  /*2b440*/  LDL.LU.64 R20, [R1+0x1300] ;  /* 0x0013000001147983 */ /* 0x000ea80000300a00 */
[----:B------:R1:W-:Y:S01]  /*2b450*/  STL.64 [R1+0xb08], R34 ;  /* 0x000b082201007387 */ /* 0x0003e20000100a00 */
[----:B------:R-:W-:-:S03]  /*2b460*/  IMAD.WIDE R30, R5, 0x4, R248 ;  /* 0x00000004051e7825 */ /* 0x000fc600078e02f8 */
[----:B------:R-:W2:Y:S01]  /*2b470*/  LDL.LU.64 R248, [R1+0x12b8] ;  /* 0x0012b80001f87983 */ /* 0x000ea20000300a00 */
[----:B------:R-:W-:-:S05]  /*2b480*/  IMAD.WIDE R32, R5, 0x4, R32 ;  /* 0x0000000405207825 */ /* 0x000fca00078e0220 */
[----:B------:R3:W-:Y:S04]  /*2b490*/  STL.64 [R1+0xb18], R32 ;  /* 0x000b182001007387 */ /* 0x0007e80000100a00 */
[----:B------:R3:W-:Y:S04]  /*2b4a0*/  LDGSTS.E [R159+0x22780], desc[UR60][R32.64], P1 ;  /* 0x22780000209f7fae */ /* 0x0007e8000892187c */
[----:B------:R-:W-:Y:S04]  /*2b4b0*/  STL.64 [R1+0xb20], R30 ;  /* 0x000b201e01007387 */ /* 0x000fe80000100a00 */
[----:B------:R3:W-:Y:S01]  /*2b4c0*/  LDGSTS.E [R156+0x22b80], desc[UR60][R30.64], P1 ;  /* 0x22b800001e9c7fae */ /* 0x0007e2000892187c */
[----:B------:R-:W-:-:S04]  /*2b4d0*/  IMAD.WIDE R26, R5, 0x4, R26 ;  /* 0x00000004051a7825 */ /* 0x000fc800078e021a */
[C---:B-1----:R-:W-:Y:S01]  /*2b4e0*/  IMAD.WIDE R34, R5.reuse, 0x4, R232 ;  /* 0x0000000405227825 */ /* 0x042fe200078e02e8 */
[----:B------:R1:W-:Y:S04]  /*2b4f0*/  STL.64 [R1+0xb30], R26 ;  /* 0x000b301a01007387 */ /* 0x0003e80000100a00 */
[----:B------:R-:W-:Y:S01]  /*2b500*/  LDGSTS.E [R154+0x22f80], desc[UR60][R26.64], P1 ;  /* 0x22f800001a9a7fae */ /* 0x000fe2000892187c */
[----:B---3--:R-:W-:-:S03]  /*2b510*/  IMAD.WIDE R32, R5, 0x4, R240 ;  /* 0x0000000405207825 */ /* 0x008fc600078e02f0 */
[----:B------:R-:W-:Y:S04]  /*2b520*/  LDGSTS.E [R252+0x23380], desc[UR60][R34.64], P1 ;  /* 0x2338000022fc7fae */ /* 0x000fe8000892187c */
[----:B------:R-:W-:Y:S04]  /*2b530*/  LDGSTS.E [R159+0x23780], desc[UR60][R32.64], P1 ;  /* 0x23780000209f7fae */ /* 0x000fe8000892187c */
[----:B-1----:R-:W3:Y:S04]  /*2b540*/  LDL.LU.64 R26, [R1+0x1260] ;  /* 0x00126000011a7983 */ /* 0x002ee80000300a00 */
[----:B------:R-:W3:Y:S04]  /*2b550*/  LDL.LU.64 R232, [R1+0x1210] ;  /* 0x0012100001e87983 */ /* 0x000ee80000300a00 */
[----:B------:R-:W-:Y:S04]  /*2b560*/  STL.64 [R1+0xb38], R34 ;  /* 0x000b382201007387 */ /* 0x000fe80000100a00 */
[----:B------:R-:W3:Y:S04]  /*2b570*/  LDL.LU.64 R240, [R1+0x11b8] ;  /* 0x0011b80001f07983 */ /* 0x000ee80000300a00 */
[----:B------:R-:W-:Y:S01]  /*2b580*/  STL.64 [R1+0xb40], R32 ;  /* 0x000b402001007387 */ /* 0x000fe20000100a00 */
[----:B------:R-:W-:-:S03]  /*2b590*/  IMAD.WIDE R30, R5, 0x4, R152 ;  /* 0x00000004051e7825 */ /* 0x000fc600078e0298 */
[----:B------:R-:W3:Y:S01]  /*2b5a0*/  LDL.LU.64 R152, [R1+0x1180] ;  /* 0x0011800001987983 */ /* 0x000ee20000300a00 */
[----:B----4-:R-:W-:-:S03]  /*2b5b0*/  IMAD.WIDE R28, R5, 0x4, R28 ;  /* 0x00000004051c7825 */ /* 0x010fc600078e021c */
[----:B------:R-:W-:Y:S04]  /*2b5c0*/  STL.64 [R1+0xb50], R30 ;  /* 0x000b501e01007387 */ /* 0x000fe80000100a00 */
[----:B------:R-:W-:Y:S04]  /*2b5d0*/  LDGSTS.E [R156+0x23b80], desc[UR60][R30.64], P1 ;  /* 0x23b800001e9c7fae */ /* 0x000fe8000892187c */
[----:B------:R1:W-:Y:S01]  /*2b5e0*/  STL.64 [R1+0xb58], R28 ;  /* 0x000b581c01007387 */ /* 0x0003e20000100a00 */
[----:B--2---:R-:W-:-:S03]  /*2b5f0*/  IMAD.WIDE R24, R5, 0x4, R24 ;  /* 0x0000000405187825 */ /* 0x004fc600078e0218 */
[----:B------:R1:W-:Y:S02]  /*2b600*/  LDGSTS.E [R154+0x23f80], desc[UR60][R28.64], P1 ;  /* 0x23f800001c9a7fae */ /* 0x0003e4000892187c */
[----:B-1----:R-:W-:-:S04]  /*2b610*/  IMAD.WIDE R28, R5, 0x4, R22 ;  /* 0x00000004051c7825 */ /* 0x002fc800078e0216 */
[C---:B------:R-:W-:Y:S01]  /*2b620*/  IMAD.WIDE R22, R5.reuse, 0x4, R20 ;  /* 0x0000000405167825 */ /* 0x040fe200078e0214 */
[----:B------:R1:W-:Y:S03]  /*2b630*/  STL.64 [R1+0xb60], R28 ;  /* 0x000b601c01007387 */ /* 0x0003e60000100a00 */
[C---:B------:R-:W-:Y:S01]  /*2b640*/  IMAD.WIDE R20, R5.reuse, 0x4, R248 ;  /* 0x0000000405147825 */ /* 0x040fe200078e02f8 */
[----:B------:R-:W-:Y:S04]  /*2b650*/  STL.64 [R1+0xb70], R24 ;  /* 0x000b701801007387 */ /* 0x000fe80000100a00 */
[----:B------:R-:W2:Y:S04]  /*2b660*/  LDL.LU.64 R248, [R1+0x1138] ;  /* 0x0011380001f87983 */ /* 0x000ea80000300a00 */
[----:B------:R-:W-:Y:S04]  /*2b670*/  STL.64 [R1+0xb78], R22 ;  /* 0x000b781601007387 */ /* 0x000fe80000100a00 */
[----:B------:R4:W-:Y:S04]  /*2b680*/  STL.64 [R1+0xb80], R20 ;  /* 0x000b801401007387 */ /* 0x0009e80000100a00 */
[----:B------:R1:W-:Y:S04]  /*2b690*/  LDGSTS.E [R252+0x24380], desc[UR60][R28.64], P1 ;  /* 0x243800001cfc7fae */ /* 0x0003e8000892187c */
[----:B------:R-:W2:Y:S04]  /*2b6a0*/  LDL.LU.64 R40, [R1+0x10d8] ;  /* 0x0010d80001287983 */ /* 0x000ea80000300a00 */
[----:B------:R-:W-:Y:S04]  /*2b6b0*/  LDGSTS.E [R159+0x24780], desc[UR60][R24.64], P1 ;  /* 0x24780000189f7fae */ /* 0x000fe8000892187c */
[----:B------:R-:W2:Y:S04]  /*2b6c0*/  LDL.LU.64 R34, [R1+0x10e8] ;  /* 0x0010e80001227983 */ /* 0x000ea80000300a00 */
[----:B------:R-:W-:Y:S04]  /*2b6d0*/  LDGSTS.E [R156+0x24b80], desc[UR60][R22.64], P1 ;  /* 0x24b80000169c7fae */ /* 0x000fe8000892187c */
[----:B------:R-:W2:Y:S04]  /*2b6e0*/  LDL.LU.64 R32, [R1+0x10f8] ;  /* 0x0010f80001207983 */ /* 0x000ea80000300a00 */
[----:B------:R4:W-:Y:S01]  /*2b6f0*/  LDGSTS.E [R154+0x24f80], desc[UR60][R20.64], P1 ;  /* 0x24f80000149a7fae */ /* 0x0009e2000892187c */
[----:B---3--:R-:W-:-:S03]  /*2b700*/  IMAD.WIDE R42, R5, 0x4, R26 ;  /* 0x00000004052a7825 */ /* 0x008fc600078e021a */
[----:B------:R-:W3:Y:S01]  /*2b710*/  LDL.LU.64 R30, [R1+0x1100] ;  /* 0x00110000011e7983 */ /* 0x000ee20000300a00 */
[----:B-1----:R-:W-:-:S03]  /*2b720*/  IMAD.WIDE R28, R5, 0x4, R232 ;  /* 0x00000004051c7825 */ /* 0x002fc600078e02e8 */
[----:B------:R-:W-:Y:S04]  /*2b730*/  STL.64 [R1+0xb90], R42 ;  /* 0x000b902a01007387 */ /* 0x000fe80000100a00 */
[----:B------:R1:W-:Y:S01]  /*2b740*/  STL.64 [R1+0xb98], R28 ;  /* 0x000b981c01007387 */ /* 0x0003e20000100a00 */
[----:B----4-:R-:W-:-:S03]  /*2b750*/  IMAD.WIDE R20, R5, 0x4, R240 ;  /* 0x0000000405147825 */ /* 0x010fc600078e02f0 */
[----:B------:R-:W4:Y:S04]  /*2b760*/  LDL.LU.64 R22, [R1+0x1110] ;  /* 0x0011100001167983 */ /* 0x000f280000300a00 */
[----:B------:R2:W-:Y:S04]  /*2b770*/  STL.64 [R1+0xba0], R20 ;  /* 0x000ba01401007387 */ /* 0x0005e80000100a00 */
[----:B------:R-:W4:Y:S04]  /*2b780*/  LDL.LU.64 R24, [R1+0x1128] ;  /* 0x0011280001187983 */ /* 0x000f280000300a00 */
[----:B------:R-:W-:Y:S04]  /*2b790*/  LDGSTS.E [R252+0x25380], desc[UR60][R42.64], P1 ;  /* 0x253800002afc7fae */ /* 0x000fe8000892187c */
[----:B------:R1:W-:Y:S04]  /*2b7a0*/  LDGSTS.E [R159+0x25780], desc[UR60][R28.64], P1 ;  /* 0x257800001c9f7fae */ /* 0x0003e8000892187c */
[----:B------:R2:W-:Y:S01]  /*2b7b0*/  LDGSTS.E [R156+0x25b80], desc[UR60][R20.64], P1 ;  /* 0x25b80000149c7fae */ /* 0x0005e2000892187c */
[----:B-1----:R-:W1:Y:S01]  /*2b7c0*/  LDC R28, c[0x0][0x230] ;  /* 0x00008c00ff1c7b82 */ /* 0x002e620000000800 */
[----:B------:R-:W-:-:S04]  /*2b7d0*/  IMAD.WIDE R26, R5, 0x4, R152 ;  /* 0x00000004051a7825 */ /* 0x000fc800078e0298 */
[----:B--2---:R-:W-:Y:S01]  /*2b7e0*/  IMAD.WIDE R42, R5, 0x4, R248 ;  /* 0x00000004052a7825 */ /* 0x004fe200078e02f8 */
[----:B------:R-:W2:Y:S01]  /*2b7f0*/  LDL.LU.64 R152, [R1+0x1838] ;  /* 0x0018380001987983 */ /* 0x000ea20000300a00 */
[----:B------:R-:W-:Y:S01]  /*2b800*/  IADD3 R21, R19, 0x200000, RZ ;  /* 0x0020000013157810 */ /* 0x000fe20007ffe0ff */
[----:B------:R-:W1:Y:S02]  /*2b810*/  LDC R20, c[0x0][0x230] ;  /* 0x00008c00ff147b82 */ /* 0x000e640000000800 */
[----:B------:R3:W-:Y:S04]  /*2b820*/  STL.64 [R1+0xbb0], R26 ;  /* 0x000bb01a01007387 */ /* 0x0007e80000100a00 */
[----:B------:R-:W-:Y:S04]  /*2b830*/  LDGSTS.E [R154+0x25f80], desc[UR60][R26.64], P1 ;  /* 0x25f800001a9a7fae */ /* 0x000fe8000892187c */
[----:B------:R3:W-:Y:S04]  /*2b840*/  LDGSTS.E [R21+0x26380], desc[UR60][R42.64], P1 ;  /* 0x263800002a157fae */ /* 0x0007e8000892187c */
[----:B---3--:R-:W3:Y:S04]  /*2b850*/  LDL.LU.64 R26, [R1+0x1eb0] ;  /* 0x001eb000011a7983 */ /* 0x008ee80000300a00 */
[----:B------:R-:W2:Y:S01]  /*2b860*/  LDL.LU.64 R232, [R1+0x1ea8] ;  /* 0x001ea80001e87983 */ /* 0x000ea20000300a00 */
[C---:B------:R-:W-:Y:S01]  /*2b870*/  IMAD.WIDE R40, R5.reuse, 0x4, R40 ;  /* 0x0000000405287825 */ /* 0x040fe200078e0228 */
[----:B------:R-:W1:Y:S02]  /*2b880*/  LDC R21, c[0x0][0x230] ;  /* 0x00008c00ff157b82 */ /* 0x000e640000000800 */
[----:B------:R-:W2:Y:S04]  /*2b890*/  LDL.LU.64 R240, [R1+0x1ea0] ;  /* 0x001ea00001f07983 */ /* 0x000ea80000300a00 */
[----:B------:R-:W-:Y:S04]  /*2b8a0*/  STL.64 [R1+0xbb8], R42 ;  /* 0x000bb82a01007387 */ /* 0x000fe80000100a00 */
[----:B------:R-:W2:Y:S01]  /*2b8b0*/  LDL.LU.64 R248, [R1+0x1e98] ;  /* 0x001e980001f87983 */ /* 0x000ea20000300a00 */
[----:B------:R-:W-:-:S04]  /*2b8c0*/  IMAD.WIDE R34, R5, 0x4, R34 ;  /* 0x0000000405227825 */ /* 0x000fc800078e0222 */
[C---:B------:R-:W-:Y:S01]  /*2b8d0*/  IMAD.WIDE R32, R5.reuse, 0x4, R32 ;  /* 0x0000000405207825 */ /* 0x040fe200078e0220 */
[----:B------:R-:W-:Y:S03]  /*2b8e0*/  STL.64 [R1+0xbc0], R40 ;  /* 0x000bc02801007387 */ /* 0x000fe60000100a00 */
[C---:B------:R-:W-:Y:S01]  /*2b8f0*/  IMAD.WIDE R30, R5.reuse, 0x4, R30 ;  /* 0x00000004051e7825 */ /* 0x040fe200078e021e */
[----:B------:R-:W-:Y:S04]  /*2b900*/  LDGSTS.E [R252+0x26780], desc[UR60][R40.64], P1 ;  /* 0x2678000028fc7fae */ /* 0x000fe8000892187c */
[----:B------:R-:W-:Y:S04]  /*2b910*/  STL.64 [R1+0xbc8], R34 ;  /* 0x000bc82201007387 */ /* 0x000fe80000100a00 */
[----:B------:R-:W-:Y:S04]  /*2b920*/  LDGSTS.E [R159+0x26b80], desc[UR60][R34.64], P1 ;  /* 0x26b80000229f7fae */ /* 0x000fe8000892187c */
[----:B------:R-:W-:Y:S04]  /*2b930*/  STL.64 [R1+0xbd8], R32 ;  /* 0x000bd82001007387 */ /* 0x000fe80000100a00 */
[----:B------:R-:W-:Y:S01]  /*2b940*/  LDGSTS.E [R156+0x26f80], desc[UR60][R32.64], P1 ;  /* 0x26f80000209c7fae */ /* 0x000fe2000892187c */
[----:B----4-:R-:W-:-:S03]  /*2b950*/  IMAD.WIDE R24, R5, 0x4, R24 ;  /* 0x0000000405187825 */ /* 0x010fc600078e0218 */
[----:B------:R4:W-:Y:S04]  /*2b960*/  STL.64 [R1+0xbe0], R30 ;  /* 0x000be01e01007387 */ /* 0x0009e80000100a00 */
[----:B------:R4:W-:Y:S02]  /*2b970*/  LDGSTS.E [R154+0x27380], desc[UR60][R30.64], P1 ;  /* 0x273800001e9a7fae */ /* 0x0009e4000892187c */
[----:B----4-:R-:W-:-:S05]  /*2b980*/  IMAD.WIDE R30, R5, 0x4, R22 ;  /* 0x00000004051e7825 */ /* 0x010fca00078e0216 */
[----:B------:R-:W-:Y:S04]  /*2b990*/  STL.64 [R1+0xbe8], R30 ;  /* 0x000be81e01007387 */ /* 0x000fe80000100a00 */
[----:B------:R4:W-:Y:S04]  /*2b9a0*/  STL.64 [R1+0xbf8], R24 ;  /* 0x000bf81801007387 */ /* 0x0009e80000100a00 */
[----:B------:R-:W2:Y:S04]  /*2b9b0*/  LDL.LU.64 R32, [R1+0x1e90] ;  /* 0x001e900001207983 */ /* 0x000ea80000300a00 */
[----:B------:R-:W2:Y:S04]  /*2b9c0*/  LDL.LU.64 R22, [R1+0x1e88] ;  /* 0x001e880001167983 */ /* 0x000ea80000300a00 */
[----:B------:R-:W2:Y:S04]  /*2b9d0*/  LDL.LU.64 R34, [R1+0x1e80] ;  /* 0x001e800001227983 */ /* 0x000ea80000300a00 */
[----:B------:R1:W-:Y:S04]  /*2b9e0*/  LDGSTS.E [R159+0x27780], desc[UR60][R30.64], P1 ;  /* 0x277800001e9f7fae */ /* 0x0003e8000892187c */
[----:B------:R1:W-:Y:S04]  /*2b9f0*/  LDGSTS.E [R156+0x27b80], desc[UR60][R24.64], P1 ;  /* 0x27b80000189c7fae */ /* 0x0003e8000892187c */
[----:B----4-:R-:W4:Y:S01]  /*2ba00*/  LDL.LU.64 R24, [R1+0x1e78] ;  /* 0x001e780001187983 */ /* 0x010f220000300a00 */
[----:B---3--:R-:W-:-:S04]  /*2ba10*/  IMAD.WIDE R42, R4, 0x4, R26 ;  /* 0x00000004042a7825 */ /* 0x008fc800078e021a */
[C---:B--2---:R-:W-:Y:S01]  /*2ba20*/  IMAD.WIDE R40, R4.reuse, 0x4, R232 ;  /* 0x0000000404287825 */ /* 0x044fe200078e02e8 */
[----:B------:R-:W-:Y:S03]  /*2ba30*/  STL.64 [R1+0xc08], R42 ;  /* 0x000c082a01007387 */ /* 0x000fe60000100a00 */
[----:B-1----:R-:W-:Y:S01]  /*2ba40*/  IMAD.WIDE R30, R4, 0x4, R240 ;  /* 0x00000004041e7825 */ /* 0x002fe200078e02f0 */
[----:B------:R-:W2:Y:S04]  /*2ba50*/  LDL.LU.64 R26, [R1+0x1e70] ;  /* 0x001e7000011a7983 */ /* 0x000ea80000300a00 */
[----:B------:R1:W-:Y:S04]  /*2ba60*/  STL.64 [R1+0xc18], R40 ;  /* 0x000c182801007387 */ /* 0x0003e80000100a00 */
[----:B------:R-:W3:Y:S04]  /*2ba70*/  LDL.LU.64 R232, [R1+0x1e68] ;  /* 0x001e680001e87983 */ /* 0x000ee80000300a00 */
[----:B------:R1:W-:Y:S04]  /*2ba80*/  STL.64 [R1+0xc20], R30 ;  /* 0x000c201e01007387 */ /* 0x0003e80000100a00 */
[----:B------:R-:W3:Y:S01]  /*2ba90*/  LDL.LU.64 R240, [R1+0x1e60] ;  /* 0x001e600001f07983 */ /* 0x000ee20000300a00 */
[----:B------:R-:W-:Y:S01]  /*2baa0*/  IMAD.WIDE R152, R5, 0x4, R152 ;  /* 0x0000000405987825 */ /* 0x000fe200078e0298 */
[----:B------:R-:W-:-:S03]  /*2bab0*/  IADD3 R5, R28, -0x102, RZ ;  /* 0xfffffefe1c057810 */ /* 0x000fc60007ffe0ff */
[----:B------:R-:W-:Y:S01]  /*2bac0*/  IMAD.WIDE R28, R4, 0x4, R248 ;  /* 0x00000004041c7825 */ /* 0x000fe200078e02f8 */
[----:B------:R1:W-:Y:S04]  /*2bad0*/  LDGSTS.E [R154+0x27f80], desc[UR60][R152.64], P1 ;  /* 0x27f80000989a7fae */ /* 0x0003e8000892187c */
[----:B------:R4:W-:Y:S04]  /*2bae0*/  STL.64 [R1+0xc28], R28 ;  /* 0x000c281c01007387 */ /* 0x0009e80000100a00 */
[----:B------:R-:W3:Y:S04]  /*2baf0*/  LDL.LU.64 R248, [R1+0x1e58] ;  /* 0x001e580001f87983 */ /* 0x000ee80000300a00 */
[----:B------:R-:W0:Y:S01]  /*2bb00*/  LDGDEPBAR ;  /* 0x00000000000079af */ /* 0x000e220000000000 */
[----:B------:R-:W-:Y:S01]  /*2bb10*/  VIADD R252, R20, 0xfffffeff ;  /* 0xfffffeff14fc7836 */ /* 0x000fe20000000000 */
[C---:B------:R-:W-:Y:S01]  /*2bb20*/  IADD3 R159, R0.reuse, 0x100000, RZ ;  /* 0x00100000009f7810 */ /* 0x040fe20007ffe0ff */
[----:B------:R-:W-:Y:S01]  /*2bb30*/  VIADD R156, R0, 0x100000 ;  /* 0x00100000009c7836 */ /* 0x000fe20000000000 */
[----:B------:R-:W-:Y:S02]  /*2bb40*/  BAR.SYNC.DEFER_BLOCKING 0x0 ;  /* 0x0000000000007b1d */ /* 0x000fe40000010000 */
[----:B------:R-:W-:Y:S01]  /*2bb50*/  ISETP.GE.U32.AND P1, PT, R252, 0x7ffffe80, PT ;  /* 0x7ffffe80fc00780c */ /* 0x000fe20003f26070 */
[----:B------:R-:W-:Y:S01]  /*2bb60*/  VIADD R252, R0, 0x100000 ;  /* 0x0010000000fc7836 */ /* 0x000fe20000000000 */
[----:B------:R-:W-:-:S02]  /*2bb70*/  ISETP.GE.U32.AND P0, PT, R5, 0x7ffffe7f, PT ;  /* 0x7ffffe7f0500780c */ /* 0x000fc40003f06070 */
[----:B-1----:R-:W-:Y:S02]  /*2bb80*/  IADD3 R154, R0, 0x100000, RZ ;  /* 0x00100000009a7810 */ /* 0x002fe40007ffe0ff */
[----:B------:R-:W1:Y:S01]  /*2bb90*/  LDC R20, c[0x0][0x230] ;  /* 0x00008c00ff147b82 */ /* 0x000e620000000800 */
[----:B------:R-:W-:-:S07]  /*2bba0*/  VIADD R21, R21, 0xfffffefd ;  /* 0xfffffefd15157836 */ /* 0x000fce0000000000 */
[----:B------:R-:W1:Y:S01]  /*2bbb0*/  LDC R5, c[0x0][0x230] ;  /* 0x00008c00ff057b82 */ /* 0x000e620000000800 */
[----:B------:R-:W-:Y:S01]  /*2bbc0*/  @!PT LDS RZ, [RZ] ;  /* 0x00000000fffff984 */ /* 0x000fe20000000800 */
[----:B------:R-:W-:Y:S01]  /*2bbd0*/  @!PT LDS RZ, [RZ] ;  /* 0x00000000fffff984 */ /* 0x000fe20000000800 */
[----:B------:R-:W-:Y:S01]  /*2bbe0*/  @!PT LDS RZ, [RZ] ;  /* 0x00000000fffff984 */ /* 0x000fe20000000800 */
[----:B------:R-:W-:Y:S04]  /*2bbf0*/  LDGSTS.E [R252+-0x80000], desc[UR60][R42.64], !P1 ;  /* 0x800000002afc7fae */ /* 0x000fe8000c92187c */
[----:B------:R4:W-:Y:S04]  /*2bc00*/  LDGSTS.E [R159+-0x7c000], desc[UR60][R40.64], !P1 ;  /* 0x84000000289f7fae */ /* 0x0009e8000c92187c */
[----:B------:R4:W-:Y:S01]  /*2bc10*/  LDGSTS.E [R156+-0x78000], desc[UR60][R30.64], !P1 ;  /* 0x880000001e9c7fae */ /* 0x0009e2000c92187c */
[----:B------:R-:W-:-:S03]  /*2bc20*/  IMAD.WIDE R22, R4, 0x4, R22 ;  /* 0x0000000404167825 */ /* 0x000fc600078e0216 */
[----:B------:R1:W-:Y:S01]  /*2bc30*/  LDGSTS.E [R154+-0x74000], desc[UR60][R28.64], !P1 ;  /* 0x8c0000001c9a7fae */ /* 0x0003e2000c92187c */
[----:B----4-:R-:W-:-:S04]  /*2bc40*/  IMAD.WIDE R40, R4, 0x4, R32 ;  /* 0x0000000404287825 */ /* 0x010fc800078e0220 */
[C---:B------:R-:W-:Y:S01]  /*2bc50*/  IMAD.WIDE R30, R4.reuse, 0x4, R34 ;  /* 0x00000004041e7825 */ /* 0x040fe200078e0222 */
[----:B------:R-:W-:Y:S04]  /*2bc60*/  STL.64 [R1+0xc38], R40 ;  /* 0x000c382801007387 */ /* 0x000fe80000100a00 */
[----:B------:R4:W-:Y:S04]  /*2bc70*/  STL.64 [R1+0xc40], R22 ;  /* 0x000c401601007387 */ /* 0x0009e80000100a00 */
[----:B------:R3:W-:Y:S01]  /*2bc80*/  STL.64 [R1+0xc48], R30 ;  /* 0x000c481e01007387 */ /* 0x0007e20000100a00 */
[----:B-1----:R-:W-:-:S03]  /*2bc90*/  IMAD.WIDE R28, R4, 0x4, R24 ;  /* 0x00000004041c7825 */ /* 0x002fc600078e0218 */
[----:B------:R-:W3:Y:S04]  /*2bca0*/  LDL.LU.64 R32, [R1+0x1e50] ;  /* 0x001e500001207983 */ /* 0x000ee80000300a00 */
[----:B------:R-:W3:Y:S04]  /*2bcb0*/  LDL.LU.64 R24, [R1+0x1e48] ;  /* 0x001e480001187983 */ /* 0x000ee80000300a00 */
[----:B------:R-:W3:Y:S04]  /*2bcc0*/  LDL.LU.64 R34, [R1+0x1e40] ;  /* 0x001e400001227983 */ /* 0x000ee80000300a00 */
[----:B------:R3:W-:Y:S04]  /*2bcd0*/  LDGSTS.E [R252+-0x7fffc], desc[UR60][R40.64], !P0 ;  /* 0x8000400028fc7fae */ /* 0x0007e8000c12187c */
[----:B------:R1:W-:Y:S04]  /*2bce0*/  STL.64 [R1+0xc58], R28 ;  /* 0x000c581c01007387 */ /* 0x0003e80000100a00 */
[----:B------:R-:W-:Y:S04]  /*2bcf0*/  LDGSTS.E [R159+-0x7bffc], desc[UR60][R22.64], !P0 ;  /* 0x84004000169f7fae */ /* 0x000fe8000c12187c */
[----:B------:R1:W-:Y:S04]  /*2bd00*/  LDGSTS.E [R156+-0x77ffc], desc[UR60][R30.64], !P0 ;  /* 0x880040001e9c7fae */ /* 0x0003e8000c12187c */
[----:B------:R1:W-:Y:S04]  /*2bd10*/  LDGSTS.E [R154+-0x73ffc], desc[UR60][R28.64], !P0 ;  /* 0x8c0040001c9a7fae */ /* 0x0003e8000c12187c */
[----:B----4-:R-:W4:Y:S01]  /*2bd20*/  LDL.LU.64 R22, [R1+0x1e38] ;  /* 0x001e380001167983 */ /* 0x010f220000300a00 */
[----:B--2---:R-:W-:-:S04]  /*2bd30*/  IMAD.WIDE R42, R4, 0x4, R26 ;  /* 0x00000004042a7825 */ /* 0x004fc800078e021a */
[C---:B---3--:R-:W-:Y:S01]  /*2bd40*/  IMAD.WIDE R40, R4.reuse, 0x4, R232 ;  /* 0x0000000404287825 */ /* 0x048fe200078e02e8 */
[----:B------:R-:W-:Y:S03]  /*2bd50*/  STL.64 [R1+0xc60], R42 ;  /* 0x000c602a01007387 */ /* 0x000fe60000100a00 */
[C---:B-1----:R-:W-:Y:S01]  /*2bd60*/  IMAD.WIDE R30, R4.reuse, 0x4, R240 ;  /* 0x00000004041e7825 */ /* 0x042fe200078e02f0 */
[----:B------:R1:W-:Y:S04]  /*2bd70*/  STL.64 [R1+0xc68], R40 ;  /* 0x000c682801007387 */ /* 0x0003e80000100a00 */
[----:B------:R2:W-:Y:S04]  /*2bd80*/  STL.64 [R1+0xc78], R30 ;  /* 0x000c781e01007387 */ /* 0x0005e80000100a00 */
[----:B------:R-:W3:Y:S04]  /*2bd90*/  LDL.LU.64 R26, [R1+0x1e28] ;  /* 0x001e2800011a7983 */ /* 0x000ee80000300a00 */
[----:B------:R-:W3:Y:S04]  /*2bda0*/  LDL.LU.64 R232, [R1+0x1e20] ;  /* 0x001e200001e87983 */ /* 0x000ee80000300a00 */
[----:B------:R-:W3:Y:S01]  /*2bdb0*/  LDL.LU.64 R240, [R1+0x1e18] ;  /* 0x001e180001f07983 */ /* 0x000ee20000300a00 */
[----:B------:R-:W-:-:S05]  /*2bdc0*/  IMAD.WIDE R28, R4, 0x4, R248 ;  /* 0x00000004041c7825 */ /* 0x000fca00078e02f8 */
[----:B------:R4:W-:Y:S04]  /*2bdd0*/  STL.64 [R1+0x1e58], R28 ;  /* 0x001e581c01007387 */ /* 0x0009e80000100a00 */
[----:B------:R-:W3:Y:S01]  /*2bde0*/  LDL.LU.64 R248, [R1+0x1e10] ;  /* 0x001e100001f87983 */ /* 0x000ee20000300a00 */
[----:B------:R-:W-:Y:S02]  /*2bdf0*/  ISETP.GE.U32.AND P1, PT, R21, 0x7ffffe7e, PT ;  /* 0x7ffffe7e1500780c */ /* 0x000fe40003f26070 */
[----:B------:R-:W-:Y:S01]  /*2be00*/  IADD3 R20, R20, -0x104, RZ ;  /* 0xfffffefc14147810 */ /* 0x000fe20007ffe0ff */
[----:B------:R-:W3:Y:S03]  /*2be10*/  LDC R21, c[0x0][0x230] ;  /* 0x00008c00ff157b82 */ /* 0x000ee60000000800 */
[----:B------:R-:W-:Y:S01]  /*2be20*/  ISETP.GE.U32.AND P0, PT, R20, 0x7ffffe7d, PT ;  /* 0x7ffffe7d1400780c */ /* 0x000fe20003f06070 */
[----:B------:R-:W-:-:S04]  /*2be30*/  VIADD R5, R5, 0xfffffedf ;  /* 0xfffffedf05057836 */ /* 0x000fc80000000000 */
[----:B------:R-:W3:Y:S02]  /*2be40*/  LDC R20, c[0x0][0x230] ;  /* 0x00008c00ff147b82 */ /* 0x000ee40000000800 */
[----:B------:R-:W-:Y:S04]  /*2be50*/  LDGSTS.E [R252+-0x7fff8], desc[UR60][R42.64], !P1 ;  /* 0x800080002afc7fae */ /* 0x000fe8000c92187c */
[----:B------:R1:W-:Y:S04]  /*2be60*/  LDGSTS.E [R159+-0x7bff8], desc[UR60][R40.64], !P1 ;  /* 0x84008000289f7fae */ /* 0x0003e8000c92187c */
[----:B------:R2:W-:Y:S04]  /*2be70*/  LDGSTS.E [R156+-0x77ff8], desc[UR60][R30.64], !P1 ;  /* 0x880080001e9c7fae */ /* 0x0005e8000c92187c */
[----:B------:R4:W-:Y:S01]  /*2be80*/  LDGSTS.E [R154+-0x73ff8], desc[UR60][R28.64], !P1 ;  /* 0x8c0080001c9a7fae */ /* 0x0009e2000c92187c */
[----:B-1----:R-:W-:-:S04]  /*2be90*/  IMAD.WIDE R40, R4, 0x4, R32 ;  /* 0x0000000404287825 */ /* 0x002fc800078e0220 */
[C---:B------:R-:W-:Y:S01]  /*2bea0*/  IMAD.WIDE R24, R4.reuse, 0x4, R24 ;  /* 0x0000000404187825 */ /* 0x040fe200078e0218 */
[----:B------:R-:W-:Y:S03]  /*2beb0*/  STL.64 [R1+0x1e50], R40 ;  /* 0x001e502801007387 */ /* 0x000fe60000100a00 */
[C---:B--2---:R-:W-:Y:S01]  /*2bec0*/  IMAD.WIDE R30, R4.reuse, 0x4, R34 ;  /* 0x00000004041e7825 */ /* 0x044fe200078e0222 */
[----:B------:R1:W-:Y:S04]  /*2bed0*/  STL.64 [R1+0x1e48], R24 ;  /* 0x001e481801007387 */ /* 0x0003e80000100a00 */
[----:B------:R2:W-:Y:S04]  /*2bee0*/  STL.64 [R1+0x1e40], R30 ;  /* 0x001e401e01007387 */ /* 0x0005e80000100a00 */
[----:B------:R-:W2:Y:S04]  /*2bef0*/  LDL.LU.64 R32, [R1+0x1e08] ;  /* 0x001e080001207983 */ /* 0x000ea80000300a00 */
[----:B------:R3:W-:Y:S04]  /*2bf00*/  LDGSTS.E [R252+-0x7fff4], desc[UR60][R40.64], !P0 ;  /* 0x8000c00028fc7fae */ /* 0x0007e8000c12187c */
[----:B------:R-:W-:Y:S04]  /*2bf10*/  LDGSTS.E [R159+-0x7bff4], desc[UR60][R24.64], !P0 ;  /* 0x8400c000189f7fae */ /* 0x000fe8000c12187c */
[----:B------:R2:W-:Y:S01]  /*2bf20*/  LDGSTS.E [R156+-0x77ff4], desc[UR60][R30.64], !P0 ;  /* 0x8800c0001e9c7fae */ /* 0x0005e2000c12187c */
[----:B----4-:R-:W-:-:S03]  /*2bf30*/  IMAD.WIDE R28, R4, 0x4, R22 ;  /* 0x00000004041c7825 */ /* 0x010fc600078e0216 */
[----:B------:R-:W4:Y:S04]  /*2bf40*/  LDL.LU.64 R22, [R1+0x1e00] ;  /* 0x001e000001167983 */ /* 0x000f280000300a00 */
[----:B------:R-:W4:Y:S04]  /*2bf50*/  LDL.LU.64 R34, [R1+0x1df8] ;  /* 0x001df80001227983 */ /* 0x000f280000300a00 */
[----:B------:R2:W-:Y:S04]  /*2bf60*/  STL.64 [R1+0x1e38], R28 ;  /* 0x001e381c01007387 */ /* 0x0005e80000100a00 */
[----:B-1----:R-:W4:Y:S04]  /*2bf70*/  LDL.LU.64 R24, [R1+0x1df0] ;  /* 0x001df00001187983 */ /* 0x002f280000300a00 */
[----:B------:R1:W-:Y:S01]  /*2bf80*/  LDGSTS.E [R154+-0x73ff4], desc[UR60][R28.64], !P0 ;  /* 0x8c00c0001c9a7fae */ /* 0x0003e2000c12187c */
[----:B---3--:R-:W-:-:S04]  /*2bf90*/  IMAD.WIDE R42, R4, 0x4, R26 ;  /* 0x00000004042a7825 */ /* 0x008fc800078e021a */
[C---:B------:R-:W-:Y:S01]  /*2bfa0*/  IMAD.WIDE R40, R4.reuse, 0x4, R232 ;  /* 0x0000000404287825 */ /* 0x040fe200078e02e8 */
[----:B------:R-:W-:Y:S03]  /*2bfb0*/  STL.64 [R1+0xcb0], R42 ;  /* 0x000cb02a01007387 */ /* 0x000fe60000100a00 */
[C---:B--2---:R-:W-:Y:S01]  /*2bfc0*/  IMAD.WIDE R30, R4.reuse, 0x4, R240 ;  /* 0x00000004041e7825 */ /* 0x044fe200078e02f0 */
[----:B------:R2:W-:Y:S04]  /*2bfd0*/  STL.64 [R1+0xcc0], R40 ;  /* 0x000cc02801007387 */ /* 0x0005e80000100a00 */
[----:B------:R3:W-:Y:S04]  /*2bfe0*/  STL.64 [R1+0xcd0], R30 ;  /* 0x000cd01e01007387 */ /* 0x0007e80000100a00 */
[----:B------:R-:W3:Y:S04]  /*2bff0*/  LDL.LU.64 R26, [R1+0x1de8] ;  /* 0x001de800011a7983 */ /* 0x000ee80000300a00 */
[----:B------:R-:W3:Y:S04]  /*2c000*/  LDL.LU.64 R232, [R1+0x1de0] ;  /* 0x001de00001e87983 */ /* 0x000ee80000300a00 */
[----:B------:R-:W3:Y:S01]  /*2c010*/  LDL.LU.64 R240, [R1+0x1dd8] ;  /* 0x001dd80001f07983 */ /* 0x000ee20000300a00 */
[----:B-1----:R-:W-:-:S05]  /*2c020*/  IMAD.WIDE R28, R4, 0x4, R248 ;  /* 0x00000004041c7825 */ /* 0x002fca00078e02f8 */
[----:B------:R1:W-:Y:S04]  /*2c030*/  STL.64 [R1+0xce0], R28 ;  /* 0x000ce01c01007387 */ /* 0x0003e80000100a00 */
[----:B------:R-:W3:Y:S01]  /*2c040*/  LDL.LU.64 R248, [R1+0x1dd0] ;  /* 0x001dd00001f87983 */ /* 0x000ee20000300a00 */
[----:B------:R-:W-:Y:S02]  /*2c050*/  ISETP.GE.U32.AND P1, PT, R5, 0x7ffffe60, PT ;  /* 0x7ffffe600500780c */ /* 0x000fe40003f26070 */
[----:B------:R-:W-:Y:S01]  /*2c060*/  IADD3 R21, R21, -0x122, RZ ;  /* 0xfffffede15157810 */ /* 0x000fe20007ffe0ff */
[----:B------:R-:W1:Y:S03]  /*2c070*/  LDC R5, c[0x0][0x230] ;  /* 0x00008c00ff057b82 */ /* 0x000e660000000800 */
[----:B------:R-:W-:Y:S01]  /*2c080*/  ISETP.GE.U32.AND P0, PT, R21, 0x7ffffe5f, PT ;  /* 0x7ffffe5f1500780c */ /* 0x000fe20003f06070 */
[----:B------:R-:W-:-:S04]  /*2c090*/  VIADD R20, R20, 0xfffffedd ;  /* 0xfffffedd14147836 */ /* 0x000fc80000000000 */
[----:B------:R-:W1:Y:S02]  /*2c0a0*/  LDC R21, c[0x0][0x230] ;  /* 0x00008c00ff157b82 */ /* 0x000e640000000800 */
[----:B------:R-:W-:Y:S04]  /*2c0b0*/  LDGSTS.E [R252+-0x70000], desc[UR60][R42.64], !P1 ;  /* 0x900000002afc7fae */ /* 0x000fe8000c92187c */
[----:B------:R2:W-:Y:S04]  /*2c0c0*/  LDGSTS.E [R159+-0x6c000], desc[UR60][R40.64], !P1 ;  /* 0x94000000289f7fae */ /* 0x0005e8000c92187c */
[----:B------:R3:W-:Y:S04]  /*2c0d0*/  LDGSTS.E [R156+-0x68000], desc[UR60][R30.64], !P1 ;  /* 0x980000001e9c7fae */ /* 0x0007e8000c92187c */
[----:B------:R1:W-:Y:S01]  /*2c0e0*/  LDGSTS.E [R154+-0x64000], desc[UR60][R28.64], !P1 ;  /* 0x9c0000001c9a7fae */ /* 0x0003e2000c92187c */
[----:B--2---:R-:W-:-:S05]  /*2c0f0*/  IMAD.WIDE R40, R4, 0x4, R32 ;  /* 0x0000000404287825 */ /* 0x004fca00078e0220 */
[----:B------:R-:W-:Y:S04]  /*2c100*/  STL.64 [R1+0xcf0], R40 ;  /* 0x000cf02801007387 */ /* 0x000fe80000100a00 */
[----:B------:R2:W-:Y:S01]  /*2c110*/  LDGSTS.E [R252+-0x6fffc], desc[UR60][R40.64], !P0 ;  /* 0x9000400028fc7fae */ /* 0x0005e2000c12187c */
[----:B----4-:R-:W-:-:S04]  /*2c120*/  IMAD.WIDE R22, R4, 0x4, R22 ;  /* 0x0000000404167825 */ /* 0x010fc800078e0216 */
[C---:B---3--:R-:W-:Y:S01]  /*2c130*/  IMAD.WIDE R30, R4.reuse, 0x4, R34 ;  /* 0x00000004041e7825 */ /* 0x048fe200078e0222 */
[----:B------:R3:W-:Y:S04]  /*2c140*/  STL.64 [R1+0xd00], R22 ;  /* 0x000d001601007387 */ /* 0x0007e80000100a00 */
[----:B------:R4:W-:Y:S01]  /*2c150*/  STL.64 [R1+0xd10], R30 ;  /* 0x000d101e01007387 */ /* 0x0009e20000100a00 */
[----:B-1----:R-:W-:-:S03]  /*2c160*/  IMAD.WIDE R28, R4, 0x4, R24 ;  /* 0x00000004041c7825 */ /* 0x002fc600078e0218 */
[----:B------:R-:W4:Y:S04]  /*2c170*/  LDL.LU.64 R32, [R1+0x1dc8] ;  /* 0x001dc80001207983 */ /* 0x000f280000300a00 */
[----:B------:R-:W4:Y:S04]  /*2c180*/  LDL.LU.64 R24, [R1+0x1dc0] ;  /* 0x001dc00001187983 */ /* 0x000f280000300a00 */
[----:B------:R-:W4:Y:S04]  /*2c190*/  LDL.LU.64 R34, [R1+0x1db8] ;  /* 0x001db80001227983 */ /* 0x000f280000300a00 */
[----:B------:R1:W-:Y:S04]  /*2c1a0*/  STL.64 [R1+0xd20], R28 ;  /* 0x000d201c01007387 */ /* 0x0003e80000100a00 */
[----:B------:R-:W-:Y:S04]  /*2c1b0*/  LDGSTS.E [R159+-0x6bffc], desc[UR60][R22.64], !P0 ;  /* 0x94004000169f7fae */ /* 0x000fe8000c12187c */
[----:B------:R4:W-:Y:S04]  /*2c1c0*/  LDGSTS.E [R156+-0x67ffc], desc[UR60][R30.64], !P0 ;  /* 0x980040001e9c7fae */ /* 0x0009e8000c12187c */
[----:B------:R1:W-:Y:S04]  /*2c1d0*/  LDGSTS.E [R154+-0x63ffc], desc[UR60][R28.64], !P0 ;  /* 0x9c0040001c9a7fae */ /* 0x0003e8000c12187c */
[----:B---3--:R-:W3:Y:S01]  /*2c1e0*/  LDL.LU.64 R22, [R1+0x1db0] ;  /* 0x001db00001167983 */ /* 0x008ee20000300a00 */
[----:B------:R-:W-:-:S04]  /*2c1f0*/  IMAD.WIDE R42, R4, 0x4, R26 ;  /* 0x00000004042a7825 */ /* 0x000fc800078e021a */
[C---:B--2---:R-:W-:Y:S01]  /*2c200*/  IMAD.WIDE R40, R4.reuse, 0x4, R232 ;  /* 0x0000000404287825 */ /* 0x044fe200078e02e8 */
[----:B------:R-:W-:Y:S03]  /*2c210*/  STL.64 [R1+0xd30], R42 ;  /* 0x000d302a01007387 */ /* 0x000fe60000100a00 */
[C---:B----4-:R-:W-:Y:S01]  /*2c220*/  IMAD.WIDE R30, R4.reuse, 0x4, R240 ;  /* 0x00000004041e7825 */ /* 0x050fe200078e02f0 */
        /* <DEDUP_REMOVED lines=18> */
[----:B--2---:R-:W-:-:S04]  /*2c350*/  IMAD.WIDE R40, R4, 0x4, R32 ;  /* 0x0000000404287825 */ /* 0x004fc800078e0220 */
[C---:B------:R-:W-:Y:S01]  /*2c360*/  IMAD.WIDE R24, R4.reuse, 0x4, R24 ;  /* 0x0000000404187825 */ /* 0x040fe200078e0218 */
[----:B------:R-:W-:Y:S03]  /*2c370*/  STL.64 [R1+0xd70], R40 ;  /* 0x000d702801007387 */ /* 0x000fe60000100a00 */
[C---:B----4-:R-:W-:Y:S01]  /*2c380*/  IMAD.WIDE R30, R4.reuse, 0x4, R34 ;  /* 0x00000004041e7825 */ /* 0x050fe200078e0222 */
[----:B------:R2:W-:Y:S04]  /*2c390*/  STL.64 [R1+0xd80], R24 ;  /* 0x000d801801007387 */ /* 0x0005e80000100a00 */
[----:B------:R4:W-:Y:S04]  /*2c3a0*/  STL.64 [R1+0xd90], R30 ;  /* 0x000d901e01007387 */ /* 0x0009e80000100a00 */
[----:B------:R-:W4:Y:S04]  /*2c3b0*/  LDL.LU.64 R32, [R1+0x1d88] ;  /* 0x001d880001207983 */ /* 0x000f280000300a00 */
[----:B------:R1:W-:Y:S04]  /*2c3c0*/  LDGSTS.E [R252+-0x6fff4], desc[UR60][R40.64], !P0 ;  /* 0x9000c00028fc7fae */ /* 0x0003e8000c12187c */
[----:B------:R-:W-:Y:S01]  /*2c3d0*/  LDGSTS.E [R159+-0x6bff4], desc[UR60][R24.64], !P0 ;  /* 0x9400c000189f7fae */ /* 0x000fe2000c12187c */
[----:B---3--:R-:W-:-:S03]  /*2c3e0*/  IMAD.WIDE R28, R4, 0x4, R22 ;  /* 0x00000004041c7825 */ /* 0x008fc600078e0216 */
[----:B------:R4:W-:Y:S04]  /*2c3f0*/  LDGSTS.E [R156+-0x67ff4], desc[UR60][R30.64], !P0 ;  /* 0x9800c0001e9c7fae */ /* 0x0009e8000c12187c */
[----:B------:R-:W3:Y:S04]  /*2c400*/  LDL.LU.64 R22, [R1+0x1d80] ;  /* 0x001d800001167983 */ /* 0x000ee80000300a00 */
[----:B------:R-:W3:Y:S04]  /*2c410*/  LDL.LU.64 R34, [R1+0x1d78] ;  /* 0x001d780001227983 */ /* 0x000ee80000300a00 */
[----:B------:R4:W-:Y:S04]  /*2c420*/  STL.64 [R1+0xda0], R28 ;  /* 0x000da01c01007387 */ /* 0x0009e80000100a00 */
[----:B--2---:R-:W2:Y:S04]  /*2c430*/  LDL.LU.64 R24, [R1+0x1d70] ;  /* 0x001d700001187983 */ /* 0x004ea80000300a00 */
[----:B------:R4:W-:Y:S01]  /*2c440*/  LDGSTS.E [R154+-0x63ff4], desc[UR60][R28.64], !P0 ;  /* 0x9c00c0001c9a7fae */ /* 0x0009e2000c12187c */
[----:B------:R-:W-:-:S04]  /*2c450*/  IMAD.WIDE R42, R4, 0x4, R26 ;  /* 0x00000004042a7825 */ /* 0x000fc800078e021a */
[C---:B-1----:R-:W-:Y:S01]  /*2c460*/  IMAD.WIDE R40, R4.reuse, 0x4, R232 ;  /* 0x0000000404287825 */ /* 0x042fe200078e02e8 */
[----:B------:R-:W-:Y:S03]  /*2c470*/  STL.64 [R1+0xdb0], R42 ;  /* 0x000db02a01007387 */ /* 0x000fe60000100a00 */
[C---:B----4-:R-:W-:Y:S01]  /*2c480*/  IMAD.WIDE R30, R4.reuse, 0x4, R240 ;  /* 0x00000004041e7825 */ /* 0x050fe200078e02f0 */
[----:B------:R1:W-:Y:S04]  /*2c490*/  STL.64 [R1+0xdc0], R40 ;  /* 0x000dc02801007387 */ /* 0x0003e80000100a00 */
[----:B------:R4:W-:Y:S04]  /*2c4a0*/  STL.64 [R1+0xdd0], R30 ;  /* 0x000dd01e01007387 */ /* 0x0009e80000100a00 */
[----:B------:R-:W2:Y:S04]  /*2c4b0*/  LDL.LU.64 R26, [R1+0x1d68] ;  /* 0x001d6800011a7983 */ /* 0x000ea80000300a00 */
[----:B------:R-:W2:Y:S04]  /*2c4c0*/  LDL.LU.64 R232, [R1+0x1d60] ;  /* 0x001d600001e87983 */ /* 0x000ea80000300a00 */
[----:B------:R-:W2:Y:S01]  /*2c4d0*/  LDL.LU.64 R240, [R1+0x1d58] ;  /* 0x001d580001f07983 */ /* 0x000ea20000300a00 */
[----:B------:R-:W-:-:S05]  /*2c4e0*/  IMAD.WIDE R28, R4, 0x4, R248 ;  /* 0x00000004041c7825 */ /* 0x000fca00078e02f8 */
[----:B------:R2:W-:Y:S04]  /*2c4f0*/  STL.64 [R1+0xde0], R28 ;  /* 0x000de01c01007387 */ /* 0x0005e80000100a00 */
[----:B------:R-:W2:Y:S01]  /*2c500*/  LDL.LU.64 R248, [R1+0x1d50] ;  /* 0x001d500001f87983 */ /* 0x000ea20000300a00 */
[----:B------:R-:W-:Y:S02]  /*2c510*/  ISETP.GE.U32.AND P1, PT, R21, 0x7ffffe40, PT ;  /* 0x7ffffe401500780c */ /* 0x000fe40003f26070 */
[----:B------:R-:W-:Y:S01]  /*2c520*/  IADD3 R20, R20, -0x142, RZ ;  /* 0xfffffebe14147810 */ /* 0x000fe20007ffe0ff */
[----:B------:R-:W2:Y:S03]  /*2c530*/  LDC R21, c[0x0][0x230] ;  /* 0x00008c00ff157b82 */ /* 0x000ea60000000800 */
[----:B------:R-:W-:Y:S01]  /*2c540*/  ISETP.GE.U32.AND P0, PT, R20, 0x7ffffe3f, PT ;  /* 0x7ffffe3f1400780c */ /* 0x000fe20003f06070 */
[----:B------:R-:W-:-:S04]  /*2c550*/  VIADD R5, R5, 0xfffffebd ;  /* 0xfffffebd05057836 */ /* 0x000fc80000000000 */
[----:B------:R-:W2:Y:S02]  /*2c560*/  LDC R20, c[0x0][0x230] ;  /* 0x00008c00ff147b82 */ /* 0x000ea40000000800 */
[----:B------:R-:W-:Y:S04]  /*2c570*/  LDGSTS.E [R252+-0x60000], desc[UR60][R42.64], !P1 ;  /* 0xa00000002afc7fae */ /* 0x000fe8000c92187c */
[----:B------:R1:W-:Y:S04]  /*2c580*/  LDGSTS.E [R159+-0x5c000], desc[UR60][R40.64], !P1 ;  /* 0xa4000000289f7fae */ /* 0x0003e8000c92187c */
[----:B------:R4:W-:Y:S04]  /*2c590*/  LDGSTS.E [R156+-0x58000], desc[UR60][R30.64], !P1 ;  /* 0xa80000001e9c7fae */ /* 0x0009e8000c92187c */
[----:B------:R2:W-:Y:S01]  /*2c5a0*/  LDGSTS.E [R154+-0x54000], desc[UR60][R28.64], !P1 ;  /* 0xac0000001c9a7fae */ /* 0x0005e2000c92187c */
[----:B-1----:R-:W-:-:S05]  /*2c5b0*/  IMAD.WIDE R40, R4, 0x4, R32 ;  /* 0x0000000404287825 */ /* 0x002fca00078e0220 */
[----:B------:R-:W-:Y:S04]  /*2c5c0*/  STL.64 [R1+0xdf0], R40 ;  /* 0x000df02801007387 */ /* 0x000fe80000100a00 */
[----:B------:R1:W-:Y:S01]  /*2c5d0*/  LDGSTS.E [R252+-0x5fffc], desc[UR60][R40.64], !P0 ;  /* 0xa000400028fc7fae */ /* 0x0003e2000c12187c */
[----:B---3--:R-:W-:-:S04]  /*2c5e0*/  IMAD.WIDE R22, R4, 0x4, R22 ;  /* 0x0000000404167825 */ /* 0x008fc800078e0216 */
[C---:B----4-:R-:W-:Y:S01]  /*2c5f0*/  IMAD.WIDE R30, R4.reuse, 0x4, R34 ;  /* 0x00000004041e7825 */ /* 0x050fe200078e0222 */
[----:B------:R3:W-:Y:S04]  /*2c600*/  STL.64 [R1+0xe00], R22 ;  /* 0x000e001601007387 */ /* 0x0007e80000100a00 */
[----:B------:R4:W-:Y:S01]  /*2c610*/  STL.64 [R1+0xe10], R30 ;  /* 0x000e101e01007387 */ /* 0x0009e20000100a00 */
[----:B--2---:R-:W-:-:S03]  /*2c620*/  IMAD.WIDE R28, R4, 0x4, R24 ;  /* 0x00000004041c7825 */ /* 0x004fc600078e0218 */
[----:B------:R-:W2:Y:S04]  /*2c630*/  LDL.LU.64 R32, [R1+0x1d48] ;  /* 0x001d480001207983 */ /* 0x000ea80000300a00 */
[----:B------:R-:W2:Y:S04]  /*2c640*/  LDL.LU.64 R24, [R1+0x1d40] ;  /* 0x001d400001187983 */ /* 0x000ea80000300a00 */
[----:B------:R-:W2:Y:S04]  /*2c650*/  LDL.LU.64 R34, [R1+0x1d38] ;  /* 0x001d380001227983 */ /* 0x000ea80000300a00 */
[----:B------:R4:W-:Y:S04]  /*2c660*/  STL.64 [R1+0xe20], R28 ;  /* 0x000e201c01007387 */ /* 0x0009e80000100a00 */
[----:B------:R-:W-:Y:S04]  /*2c670*/  LDGSTS.E [R159+-0x5bffc], desc[UR60][R22.64], !P0 ;  /* 0xa4004000169f7fae */ /* 0x000fe8000c12187c */
[----:B------:R4:W-:Y:S04]  /*2c680*/  LDGSTS.E [R156+-0x57ffc], desc[UR60][R30.64], !P0 ;  /* 0xa80040001e9c7fae */ /* 0x0009e8000c12187c */
[----:B------:R4:W-:Y:S04]  /*2c690*/  LDGSTS.E [R154+-0x53ffc], desc[UR60][R28.64], !P0 ;  /* 0xac0040001c9a7fae */ /* 0x0009e8000c12187c */
[----:B---3--:R-:W3:Y:S01]  /*2c6a0*/  LDL.LU.64 R22, [R1+0x1d30] ;  /* 0x001d300001167983 */ /* 0x008ee20000300a00 */
[----:B------:R-:W-:-:S04]  /*2c6b0*/  IMAD.WIDE R42, R4, 0x4, R26 ;  /* 0x00000004042a7825 */ /* 0x000fc800078e021a */
[C---:B-1----:R-:W-:Y:S01]  /*2c6c0*/  IMAD.WIDE R40, R4.reuse, 0x4, R232 ;  /* 0x0000000404287825 */ /* 0x042fe200078e02e8 */
[----:B------:R-:W-:Y:S03]  /*2c6d0*/  STL.64 [R1+0xe30], R42 ;  /* 0x000e302a01007387 */ /* 0x000fe60000100a00 */
[C---:B----4-:R-:W-:Y:S01]  /*2c6e0*/  IMAD.WIDE R30, R4.reuse, 0x4, R240 ;  /* 0x00000004041e7825 */ /* 0x050fe200078e02f0 */
[----:B------:R2:W-:Y:S04]  /*2c6f0*/  STL.64 [R1+0xe40], R40 ;  /* 0x000e402801007387 */ /* 0x0005e80000100a00 */
[----:B------:R1:W-:Y:S04]  /*2c700*/  STL.64 [R1+0xe50], R30 ;  /* 0x000e501e01007387 */ /* 0x0003e80000100a00 */
[----:B------:R-:W4:Y:S04]  /*2c710*/  LDL.LU.64 R26, [R1+0x1d28] ;  /* 0x001d2800011a7983 */ /* 0x000f280000300a00 */
[----:B------:R-:W4:Y:S04]  /*2c720*/  LDL.LU.64 R232, [R1+0x1d20] ;  /* 0x001d200001e87983 */ /* 0x000f280000300a00 */
[----:B------:R-:W4:Y:S01]  /*2c730*/  LDL.LU.64 R240, [R1+0x1d18] ;  /* 0x001d180001f07983 */ /* 0x000f220000300a00 */
[----:B------:R-:W-:-:S05]  /*2c740*/  IMAD.WIDE R28, R4, 0x4, R248 ;  /* 0x00000004041c7825 */ /* 0x000fca00078e02f8 */
[----:B------:R3:W-:Y:S04]  /*2c750*/  STL.64 [R1+0xe60], R28 ;  /* 0x000e601c01007387 */ /* 0x0007e80000100a00 */
[----:B------:R-:W4:Y:S01]  /*2c760*/  LDL.LU.64 R248, [R1+0x1d10] ;  /* 0x001d100001f87983 */ /* 0x000f220000300a00 */
[----:B------:R-:W-:Y:S02]  /*2c770*/  ISETP.GE.U32.AND P1, PT, R5, 0x7ffffe3e, PT ;  /* 0x7ffffe3e0500780c */ /* 0x000fe40003f26070 */
[----:B------:R-:W-:Y:S01]  /*2c780*/  IADD3 R21, R21, -0x144, RZ ;  /* 0xfffffebc15157810 */ /* 0x000fe20007ffe0ff */
[----:B------:R-:W4:Y:S03]  /*2c790*/  LDC R5, c[0x0][0x230] ;  /* 0x00008c00ff057b82 */ /* 0x000f260000000800 */
[----:B------:R-:W-:Y:S01]  /*2c7a0*/  ISETP.GE.U32.AND P0, PT, R21, 0x7ffffe3d, PT ;  /* 0x7ffffe3d1500780c */ /* 0x000fe20003f06070 */
[----:B------:R-:W-:-:S04]  /*2c7b0*/  VIADD R20, R20, 0xfffffe9f ;  /* 0xfffffe9f14147836 */ /* 0x000fc80000000000 */
[----:B------:R-:W4:Y:S02]  /*2c7c0*/  LDC R21, c[0x0][0x230] ;  /* 0x00008c00ff157b82 */ /* 0x000f240000000800 */
[----:B------:R-:W-:Y:S04]  /*2c7d0*/  LDGSTS.E [R252+-0x5fff8], desc[UR60][R42.64], !P1 ;  /* 0xa00080002afc7fae */ /* 0x000fe8000c92187c */
[----:B------:R2:W-:Y:S04]  /*2c7e0*/  LDGSTS.E [R159+-0x5bff8], desc[UR60][R40.64], !P1 ;  /* 0xa4008000289f7fae */ /* 0x0005e8000c92187c */
[----:B------:R1:W-:Y:S04]  /*2c7f0*/  LDGSTS.E [R156+-0x57ff8], desc[UR60][R30.64], !P1 ;  /* 0xa80080001e9c7fae */ /* 0x0003e8000c92187c */
[----:B------:R3:W-:Y:S01]  /*2c800*/  LDGSTS.E [R154+-0x53ff8], desc[UR60][R28.64], !P1 ;  /* 0xac0080001c9a7fae */ /* 0x0007e2000c92187c */
[----:B--2---:R-:W-:-:S04]  /*2c810*/  IMAD.WIDE R40, R4, 0x4, R32 ;  /* 0x0000000404287825 */ /* 0x004fc800078e0220 */
[C---:B------:R-:W-:Y:S01]  /*2c820*/  IMAD.WIDE R24, R4.reuse, 0x4, R24 ;  /* 0x0000000404187825 */ /* 0x040fe200078e0218 */
[----:B------:R-:W-:Y:S03]  /*2c830*/  STL.64 [R1+0xe70], R40 ;  /* 0x000e702801007387 */ /* 0x000fe60000100a00 */
[C---:B-1----:R-:W-:Y:S01]  /*2c840*/  IMAD.WIDE R30, R4.reuse, 0x4, R34 ;  /* 0x00000004041e7825 */ /* 0x042fe200078e0222 */
[----:B------:R1:W-:Y:S04]  /*2c850*/  STL.64 [R1+0xe80], R24 ;  /* 0x000e801801007387 */ /* 0x0003e80000100a00 */
[----:B------:R2:W-:Y:S04]  /*2c860*/  STL.64 [R1+0xe90], R30 ;  /* 0x000e901e01007387 */ /* 0x0005e80000100a00 */
[----:B------:R-:W2:Y:S04]  /*2c870*/  LDL.LU.64 R32, [R1+0x1d08] ;  /* 0x001d080001207983 */ /* 0x000ea80000300a00 */
[----:B------:R4:W-:Y:S04]  /*2c880*/  LDGSTS.E [R252+-0x5fff4], desc[UR60][R40.64], !P0 ;  /* 0xa000c00028fc7fae */ /* 0x0009e8000c12187c */
[----:B------:R-:W-:Y:S01]  /*2c890*/  LDGSTS.E [R159+-0x5bff4], desc[UR60][R24.64], !P0 ;  /* 0xa400c000189f7fae */ /* 0x000fe2000c12187c */
[----:B---3--:R-:W-:-:S03]  /*2c8a0*/  IMAD.WIDE R28, R4, 0x4, R22 ;  /* 0x00000004041c7825 */ /* 0x008fc600078e0216 */
[----:B------:R2:W-:Y:S04]  /*2c8b0*/  LDGSTS.E [R156+-0x57ff4], desc[UR60][R30.64], !P0 ;  /* 0xa800c0001e9c7fae */ /* 0x0005e8000c12187c */
[----:B------:R-:W3:Y:S04]  /*2c8c0*/  LDL.LU.64 R22, [R1+0x1d00] ;  /* 0x001d000001167983 */ /* 0x000ee80000300a00 */
[----:B------:R-:W3:Y:S04]  /*2c8d0*/  LDL.LU.64 R34, [R1+0x1cf8] ;  /* 0x001cf80001227983 */ /* 0x000ee80000300a00 */
[----:B------:R2:W-:Y:S04]  /*2c8e0*/  STL.64 [R1+0xea0], R28 ;  /* 0x000ea01c01007387 */ /* 0x0005e80000100a00 */
[----:B-1----:R-:W3:Y:S04]  /*2c8f0*/  LDL.LU.64 R24, [R1+0x1cf0] ;  /* 0x001cf00001187983 */ /* 0x002ee80000300a00 */
[----:B------:R1:W-:Y:S01]  /*2c900*/  LDGSTS.E [R154+-0x53ff4], desc[UR60][R28.64], !P0 ;  /* 0xac00c0001c9a7fae */ /* 0x0003e2000c12187c */
[----:B----4-:R-:W-:-:S04]  /*2c910*/  IMAD.WIDE R42, R4, 0x4, R26 ;  /* 0x00000004042a7825 */ /* 0x010fc800078e021a */
[C---:B------:R-:W-:Y:S01]  /*2c920*/  IMAD.WIDE R40, R4.reuse, 0x4, R232 ;  /* 0x0000000404287825 */ /* 0x040fe200078e02e8 */
[----:B------:R-:W-:Y:S03]  /*2c930*/  STL.64 [R1+0xeb0], R42 ;  /* 0x000eb02a01007387 */ /* 0x000fe60000100a00 */
[C---:B--2---:R-:W-:Y:S01]  /*2c940*/  IMAD.WIDE R30, R4.reuse, 0x4, R240 ;  /* 0x00000004041e7825 */ /* 0x044fe200078e02f0 */
[----:B------:R2:W-:Y:S04]  /*2c950*/  STL.64 [R1+0xec0], R40 ;  /* 0x000ec02801007387 */ /* 0x0005e80000100a00 */
[----:B------:R4:W-:Y:S04]  /*2c960*/  STL.64 [R1+0xed0], R30 ;  /* 0x000ed01e01007387 */ /* 0x0009e80000100a00 */
[----:B------:R-:W4:Y:S04]  /*2c970*/  LDL.LU.64 R26, [R1+0x1ce8] ;  /* 0x001ce800011a7983 */ /* 0x000f280000300a00 */
[----:B------:R-:W4:Y:S04]  /*2c980*/  LDL.LU.64 R232, [R1+0x1ce0] ;  /* 0x001ce00001e87983 */ /* 0x000f280000300a00 */
[----:B------:R-:W4:Y:S01]  /*2c990*/  LDL.LU.64 R240, [R1+0x1cd8] ;  /* 0x001cd80001f07983 */ /* 0x000f220000300a00 */
[----:B-1----:R-:W-:-:S05]  /*2c9a0*/  IMAD.WIDE R28, R4, 0x4, R248 ;  /* 0x00000004041c7825 */ /* 0x002fca00078e02f8 */
[----:B------:R1:W-:Y:S04]  /*2c9b0*/  STL.64 [R1+0xee0], R28 ;  /* 0x000ee01c01007387 */ /* 0x0003e80000100a00 */
[----:B------:R-:W4:Y:S01]  /*2c9c0*/  LDL.LU.64 R248, [R1+0x1cd0] ;  /* 0x001cd00001f87983 */ /* 0x000f220000300a00 */
        /* <DEDUP_REMOVED lines=13> */
[----:B---3--:R-:W-:-:S04]  /*2caa0*/  IMAD.WIDE R22, R4, 0x4, R22 ;  /* 0x0000000404167825 */ /* 0x008fc800078e0216 */
[C---:B----4-:R-:W-:Y:S01]  /*2cab0*/  IMAD.WIDE R30, R4.reuse, 0x4, R34 ;  /* 0x00000004041e7825 */ /* 0x050fe200078e0222 */
        /* <DEDUP_REMOVED lines=61> */
[----:B------:R-:W-:Y:S01]  /*2ce90*/  ISETP.GE.U32.AND P1, PT, R5, 0x7ffffe7c, PT ;  /* 0x7ffffe7c0500780c */ /* 0x000fe20003f26070 */
[C---:B------:R-:W-:Y:S01]  /*2cea0*/  VIADD R252, R2.reuse, 0x100000 ;  /* 0x0010000002fc7836 */ /* 0x040fe20000000000 */
[C---:B------:R-:W-:Y:S01]  /*2ceb0*/  IADD3 R159, R2.reuse, 0x100000, RZ ;  /* 0x00100000029f7810 */ /* 0x040fe20007ffe0ff */
[C---:B------:R-:W-:Y:S01]  /*2cec0*/  VIADD R156, R2.reuse, 0x100000 ;  /* 0x00100000029c7836 */ /* 0x040fe20000000000 */
[----:B------:R-:W-:Y:S01]  /*2ced0*/  IADD3 R21, R21, -0x106, RZ ;  /* 0xfffffefa15157810 */ /* 0x000fe20007ffe0ff */
[----:B------:R-:W2:Y:S01]  /*2cee0*/  LDC R5, c[0x0][0x230] ;  /* 0x00008c00ff057b82 */ /* 0x000ea20000000800 */
[----:B------:R-:W-:-:S02]  /*2cef0*/  IADD3 R154, R2, 0x100000, RZ ;  /* 0x00100000029a7810 */ /* 0x000fc40007ffe0ff */
[----:B------:R-:W-:-:S05]  /*2cf00*/  ISETP.GE.U32.AND P0, PT, R21, 0x7ffffe7b, PT ;  /* 0x7ffffe7b1500780c */ /* 0x000fca0003f06070 */
[----:B------:R-:W-:Y:S01]  /*2cf10*/  LDGSTS.E [R252+-0x80000], desc[UR60][R42.64], !P1 ;  /* 0x800000002afc7fae */ /* 0x000fe2000c92187c */
[----:B------:R-:W-:Y:S01]  /*2cf20*/  VIADD R20, R20, 0xfffffef9 ;  /* 0xfffffef914147836 */ /* 0x000fe20000000000 */
[----:B------:R-:W2:Y:S02]  /*2cf30*/  LDC R21, c[0x0][0x230] ;  /* 0x00008c00ff157b82 */ /* 0x000ea40000000800 */
        /* <DEDUP_REMOVED lines=899> */
[----:B--2---:R-:W2:Y:S01]  /*30770*/  LDL.LU.64 R24, [R1+0x1650] ;  /* 0x0016500001187983 */ /* 0x004ea20000300a00 */
[----:B------:R-:W-:-:S03]  /*30780*/  IMAD.WIDE R42, R4, 0x4, R26 ;  /* 0x00000004042a7825 */ /* 0x000fc600078e021a */
[----:B------:R4:W-:Y:S01]  /*30790*/  LDGSTS.E [R154+-0x43ff4], desc[UR60][R28.64], !P1 ;  /* 0xbc00c0001c9a7fae */ /* 0x0009e2000c92187c */
[----:B-1----:R-:W-:-:S03]  /*307a0*/  IMAD.WIDE R40, R4, 0x4, R232 ;  /* 0x0000000404287825 */ /* 0x002fc600078e02e8 */
[----:B------:R-:W-:Y:S01]  /*307b0*/  STL.64 [R1+0x1848], R42 ;  /* 0x0018482a01007387 */ /* 0x000fe20000100a00 */
[----:B----4-:R-:W-:-:S03]  /*307c0*/  IMAD.WIDE R30, R4, 0x4, R240 ;  /* 0x00000004041e7825 */ /* 0x010fc600078e02f0 */
        /* <DEDUP_REMOVED lines=23> */
[----:B------:R1:W-:Y:S04]  /*30940*/  STL.64 [R1+0x1728], R40 ;  /* 0x0017282801007387 */ /* 0x0003e80000100a00 */
        /* <DEDUP_REMOVED lines=10> */
[----:B------:R-:W-:Y:S01]  /*309f0*/  LDGSTS.E [R159+-0x7bffc], desc[UR60][R22.64], !P1 ;  /* 0x84004000169f7fae */ /* 0x000fe2000c92187c */
[----:B------:R-:W-:-:S03]  /*30a00*/  IMAD.WIDE R42, R4, 0x4, R26 ;  /* 0x00000004042a7825 */ /* 0x000fc600078e021a */
[----:B------:R4:W-:Y:S01]  /*30a10*/  LDGSTS.E [R156+-0x77ffc], desc[UR60][R30.64], !P1 ;  /* 0x880040001e9c7fae */ /* 0x0009e2000c92187c */
[----:B-1----:R-:W-:-:S03]  /*30a20*/  IMAD.WIDE R40, R4, 0x4, R232 ;  /* 0x0000000404287825 */ /* 0x002fc600078e02e8 */
[----:B------:R1:W-:Y:S04]  /*30a30*/  LDGSTS.E [R154+-0x73ffc], desc[UR60][R28.64], !P1 ;  /* 0x8c0040001c9a7fae */ /* 0x0003e8000c92187c */
[----:B---3--:R-:W3:Y:S01]  /*30a40*/  LDL.LU.64 R22, [R1+0x15f0] ;  /* 0x0015f00001167983 */ /* 0x008ee20000300a00 */
[----:B----4-:R-:W-:-:S03]  /*30a50*/  IMAD.WIDE R30, R4, 0x4, R240 ;  /* 0x00000004041e7825 */ /* 0x010fc600078e02f0 */
[----:B------:R-:W-:Y:S04]  /*30a60*/  STL.64 [R1+0x1708], R42 ;  /* 0x0017082a01007387 */ /* 0x000fe80000100a00 */
        /* <DEDUP_REMOVED lines=35> */
[----:B-1----:R-:W-:-:S04]  /*30ca0*/  IMAD.WIDE R40, R4, 0x4, R232 ;  /* 0x0000000404287825 */ /* 0x002fc800078e02e8 */
[C---:B----4-:R-:W-:Y:S01]  /*30cb0*/  IMAD.WIDE R30, R4.reuse, 0x4, R240 ;  /* 0x00000004041e7825 */ /* 0x050fe200078e02f0 */
[----:B------:R-:W-:Y:S04]  /*30cc0*/  STL.64 [R1+0x16c8], R42 ;  /* 0x0016c82a01007387 */ /* 0x000fe80000100a00 */
        /* <DEDUP_REMOVED lines=31> */
[----:B------:R4:W-:Y:S01]  /*30ec0*/  LDGSTS.E [R156+-0x67ffc], desc[UR60][R30.64], !P1 ;  /* 0x980040001e9c7fae */ /* 0x0009e2000c92187c */
[----:B------:R-:W-:-:S03]  /*30ed0*/  IMAD.WIDE R42, R4, 0x4, R26 ;  /* 0x00000004042a7825 */ /* 0x000fc600078e021a */
[----:B------:R4:W-:Y:S04]  /*30ee0*/  LDGSTS.E [R154+-0x63ffc], desc[UR60][R28.64], !P1 ;  /* 0x9c0040001c9a7fae */ /* 0x0009e8000c92187c */
[----:B---3--:R-:W3:Y:S01]  /*30ef0*/  LDL.LU.64 R22, [R1+0x1540] ;  /* 0x0015400001167983 */ /* 0x008ee20000300a00 */
[----:B-1----:R-:W-:-:S04]  /*30f00*/  IMAD.WIDE R40, R4, 0x4, R232 ;  /* 0x0000000404287825 */ /* 0x002fc800078e02e8 */
[C---:B----4-:R-:W-:Y:S01]  /*30f10*/  IMAD.WIDE R30, R4.reuse, 0x4, R240 ;  /* 0x00000004041e7825 */ /* 0x050fe200078e02f0 */
[----:B------:R-:W-:Y:S04]  /*30f20*/  STL.64 [R1+0x1688], R42 ;  /* 0x0016882a01007387 */ /* 0x000fe80000100a00 */
        /* <DEDUP_REMOVED lines=32> */
[----:B-1----:R-:W3:Y:S01]  /*31130*/  LDL.LU.64 R24, [R1+0x14d0] ;  /* 0x0014d00001187983 */ /* 0x002ee20000300a00 */
[----:B----4-:R-:W-:-:S03]  /*31140*/  IMAD.WIDE R42, R4, 0x4, R26 ;  /* 0x00000004042a7825 */ /* 0x010fc600078e021a */
[----:B------:R1:W-:Y:S01]  /*31150*/  LDGSTS.E [R154+-0x63ff4], desc[UR60][R28.64], !P1 ;  /* 0x9c00c0001c9a7fae */ /* 0x0003e2000c92187c */
[----:B------:R-:W-:-:S04]  /*31160*/  IMAD.WIDE R40, R4, 0x4, R232 ;  /* 0x0000000404287825 */ /* 0x000fc800078e02e8 */
[C---:B--2---:R-:W-:Y:S01]  /*31170*/  IMAD.WIDE R30, R4.reuse, 0x4, R240 ;  /* 0x00000004041e7825 */ /* 0x044fe200078e02f0 */
[----:B------:R-:W-:Y:S04]  /*31180*/  STL.64 [R1+0x1648], R42 ;  /* 0x0016482a01007387 */ /* 0x000fe80000100a00 */
        /* <DEDUP_REMOVED lines=31> */
[----:B------:R4:W-:Y:S01]  /*31380*/  LDGSTS.E [R156+-0x57ffc], desc[UR60][R30.64], !P1 ;  /* 0xa80040001e9c7fae */ /* 0x0009e2000c92187c */
[----:B------:R-:W-:-:S03]  /*31390*/  IMAD.WIDE R42, R4, 0x4, R26 ;  /* 0x00000004042a7825 */ /* 0x000fc600078e021a */
[----:B------:R1:W-:Y:S04]  /*313a0*/  LDGSTS.E [R154+-0x53ffc], desc[UR60][R28.64], !P1 ;  /* 0xac0040001c9a7fae */ /* 0x0003e8000c92187c */
[----:B---3--:R-:W3:Y:S01]  /*313b0*/  LDL.LU.64 R22, [R1+0x1458] ;  /* 0x0014580001167983 */ /* 0x008ee20000300a00 */
[----:B--2---:R-:W-:-:S04]  /*313c0*/  IMAD.WIDE R40, R4, 0x4, R232 ;  /* 0x0000000404287825 */ /* 0x004fc800078e02e8 */
[C---:B----4-:R-:W-:Y:S01]  /*313d0*/  IMAD.WIDE R30, R4.reuse, 0x4, R240 ;  /* 0x00000004041e7825 */ /* 0x050fe200078e02f0 */
        /* <DEDUP_REMOVED lines=123> */
[----:B------:R-:W-:Y:S01]  /*31b90*/  ISETP.GE.U32.AND P0, PT, R21, 0x7ffffe6c, PT ;  /* 0x7ffffe6c1500780c */ /* 0x000fe20003f06070 */
[C---:B------:R-:W-:Y:S01]  /*31ba0*/  VIADD R252, R9.reuse, 0x100000 ;  /* 0x0010000009fc7836 */ /* 0x040fe20000000000 */
[C---:B------:R-:W-:Y:S01]  /*31bb0*/  IADD3 R159, R9.reuse, 0x100000, RZ ;  /* 0x00100000099f7810 */ /* 0x040fe20007ffe0ff */
[C---:B------:R-:W-:Y:S01]  /*31bc0*/  VIADD R156, R9.reuse, 0x100000 ;  /* 0x00100000099c7836 */ /* 0x040fe20000000000 */
[----:B------:R-:W-:Y:S01]  /*31bd0*/  IADD3 R20, R20, -0x116, RZ ;  /* 0xfffffeea14147810 */ /* 0x000fe20007ffe0ff */
[----:B------:R-:W1:Y:S01]  /*31be0*/  LDC R21, c[0x0][0x230] ;  /* 0x00008c00ff157b82 */ /* 0x000e620000000800 */
[----:B------:R-:W-:-:S02]  /*31bf0*/  IADD3 R154, R9, 0x100000, RZ ;  /* 0x00100000099a7810 */ /* 0x000fc40007ffe0ff */
[----:B------:R-:W-:-:S05]  /*31c00*/  ISETP.GE.U32.AND P1, PT, R20, 0x7ffffe6b, PT ;  /* 0x7ffffe6b1400780c */ /* 0x000fca0003f26070 */
[----:B------:R-:W-:Y:S01]  /*31c10*/  LDGSTS.E [R252+-0x80000], desc[UR60][R42.64], !P0 ;  /* 0x800000002afc7fae */ /* 0x000fe2000c12187c */
[----:B------:R-:W-:Y:S01]  /*31c20*/  VIADD R5, R5, 0xfffffee9 ;  /* 0xfffffee905057836 */ /* 0x000fe20000000000 */
[----:B------:R-:W1:Y:S02]  /*31c30*/  LDC R20, c[0x0][0x230] ;  /* 0x00008c00ff147b82 */ /* 0x000e640000000800 */
        /* <DEDUP_REMOVED lines=486> */
[----:B------:R-:W3:Y:S01]  /*33aa0*/  LDL.LU.64 R232, [R1+0x148] ;  /* 0x0001480001e87983 */ /* 0x000ee20000300a00 */
[----:B-1----:R-:W-:-:S03]  /*33ab0*/  IMAD.WIDE R28, R4, 0x4, R248 ;  /* 0x00000004041c7825 */ /* 0x002fc600078e02f8 */
[----:B------:R-:W3:Y:S04]  /*33ac0*/  LDL.LU.64 R240, [R1+0x140] ;  /* 0x0001400001f07983 */ /* 0x000ee80000300a00 */
        /* <DEDUP_REMOVED lines=33> */
[----:B------:R4:W-:Y:S01]  /*33ce0*/  STL.64 [R1+0x11b8], R30 ;  /* 0x0011b81e01007387 */ /* 0x0009e20000100a00 */
[----:B------:R-:W-:-:S03]  /*33cf0*/  IMAD.WIDE R28, R4, 0x4, R248 ;  /* 0x00000004041c7825 */ /* 0x000fc600078e02f8 */
[----:B------:R-:W2:Y:S04]  /*33d00*/  LDL.LU.64 R26, [R1+0x110] ;  /* 0x00011000011a7983 */ /* 0x000ea80000300a00 */
[----:B------:R-:W2:Y:S04]  /*33d10*/  LDL.LU.64 R232, [R1+0x108] ;  /* 0x0001080001e87983 */ /* 0x000ea80000300a00 */
[----:B------:R-:W2:Y:S04]  /*33d20*/  LDL.LU.64 R240, [R1+0x100] ;  /* 0x0001000001f07983 */ /* 0x000ea80000300a00 */
[----:B------:R2:W-:Y:S04]  /*33d30*/  STL.64 [R1+0x11b0], R28 ;  /* 0x0011b01c01007387 */ /* 0x0005e80000100a00 */
[----:B------:R-:W2:Y:S01]  /*33d40*/  LDL.LU.64 R248, [R1+0xf8] ;  /* 0x0000f80001f87983 */ /* 0x000ea20000300a00 */
[----:B------:R-:W-:-:S02]  /*33d50*/  ISETP.GE.U32.AND P0, PT, R20, 0x7ffffe08, PT ;  /* 0x7ffffe081400780c */ /* 0x000fc40003f06070 */
        /* <DEDUP_REMOVED lines=29> */
[----:B------:R2:W-:Y:S01]  /*33f30*/  STL.64 [R1+0x1180], R40 ;  /* 0x0011802801007387 */ /* 0x0005e20000100a00 */
[----:B------:R-:W-:-:S03]  /*33f40*/  IMAD.WIDE R28, R4, 0x4, R248 ;  /* 0x00000004041c7825 */ /* 0x000fc600078e02f8 */
[----:B------:R1:W-:Y:S04]  /*33f50*/  STL.64 [R1+0x1178], R30 ;  /* 0x0011781e01007387 */ /* 0x0003e80000100a00 */
[----:B------:R-:W4:Y:S04]  /*33f60*/  LDL.LU.64 R26, [R1+0x550] ;  /* 0x00055000011a7983 */ /* 0x000f280000300a00 */
[----:B------:R-:W4:Y:S04]  /*33f70*/  LDL.LU.64 R232, [R1+0x548] ;  /* 0x0005480001e87983 */ /* 0x000f280000300a00 */
[----:B------:R-:W4:Y:S04]  /*33f80*/  LDL.LU.64 R240, [R1+0x540] ;  /* 0x0005400001f07983 */ /* 0x000f280000300a00 */
[----:B------:R1:W-:Y:S04]  /*33f90*/  STL.64 [R1+0x1170], R28 ;  /* 0x0011701c01007387 */ /* 0x0003e80000100a00 */
[----:B------:R-:W4:Y:S01]  /*33fa0*/  LDL.LU.64 R248, [R1+0x538] ;  /* 0x0005380001f87983 */ /* 0x000f220000300a00 */
[----:B------:R-:W-:-:S02]  /*33fb0*/  ISETP.GE.U32.AND P0, PT, R21, 0x7ffffe06, PT ;  /* 0x7ffffe061500780c */ /* 0x000fc40003f06070 */
[----:B------:R-:W-:Y:S01]  /*33fc0*/  IADD3 R20, R20, -0x17c, RZ ;  /* 0xfffffe8414147810 */ /* 0x000fe20007ffe0ff */
[----:B------:R-:W-:Y:S01]  /*33fd0*/  VIADD R5, R5, 0xfffffee3 ;  /* 0xfffffee305057836 */ /* 0x000fe20000000000 */
[----:B------:R-:W4:Y:S02]  /*33fe0*/  LDC R21, c[0x0][0x230] ;  /* 0x00008c00ff157b82 */ /* 0x000f240000000800 */
[----:B------:R-:W-:-:S06]  /*33ff0*/  ISETP.GE.U32.AND P1, PT, R20, 0x7ffffe05, PT ;  /* 0x7ffffe051400780c */ /* 0x000fcc0003f26070 */
[----:B------:R-:W4:Y:S01]  /*34000*/  LDC R20, c[0x0][0x230] ;  /* 0x00008c00ff147b82 */ /* 0x000f220000000800 */
[----:B------:R-:W-:Y:S04]  /*34010*/  LDGSTS.E [R252+-0x4fff8], desc[UR60][R42.64], !P0 ;  /* 0xb00080002afc7fae */ /* 0x000fe8000c12187c */
[----:B------:R2:W-:Y:S04]  /*34020*/  LDGSTS.E [R159+-0x4bff8], desc[UR60][R40.64], !P0 ;  /* 0xb4008000289f7fae */ /* 0x0005e8000c12187c */
[----:B------:R1:W-:Y:S04]  /*34030*/  LDGSTS.E [R156+-0x47ff8], desc[UR60][R30.64], !P0 ;  /* 0xb80080001e9c7fae */ /* 0x0003e8000c12187c */
[----:B------:R-:W-:Y:S01]  /*34040*/  LDGSTS.E [R154+-0x43ff8], desc[UR60][R28.64], !P0 ;  /* 0xbc0080001c9a7fae */ /* 0x000fe2000c12187c */
[----:B--2---:R-:W-:-:S04]  /*34050*/  IMAD.WIDE R40, R4, 0x4, R32 ;  /* 0x0000000404287825 */ /* 0x004fc800078e0220 */
[C---:B------:R-:W-:Y:S01]  /*34060*/  IMAD.WIDE R24, R4.reuse, 0x4, R24 ;  /* 0x0000000404187825 */ /* 0x040fe200078e0218 */
[----:B------:R-:W-:Y:S03]  /*34070*/  STL.64 [R1+0x1168], R40 ;  /* 0x0011682801007387 */ /* 0x000fe60000100a00 */
[C---:B-1----:R-:W-:Y:S01]  /*34080*/  IMAD.WIDE R30, R4.reuse, 0x4, R34 ;  /* 0x00000004041e7825 */ /* 0x042fe200078e0222 */
[----:B------:R1:W-:Y:S04]  /*34090*/  STL.64 [R1+0x1160], R24 ;  /* 0x0011601801007387 */ /* 0x0003e80000100a00 */
[----:B------:R2:W-:Y:S04]  /*340a0*/  STL.64 [R1+0x1158], R30 ;  /* 0x0011581e01007387 */ /* 0x0005e80000100a00 */
[----:B------:R-:W2:Y:S04]  /*340b0*/  LDL.LU.64 R28, [R1+0x530] ;  /* 0x00053000011c7983 */ /* 0x000ea80000300a00 */
[----:B------:R-:W2:Y:S04]  /*340c0*/  LDL.LU.64 R32, [R1+0x528] ;  /* 0x0005280001207983 */ /* 0x000ea80000300a00 */
[----:B------:R-:W2:Y:S01]  /*340d0*/  LDL.LU.64 R34, [R1+0x520] ;  /* 0x0005200001227983 */ /* 0x000ea20000300a00 */
[----:B---3--:R-:W-:-:S03]  /*340e0*/  IMAD.WIDE R22, R4, 0x4, R22 ;  /* 0x0000000404167825 */ /* 0x008fc600078e0216 */
[----:B------:R3:W-:Y:S04]  /*340f0*/  LDGSTS.E [R252+-0x4fff4], desc[UR60][R40.64], !P1 ;  /* 0xb000c00028fc7fae */ /* 0x0007e8000c92187c */
[----:B------:R2:W-:Y:S04]  /*34100*/  STL.64 [R1+0x1150], R22 ;  /* 0x0011501601007387 */ /* 0x0005e80000100a00 */
[----:B------:R-:W-:Y:S04]  /*34110*/  LDGSTS.E [R159+-0x4bff4], desc[UR60][R24.64], !P1 ;  /* 0xb400c000189f7fae */ /* 0x000fe8000c92187c */
[----:B------:R2:W-:Y:S04]  /*34120*/  LDGSTS.E [R156+-0x47ff4], desc[UR60][R30.64], !P1 ;  /* 0xb800c0001e9c7fae */ /* 0x0005e8000c92187c */
[----:B------:R2:W-:Y:S04]  /*34130*/  LDGSTS.E [R154+-0x43ff4], desc[UR60][R22.64], !P1 ;  /* 0xbc00c000169a7fae */ /* 0x0005e8000c92187c */
[----:B-1----:R-:W2:Y:S01]  /*34140*/  LDL.LU.64 R24, [R1+0x518] ;  /* 0x0005180001187983 */ /* 0x002ea20000300a00 */
[----:B----4-:R-:W-:-:S04]  /*34150*/  IMAD.WIDE R42, R4, 0x4, R26 ;  /* 0x00000004042a7825 */ /* 0x010fc800078e021a */
[C---:B---3--:R-:W-:Y:S01]  /*34160*/  IMAD.WIDE R40, R4.reuse, 0x4, R232 ;  /* 0x0000000404287825 */ /* 0x048fe200078e02e8 */
[----:B------:R-:W-:Y:S03]  /*34170*/  STL.64 [R1+0x1148], R42 ;  /* 0x0011482a01007387 */ /* 0x000fe60000100a00 */
[C---:B--2---:R-:W-:Y:S01]  /*34180*/  IMAD.WIDE R30, R4.reuse, 0x4, R240 ;  /* 0x00000004041e7825 */ /* 0x044fe200078e02f0 */
[----:B------:R-:W-:Y:S03]  /*34190*/  STL.64 [R1+0x1140], R40 ;  /* 0x0011402801007387 */ /* 0x000fe60000100a00 */
[----:B------:R-:W-:Y:S01]  /*341a0*/  IMAD.WIDE R22, R4, 0x4, R248 ;  /* 0x0000000404167825 */ /* 0x000fe200078e02f8 */
[----:B------:R-:W-:Y:S04]  /*341b0*/  STL.64 [R1+0x1138], R30 ;  /* 0x0011381e01007387 */ /* 0x000fe80000100a00 */
[----:B------:R-:W2:Y:S04]  /*341c0*/  LDL.LU.64 R248, [R1+0x510] ;  /* 0x0005100001f87983 */ /* 0x000ea80000300a00 */
[----:B------:R-:W3:Y:S04]  /*341d0*/  LDL.LU.64 R26, [R1+0x508] ;  /* 0x00050800011a7983 */ /* 0x000ee80000300a00 */
[----:B------:R-:W4:Y:S04]  /*341e0*/  LDL.LU.64 R232, [R1+0x500] ;  /* 0x0005000001e87983 */ /* 0x000f280000300a00 */
[----:B------:R1:W-:Y:S04]  /*341f0*/  STL.64 [R1+0x1130], R22 ;  /* 0x0011301601007387 */ /* 0x0003e80000100a00 */
[----:B------:R-:W4:Y:S01]  /*34200*/  LDL.LU.64 R240, [R1+0x4f8] ;  /* 0x0004f80001f07983 */ /* 0x000f220000300a00 */
[----:B------:R-:W-:Y:S01]  /*34210*/  ISETP.GE.U32.AND P0, PT, R5, 0x7ffffe64, PT ;  /* 0x7ffffe640500780c */ /* 0x000fe20003f06070 */
[C---:B------:R-:W-:Y:S01]  /*34220*/  VIADD R252, R11.reuse, 0x100000 ;  /* 0x001000000bfc7836 */ /* 0x040fe20000000000 */
[C---:B------:R-:W-:Y:S01]  /*34230*/  IADD3 R159, R11.reuse, 0x100000, RZ ;  /* 0x001000000b9f7810 */ /* 0x040fe20007ffe0ff */
[C---:B------:R-:W-:Y:S01]  /*34240*/  VIADD R156, R11.reuse, 0x100000 ;  /* 0x001000000b9c7836 */ /* 0x040fe20000000000 */
[----:B------:R-:W-:Y:S01]  /*34250*/  IADD3 R154, R11, 0x100000, RZ ;  /* 0x001000000b9a7810 */ /* 0x000fe20007ffe0ff */
[----:B------:R-:W-:Y:S01]  /*34260*/  VIADD R20, R20, 0xfffffee1 ;  /* 0xfffffee114147836 */ /* 0x000fe20000000000 */
[----:B------:R-:W-:Y:S01]  /*34270*/  IADD3 R21, R21, -0x11e, RZ ;  /* 0xfffffee215157810 */ /* 0x000fe20007ffe0ff */
[----:B------:R-:W4:Y:S06]  /*34280*/  LDC R5, c[0x0][0x230] ;  /* 0x00008c00ff057b82 */ /* 0x000f2c0000000800 */
[----:B------:R-:W-:Y:S04]  /*34290*/  LDGSTS.E [R252+-0x80000], desc[UR60][R42.64], !P0 ;  /* 0x800000002afc7fae */ /* 0x000fe8000c12187c */
[----:B------:R-:W-:Y:S04]  /*342a0*/  LDGSTS.E [R159+-0x7c000], desc[UR60][R40.64], !P0 ;  /* 0x84000000289f7fae */ /* 0x000fe8000c12187c */
[----:B------:R-:W-:Y:S01]  /*342b0*/  LDGSTS.E [R156+-0x78000], desc[UR60][R30.64], !P0 ;  /* 0x880000001e9c7fae */ /* 0x000fe2000c12187c */
[----:B------:R-:W-:-:S03]  /*342c0*/  ISETP.GE.U32.AND P1, PT, R21, 0x7ffffe63, PT ;  /* 0x7ffffe631500780c */ /* 0x000fc60003f26070 */
[----:B------:R1:W-:Y:S01]  /*342d0*/  LDGSTS.E [R154+-0x74000], desc[UR60][R22.64], !P0 ;  /* 0x8c000000169a7fae */ /* 0x0003e2000c12187c */
[----:B------:R-:W-:Y:S01]  /*342e0*/  ISETP.GE.U32.AND P0, PT, R20, 0x7ffffe62, PT ;  /* 0x7ffffe621400780c */ /* 0x000fe20003f06070 */
[----:B-1----:R-:W1:Y:S01]  /*342f0*/  LDC R22, c[0x0][0x230] ;  /* 0x00008c00ff167b82 */ /* 0x002e620000000800 */
[----:B------:R-:W-:-:S04]  /*34300*/  IMAD.WIDE R42, R4, 0x4, R28 ;  /* 0x00000004042a7825 */ /* 0x000fc800078e021c */
[C---:B------:R-:W-:Y:S01]  /*34310*/  IMAD.WIDE R40, R4.reuse, 0x4, R32 ;  /* 0x0000000404287825 */ /* 0x040fe200078e0220 */
[----:B------:R3:W-:Y:S03]  /*34320*/  STL.64 [R1+0x1128], R42 ;  /* 0x0011282a01007387 */ /* 0x0007e60000100a00 */
[C---:B------:R-:W-:Y:S01]  /*34330*/  IMAD.WIDE R30, R4.reuse, 0x4, R34 ;  /* 0x00000004041e7825 */ /* 0x040fe200078e0222 */
[----:B------:R4:W-:Y:S04]  /*34340*/  STL.64 [R1+0x1120], R40 ;  /* 0x0011202801007387 */ /* 0x0009e80000100a00 */
[----:B------:R-:W-:Y:S04]  /*34350*/  STL.64 [R1+0x1118], R30 ;  /* 0x0011181e01007387 */ /* 0x000fe80000100a00 */
[----:B------:R-:W4:Y:S04]  /*34360*/  LDL.LU.64 R28, [R1+0x4f0] ;  /* 0x0004f000011c7983 */ /* 0x000f280000300a00 */
[----:B------:R-:W4:Y:S04]  /*34370*/  LDL.LU.64 R32, [R1+0x4e8] ;  /* 0x0004e80001207983 */ /* 0x000f280000300a00 */
[----:B------:R-:W4:Y:S04]  /*34380*/  LDL.LU.64 R34, [R1+0x4e0] ;  /* 0x0004e00001227983 */ /* 0x000f280000300a00 */
[----:B------:R3:W-:Y:S01]  /*34390*/  LDGSTS.E [R252+-0x7fffc], desc[UR60][R42.64], !P1 ;  /* 0x800040002afc7fae */ /* 0x0007e2000c92187c */
[----:B------:R-:W-:-:S03]  /*343a0*/  IMAD.WIDE R24, R4, 0x4, R24 ;  /* 0x0000000404187825 */ /* 0x000fc600078e0218 */
[----:B------:R4:W-:Y:S04]  /*343b0*/  LDGSTS.E [R159+-0x7bffc], desc[UR60][R40.64], !P1 ;  /* 0x84004000289f7fae */ /* 0x0009e8000c92187c */
[----:B------:R1:W-:Y:S04]  /*343c0*/  STL.64 [R1+0x1110], R24 ;  /* 0x0011101801007387 */ /* 0x0003e80000100a00 */
[----:B------:R-:W4:Y:S04]  /*343d0*/  LDL.LU.64 R20, [R1+0x4d8] ;  /* 0x0004d80001147983 */ /* 0x000f280000300a00 */
[----:B------:R-:W-:Y:S04]  /*343e0*/  LDGSTS.E [R156+-0x77ffc], desc[UR60][R30.64], !P1 ;  /* 0x880040001e9c7fae */ /* 0x000fe8000c92187c */
[----:B------:R1:W-:Y:S01]  /*343f0*/  LDGSTS.E [R154+-0x73ffc], desc[UR60][R24.64], !P1 ;  /* 0x8c004000189a7fae */ /* 0x0003e2000c92187c */
[----:B--2---:R-:W-:-:S04]  /*34400*/  IMAD.WIDE R248, R4, 0x4, R248 ;  /* 0x0000000404f87825 */ /* 0x004fc800078e02f8 */
[C---:B---3--:R-:W-:Y:S01]  /*34410*/  IMAD.WIDE R42, R4.reuse, 0x4, R26 ;  /* 0x00000004042a7825 */ /* 0x048fe200078e021a */
[----:B------:R2:W-:Y:S03]  /*34420*/  STL.64 [R1+0x1108], R248 ;  /* 0x001108f801007387 */ /* 0x0005e60000100a00 */
[C---:B----4-:R-:W-:Y:S01]  /*34430*/  IMAD.WIDE R40, R4.reuse, 0x4, R232 ;  /* 0x0000000404287825 */ /* 0x050fe200078e02e8 */
[----:B------:R3:W-:Y:S01]  /*34440*/  STL.64 [R1+0x1100], R42 ;  /* 0x0011002a01007387 */ /* 0x0007e20000100a00 */
[----:B------:R-:W-:Y:S01]  /*34450*/  IADD3 R5, R5, -0x120, RZ ;  /* 0xfffffee005057810 */ /* 0x000fe20007ffe0ff */
[----:B-1----:R-:W1:Y:S02]  /*34460*/  LDC R24, c[0x0][0x230] ;  /* 0x00008c00ff187b82 */ /* 0x002e640000000800 */
[----:B------:R4:W-:Y:S01]  /*34470*/  STL.64 [R1+0x10f8], R40 ;  /* 0x0010f82801007387 */ /* 0x0009e20000100a00 */
[----:B------:R-:W-:-:S03]  /*34480*/  IMAD.WIDE R30, R4, 0x4, R240 ;  /* 0x00000004041e7825 */ /* 0x000fc600078e02f0 */
[----:B------:R-:W4:Y:S02]  /*34490*/  LDL.LU.64 R26, [R1+0x3d0] ;  /* 0x0003d000011a7983 */ /* 0x000f240000300a00 */
[----:B------:R-:W4:Y:S02]  /*344a0*/  LDC R25, c[0x0][0x230] ;  /* 0x00008c00ff197b82 */ /* 0x000f240000000800 */
[----:B------:R-:W4:Y:S04]  /*344b0*/  LDL.LU.64 R232, [R1+0x3c8] ;  /* 0x0003c80001e87983 */ /* 0x000f280000300a00 */
[----:B------:R-:W4:Y:S04]  /*344c0*/  LDL.LU.64 R240, [R1+0x3c0] ;  /* 0x0003c00001f07983 */ /* 0x000f280000300a00 */
[----:B------:R4:W-:Y:S04]  /*344d0*/  STL.64 [R1+0x10f0], R30 ;  /* 0x0010f01e01007387 */ /* 0x0009e80000100a00 */
[----:B------:R-:W-:Y:S04]  /*344e0*/  LDGSTS.E [R252+-0x7fff8], desc[UR60][R248.64], !P0 ;  /* 0x80008000f8fc7fae */ /* 0x000fe8000c12187c */
[----:B------:R3:W-:Y:S04]  /*344f0*/  LDGSTS.E [R159+-0x7bff8], desc[UR60][R42.64], !P0 ;  /* 0x840080002a9f7fae */ /* 0x0007e8000c12187c */
[----:B------:R4:W-:Y:S04]  /*34500*/  LDGSTS.E [R156+-0x77ff8], desc[UR60][R40.64], !P0 ;  /* 0x88008000289c7fae */ /* 0x0009e8000c12187c */
[----:B--2---:R-:W2:Y:S04]  /*34510*/  LDL.LU.64 R248, [R1+0x3b8] ;  /* 0x0003b80001f87983 */ /* 0x004ea80000300a00 */
[----:B------:R4:W-:Y:S01]  /*34520*/  LDGSTS.E [R154+-0x73ff8], desc[UR60][R30.64], !P0 ;  /* 0x8c0080001e9a7fae */ /* 0x0009e2000c12187c */
[----:B------:R-:W-:-:S05]  /*34530*/  VIADD R22, R22, 0xfffffec3 ;  /* 0xfffffec316167836 */ /* 0x000fca0000000000 */
[----:B------:R-:W-:Y:S02]  /*34540*/  ISETP.GE.U32.AND P0, PT, R22, 0x7ffffe44, PT ;  /* 0x7ffffe441600780c */ /* 0x000fe40003f06070 */
[----:B------:R-:W-:Y:S02]  /*34550*/  ISETP.GE.U32.AND P1, PT, R5, 0x7ffffe61, PT ;  /* 0x7ffffe610500780c */ /* 0x000fe40003f26070 */
[----:B-1----:R-:W-:Y:S01]  /*34560*/  IADD3 R24, R24, -0x13e, RZ ;  /* 0xfffffec218187810 */ /* 0x002fe20007ffe0ff */
[----:B------:R-:W1:Y:S01]  /*34570*/  LDC R5, c[0x0][0x230] ;  /* 0x00008c00ff057b82 */ /* 0x000e620000000800 */
[----:B---3--:R-:W-:-:S04]  /*34580*/  IMAD.WIDE R42, R4, 0x4, R28 ;  /* 0x00000004042a7825 */ /* 0x008fc800078e021c */
[C---:B----4-:R-:W-:Y:S01]  /*34590*/  IMAD.WIDE R40, R4.reuse, 0x4, R32 ;  /* 0x0000000404287825 */ /* 0x050fe200078e0220 */
[----:B------:R3:W-:Y:S03]  /*345a0*/  STL.64 [R1+0x10e8], R42 ;  /* 0x0010e82a01007387 */ /* 0x0007e60000100a00 */
[C---:B------:R-:W-:Y:S01]  /*345b0*/  IMAD.WIDE R30, R4.reuse, 0x4, R34 ;  /* 0x00000004041e7825 */ /* 0x040fe200078e0222 */
[----:B------:R4:W-:Y:S04]  /*345c0*/  STL.64 [R1+0x10e0], R40 ;  /* 0x0010e02801007387 */ /* 0x0009e80000100a00 */
[----:B------:R1:W-:Y:S04]  /*345d0*/  STL.64 [R1+0x10d8], R30 ;  /* 0x0010d81e01007387 */ /* 0x0003e80000100a00 */
[----:B------:R-:W2:Y:S04]  /*345e0*/  LDL.LU.64 R32, [R1+0x3b0] ;  /* 0x0003b00001207983 */ /* 0x000ea80000300a00 */
[----:B------:R3:W-:Y:S01]  /*345f0*/  LDGSTS.E [R252+-0x7fff4], desc[UR60][R42.64], !P1 ;  /* 0x8000c0002afc7fae */ /* 0x0007e2000c92187c */
[----:B------:R-:W-:-:S03]  /*34600*/  IMAD.WIDE R28, R4, 0x4, R20 ;  /* 0x00000004041c7825 */ /* 0x000fc600078e0214 */
[----:B------:R4:W-:Y:S04]  /*34610*/  LDGSTS.E [R159+-0x7bff4], desc[UR60][R40.64], !P1 ;  /* 0x8400c000289f7fae */ /* 0x0009e8000c92187c */
[----:B------:R-:W2:Y:S04]  /*34620*/  LDL.LU.64 R20, [R1+0x3a8] ;  /* 0x0003a80001147983 */ /* 0x000ea80000300a00 */
[----:B------:R-:W2:Y:S04]  /*34630*/  LDL.LU.64 R34, [R1+0x3a0] ;  /* 0x0003a00001227983 */ /* 0x000ea80000300a00 */
[----:B------:R2:W-:Y:S04]  /*34640*/  STL.64 [R1+0x10d0], R28 ;  /* 0x0010d01c01007387 */ /* 0x0005e80000100a00 */
[----:B------:R-:W2:Y:S04]  /*34650*/  LDL.LU.64 R22, [R1+0x398] ;  /* 0x0003980001167983 */ /* 0x000ea80000300a00 */
[----:B------:R1:W-:Y:S04]  /*34660*/  LDGSTS.E [R156+-0x77ff4], desc[UR60][R30.64], !P1 ;  /* 0x8800c0001e9c7fae */ /* 0x0003e8000c92187c */
[----:B------:R2:W-:Y:S01]  /*34670*/  LDGSTS.E [R154+-0x73ff4], desc[UR60][R28.64], !P1 ;  /* 0x8c00c0001c9a7fae */ /* 0x0005e2000c92187c */
[----:B---3--:R-:W-:-:S04]  /*34680*/  IMAD.WIDE R42, R4, 0x4, R26 ;  /* 0x00000004042a7825 */ /* 0x008fc800078e021a */
[C---:B----4-:R-:W-:Y:S01]  /*34690*/  IMAD.WIDE R40, R4.reuse, 0x4, R232 ;  /* 0x0000000404287825 */ /* 0x050fe200078e02e8 */
[----:B------:R-:W-:Y:S03]  /*346a0*/  STL.64 [R1+0x10c8], R42 ;  /* 0x0010c82a01007387 */ /* 0x000fe60000100a00 */
[C---:B-1----:R-:W-:Y:S01]  /*346b0*/  IMAD.WIDE R30, R4.reuse, 0x4, R240 ;  /* 0x00000004041e7825 */ /* 0x042fe200078e02f0 */
[----:B------:R1:W-:Y:S04]  /*346c0*/  STL.64 [R1+0x10c0], R40 ;  /* 0x0010c02801007387 */ /* 0x0003e80000100a00 */
[----:B------:R3:W-:Y:S04]  /*346d0*/  STL.64 [R1+0x10b8], R30 ;  /* 0x0010b81e01007387 */ /* 0x0007e80000100a00 */
[----:B------:R-:W4:Y:S04]  /*346e0*/  LDL.LU.64 R26, [R1+0x390] ;  /* 0x00039000011a7983 */ /* 0x000f280000300a00 */
[----:B------:R-:W4:Y:S04]  /*346f0*/  LDL.LU.64 R232, [R1+0x388] ;  /* 0x0003880001e87983 */ /* 0x000f280000300a00 */
[----:B------:R-:W4:Y:S01]  /*34700*/  LDL.LU.64 R240, [R1+0x380] ;  /* 0x0003800001f07983 */ /* 0x000f220000300a00 */
[----:B--2---:R-:W-:-:S03]  /*34710*/  IMAD.WIDE R28, R4, 0x4, R248 ;  /* 0x00000004041c7825 */ /* 0x004fc600078e02f8 */
[----:B------:R-:W-:Y:S04]  /*34720*/  LDGSTS.E [R252+-0x70000], desc[UR60][R42.64], !P0 ;  /* 0x900000002afc7fae */ /* 0x000fe8000c12187c */
[----:B------:R2:W-:Y:S04]  /*34730*/  STL.64 [R1+0x10b0], R28 ;  /* 0x0010b01c01007387 */ /* 0x0005e80000100a00 */
[----:B------:R-:W4:Y:S01]  /*34740*/  LDL.LU.64 R248, [R1+0x378] ;  /* 0x0003780001f87983 */ /* 0x000f220000300a00 */
[----:B------:R-:W-:Y:S01]  /*34750*/  ISETP.GE.U32.AND P1, PT, R24, 0x7ffffe43, PT ;  /* 0x7ffffe431800780c */ /* 0x000fe20003f26070 */
[----:B------:R-:W-:Y:S01]  /*34760*/  VIADD R5, R5, 0xfffffec1 ;  /* 0xfffffec105057836 */ /* 0x000fe20000000000 */
[----:B------:R-:W4:Y:S01]  /*34770*/  LDC R24, c[0x0][0x230] ;  /* 0x00008c00ff187b82 */ /* 0x000f220000000800 */
[----:B------:R1:W-:Y:S04]  /*34780*/  LDGSTS.E [R159+-0x6c000], desc[UR60][R40.64], !P0 ;  /* 0x94000000289f7fae */ /* 0x0003e8000c12187c */
[----:B------:R3:W-:Y:S04]  /*34790*/  LDGSTS.E [R156+-0x68000], desc[UR60][R30.64], !P0 ;  /* 0x980000001e9c7fae */ /* 0x0007e8000c12187c */
[----:B------:R-:W-:Y:S01]  /*347a0*/  LDGSTS.E [R154+-0x64000], desc[UR60][R28.64], !P0 ;  /* 0x9c0000001c9a7fae */ /* 0x000fe2000c12187c */
[----:B-1----:R-:W-:-:S05]  /*347b0*/  IMAD.WIDE R40, R4, 0x4, R32 ;  /* 0x0000000404287825 */ /* 0x002fca00078e0220 */
[----:B------:R-:W-:Y:S04]  /*347c0*/  STL.64 [R1+0x10a8], R40 ;  /* 0x0010a82801007387 */ /* 0x000fe80000100a00 */
[----:B------:R1:W-:Y:S01]  /*347d0*/  LDGSTS.E [R252+-0x6fffc], desc[UR60][R40.64], !P1 ;  /* 0x9000400028fc7fae */ /* 0x0003e2000c92187c */
[----:B------:R-:W-:-:S04]  /*347e0*/  IMAD.WIDE R20, R4, 0x4, R20 ;  /* 0x0000000404147825 */ /* 0x000fc800078e0214 */
[C---:B------:R-:W-:Y:S01]  /*347f0*/  IMAD.WIDE R34, R4.reuse, 0x4, R34 ;  /* 0x0000000404227825 */ /* 0x040fe200078e0222 */
[----:B------:R1:W-:Y:S04]  /*34800*/  STL.64 [R1+0x10a0], R20 ;  /* 0x0010a01401007387 */ /* 0x0003e80000100a00 */
[----:B------:R-:W-:Y:S01]  /*34810*/  STL.64 [R1+0x1098], R34 ;  /* 0x0010982201007387 */ /* 0x000fe20000100a00 */
[----:B---3--:R-:W-:-:S03]  /*34820*/  IMAD.WIDE R30, R4, 0x4, R22 ;  /* 0x00000004041e7825 */ /* 0x008fc600078e0216 */
[----:B--2---:R-:W2:Y:S04]  /*34830*/  LDL.LU.64 R28, [R1+0x370] ;  /* 0x00037000011c7983 */ /* 0x004ea80000300a00 */
[----:B------:R-:W3:Y:S04]  /*34840*/  LDL.LU.64 R32, [R1+0x368] ;  /* 0x0003680001207983 */ /* 0x000ee80000300a00 */
[----:B------:R-:W3:Y:S04]  /*34850*/  LDL.LU.64 R22, [R1+0x360] ;  /* 0x0003600001167983 */ /* 0x000ee80000300a00 */
[----:B------:R4:W-:Y:S04]  /*34860*/  STL.64 [R1+0x1090], R30 ;  /* 0x0010901e01007387 */ /* 0x0009e80000100a00 */
[----:B------:R-:W-:Y:S04]  /*34870*/  LDGSTS.E [R159+-0x6bffc], desc[UR60][R20.64], !P1 ;  /* 0x94004000149f7fae */ /* 0x000fe8000c92187c */
[----:B------:R-:W-:Y:S04]  /*34880*/  LDGSTS.E [R156+-0x67ffc], desc[UR60][R34.64], !P1 ;  /* 0x98004000229c7fae */ /* 0x000fe8000c92187c */
[----:B------:R4:W-:Y:S04]  /*34890*/  LDGSTS.E [R154+-0x63ffc], desc[UR60][R30.64], !P1 ;  /* 0x9c0040001e9a7fae */ /* 0x0009e8000c92187c */
[----:B-1----:R-:W3:Y:S01]  /*348a0*/  LDL.LU.64 R20, [R1+0x358] ;  /* 0x0003580001147983 */ /* 0x002ee20000300a00 */
[----:B----4-:R-:W-:-:S04]  /*348b0*/  IMAD.WIDE R42, R4, 0x4, R26 ;  /* 0x00000004042a7825 */ /* 0x010fc800078e021a */
[C---:B------:R-:W-:Y:S01]  /*348c0*/  IMAD.WIDE R40, R4.reuse, 0x4, R232 ;  /* 0x0000000404287825 */ /* 0x040fe200078e02e8 */
[----:B------:R-:W-:Y:S03]  /*348d0*/  STL.64 [R1+0x1088], R42 ;  /* 0x0010882a01007387 */ /* 0x000fe60000100a00 */
[C---:B------:R-:W-:Y:S01]  /*348e0*/  IMAD.WIDE R30, R4.reuse, 0x4, R240 ;  /* 0x00000004041e7825 */ /* 0x040fe200078e02f0 */
[----:B------:R-:W-:Y:S04]  /*348f0*/  STL.64 [R1+0x1080], R40 ;  /* 0x0010802801007387 */ /* 0x000fe80000100a00 */
[----:B------:R-:W-:Y:S01]  /*34900*/  STL.64 [R1+0x1078], R30 ;  /* 0x0010781e01007387 */ /* 0x000fe20000100a00 */
[----:B------:R-:W-:-:S03]  /*34910*/  IMAD.WIDE R26, R4, 0x4, R248 ;  /* 0x00000004041a7825 */ /* 0x000fc600078e02f8 */
[----:B------:R-:W4:Y:S04]  /*34920*/  LDL.LU.64 R248, [R1+0x250] ;  /* 0x0002500001f87983 */ /* 0x000f280000300a00 */
[----:B------:R-:W3:Y:S04]  /*34930*/  LDL.LU.64 R34, [R1+0x248] ;  /* 0x0002480001227983 */ /* 0x000ee80000300a00 */
[----:B------:R-:W3:Y:S04]  /*34940*/  LDL.LU.64 R232, [R1+0x240] ;  /* 0x0002400001e87983 */ /* 0x000ee80000300a00 */
[----:B------:R1:W-:Y:S04]  /*34950*/  STL.64 [R1+0x1070], R26 ;  /* 0x0010701a01007387 */ /* 0x0003e80000100a00 */
[----:B------:R-:W3:Y:S01]  /*34960*/  LDL.LU.64 R240, [R1+0x238] ;  /* 0x0002380001f07983 */ /* 0x000ee20000300a00 */
[----:B------:R-:W-:Y:S01]  /*34970*/  ISETP.GE.U32.AND P0, PT, R5, 0x7ffffe42, PT ;  /* 0x7ffffe420500780c */ /* 0x000fe20003f06070 */
[----:B------:R-:W-:Y:S01]  /*34980*/  VIADD R24, R24, 0xfffffea3 ;  /* 0xfffffea318187836 */ /* 0x000fe20000000000 */
[----:B------:R-:W-:Y:S01]  /*34990*/  IADD3 R25, R25, -0x140, RZ ;  /* 0xfffffec019197810 */ /* 0x000fe20007ffe0ff */
[----:B------:R-:W3:Y:S10]  /*349a0*/  LDC R5, c[0x0][0x230] ;  /* 0x00008c00ff057b82 */ /* 0x000ef40000000800 */
[----:B------:R-:W-:Y:S04]  /*349b0*/  LDGSTS.E [R252+-0x6fff8], desc[UR60][R42.64], !P0 ;  /* 0x900080002afc7fae */ /* 0x000fe8000c12187c */
[----:B------:R-:W-:Y:S04]  /*349c0*/  LDGSTS.E [R159+-0x6bff8], desc[UR60][R40.64], !P0 ;  /* 0x94008000289f7fae */ /* 0x000fe8000c12187c */
[----:B------:R-:W-:Y:S01]  /*349d0*/  LDGSTS.E [R156+-0x67ff8], desc[UR60][R30.64], !P0 ;  /* 0x980080001e9c7fae */ /* 0x000fe2000c12187c */
[----:B------:R-:W-:-:S03]  /*349e0*/  ISETP.GE.U32.AND P1, PT, R25, 0x7ffffe41, PT ;  /* 0x7ffffe411900780c */ /* 0x000fc60003f26070 */
[----:B------:R1:W-:Y:S01]  /*349f0*/  LDGSTS.E [R154+-0x63ff8], desc[UR60][R26.64], !P0 ;  /* 0x9c0080001a9a7fae */ /* 0x0003e2000c12187c */
[----:B------:R-:W-:Y:S01]  /*34a00*/  ISETP.GE.U32.AND P0, PT, R24, 0x7ffffe24, PT ;  /* 0x7ffffe241800780c */ /* 0x000fe20003f06070 */
[C---:B----4-:R-:W-:Y:S01]  /*34a10*/  IMAD.WIDE R248, R4.reuse, 0x4, R248 ;  /* 0x0000000404f87825 */ /* 0x050fe200078e02f8 */
[----:B-1----:R-:W1:Y:S03]  /*34a20*/  LDC R26, c[0x0][0x230] ;  /* 0x00008c00ff1a7b82 */ /* 0x002e660000000800 */
[----:B--2---:R-:W-:-:S04]  /*34a30*/  IMAD.WIDE R42, R4, 0x4, R28 ;  /* 0x00000004042a7825 */ /* 0x004fc800078e021c */
[C---:B---3--:R-:W-:Y:S01]  /*34a40*/  IMAD.WIDE R40, R4.reuse, 0x4, R32 ;  /* 0x0000000404287825 */ /* 0x048fe200078e0220 */
[----:B------:R2:W-:Y:S03]  /*34a50*/  STL.64 [R1+0x1068], R42 ;  /* 0x0010682a01007387 */ /* 0x0005e60000100a00 */
[C---:B------:R-:W-:Y:S01]  /*34a60*/  IMAD.WIDE R30, R4.reuse, 0x4, R22 ;  /* 0x00000004041e7825 */ /* 0x040fe200078e0216 */
[----:B------:R3:W-:Y:S04]  /*34a70*/  STL.64 [R1+0x1060], R40 ;  /* 0x0010602801007387 */ /* 0x0007e80000100a00 */
[----:B------:R4:W-:Y:S01]  /*34a80*/  STL.64 [R1+0x1058], R30 ;  /* 0x0010581e01007387 */ /* 0x0009e20000100a00 */
[----:B------:R-:W-:-:S03]  /*34a90*/  IMAD.WIDE R28, R4, 0x4, R20 ;  /* 0x00000004041c7825 */ /* 0x000fc600078e0214 */
[----:B------:R-:W4:Y:S04]  /*34aa0*/  LDL.LU.64 R32, [R1+0x230] ;  /* 0x0002300001207983 */ /* 0x000f280000300a00 */
[----:B------:R-:W4:Y:S04]  /*34ab0*/  LDL.LU.64 R22, [R1+0x228] ;  /* 0x0002280001167983 */ /* 0x000f280000300a00 */
[----:B------:R-:W4:Y:S04]  /*34ac0*/  LDL.LU.64 R20, [R1+0x220] ;  /* 0x0002200001147983 */ /* 0x000f280000300a00 */
[----:B------:R1:W-:Y:S04]  /*34ad0*/  STL.64 [R1+0x1050], R28 ;  /* 0x0010501c01007387 */ /* 0x0003e80000100a00 */
[----:B------:R-:W4:Y:S04]  /*34ae0*/  LDL.LU.64 R24, [R1+0x218] ;  /* 0x0002180001187983 */ /* 0x000f280000300a00 */
[----:B------:R2:W-:Y:S04]  /*34af0*/  LDGSTS.E [R252+-0x6fff4], desc[UR60][R42.64], !P1 ;  /* 0x9000c0002afc7fae */ /* 0x0005e8000c92187c */
[----:B------:R3:W-:Y:S04]  /*34b00*/  LDGSTS.E [R159+-0x6bff4], desc[UR60][R40.64], !P1 ;  /* 0x9400c000289f7fae */ /* 0x0007e8000c92187c */
[----:B------:R1:W-:Y:S01]  /*34b10*/  STL.64 [R1+0x1048], R248 ;  /* 0x001048f801007387 */ /* 0x0003e20000100a00 */
[----:B--2---:R-:W-:-:S03]  /*34b20*/  IMAD.WIDE R42, R4, 0x4, R34 ;  /* 0x00000004042a7825 */ /* 0x004fc600078e0222 */
[----:B------:R4:W-:Y:S01]  /*34b30*/  LDGSTS.E [R156+-0x67ff4], desc[UR60][R30.64], !P1 ;  /* 0x9800c0001e9c7fae */ /* 0x0009e2000c92187c */
[----:B---3--:R-:W-:-:S03]  /*34b40*/  IMAD.WIDE R40, R4, 0x4, R232 ;  /* 0x0000000404287825 */ /* 0x008fc600078e02e8 */
[----:B------:R2:W-:Y:S04]  /*34b50*/  STL.64 [R1+0x1040], R42 ;  /* 0x0010402a01007387 */ /* 0x0005e80000100a00 */
[----:B------:R3:W-:Y:S04]  /*34b60*/  STL.64 [R1+0x1038], R40 ;  /* 0x0010382801007387 */ /* 0x0007e80000100a00 */
[----:B------:R-:W3:Y:S01]  /*34b70*/  LDL.LU.64 R34, [R1+0x210] ;  /* 0x0002100001227983 */ /* 0x000ee20000300a00 */
[----:B----4-:R-:W-:-:S03]  /*34b80*/  IMAD.WIDE R30, R4, 0x4, R240 ;  /* 0x00000004041e7825 */ /* 0x010fc600078e02f0 */
[----:B------:R-:W4:Y:S04]  /*34b90*/  LDL.LU.64 R232, [R1+0x208] ;  /* 0x0002080001e87983 */ /* 0x000f280000300a00 */
[----:B------:R-:W4:Y:S04]  /*34ba0*/  LDL.LU.64 R240, [R1+0x200] ;  /* 0x0002000001f07983 */ /* 0x000f280000300a00 */
[----:B------:R2:W-:Y:S04]  /*34bb0*/  LDGSTS.E [R154+-0x63ff4], desc[UR60][R28.64], !P1 ;  /* 0x9c00c0001c9a7fae */ /* 0x0005e8000c92187c */
[----:B------:R3:W-:Y:S04]  /*34bc0*/  STL.64 [R1+0x1030], R30 ;  /* 0x0010301e01007387 */ /* 0x0007e80000100a00 */
[----:B------:R-:W-:Y:S04]  /*34bd0*/  LDGSTS.E [R252+-0x60000], desc[UR60][R248.64], !P0 ;  /* 0xa0000000f8fc7fae */ /* 0x000fe8000c12187c */
[----:B------:R3:W-:Y:S01]  /*34be0*/  LDGSTS.E [R159+-0x5c000], desc[UR60][R42.64], !P0 ;  /* 0xa40000002a9f7fae */ /* 0x0007e2000c12187c */
[----:B------:R-:W-:Y:S01]  /*34bf0*/  IADD3 R5, R5, -0x15e, RZ ;  /* 0xfffffea205057810 */ /* 0x000fe20007ffe0ff */
[----:B-1----:R-:W-:Y:S01]  /*34c00*/  VIADD R26, R26, 0xfffffea1 ;  /* 0xfffffea11a1a7836 */ /* 0x002fe20000000000 */
[----:B--2---:R-:W1:Y:S01]  /*34c10*/  LDC R28, c[0x0][0x230] ;  /* 0x00008c00ff1c7b82 */ /* 0x004e620000000800 */
[----:B------:R2:W-:Y:S04]  /*34c20*/  LDGSTS.E [R156+-0x58000], desc[UR60][R40.64], !P0 ;  /* 0xa8000000289c7fae */ /* 0x0005e8000c12187c */
[----:B------:R-:W4:Y:S03]  /*34c30*/  LDL.LU.64 R248, [R1+0x1f8] ;  /* 0x0001f80001f87983 */ /* 0x000f260000300a00 */
[----:B------:R-:W1:Y:S01]  /*34c40*/  LDC R29, c[0x0][0x230] ;  /* 0x00008c00ff1d7b82 */ /* 0x000e620000000800 */
[----:B------:R2:W-:Y:S01]  /*34c50*/  LDGSTS.E [R154+-0x54000], desc[UR60][R30.64], !P0 ;  /* 0xac0000001e9a7fae */ /* 0x0005e2000c12187c */
[----:B------:R-:W-:-:S02]  /*34c60*/  ISETP.GE.U32.AND P1, PT, R5, 0x7ffffe23, PT ;  /* 0x7ffffe230500780c */ /* 0x000fc40003f26070 */
[----:B------:R-:W-:-:S04]  /*34c70*/  ISETP.GE.U32.AND P0, PT, R26, 0x7ffffe22, PT ;  /* 0x7ffffe221a00780c */ /* 0x000fc80003f06070 */
[----:B------:R-:W1:Y:S01]  /*34c80*/  LDC R5, c[0x0][0x230] ;  /* 0x00008c00ff057b82 */ /* 0x000e620000000800 */
[----:B---3--:R-:W-:-:S04]  /*34c90*/  IMAD.WIDE R42, R4, 0x4, R32 ;  /* 0x00000004042a7825 */ /* 0x008fc800078e0220 */
[C---:B--2---:R-:W-:Y:S01]  /*34ca0*/  IMAD.WIDE R40, R4.reuse, 0x4, R22 ;  /* 0x0000000404287825 */ /* 0x044fe200078e0216 */
[----:B------:R2:W-:Y:S03]  /*34cb0*/  STL.64 [R1+0x1028], R42 ;  /* 0x0010282a01007387 */ /* 0x0005e60000100a00 */
[C---:B------:R-:W-:Y:S01]  /*34cc0*/  IMAD.WIDE R32, R4.reuse, 0x4, R20 ;  /* 0x0000000404207825 */ /* 0x040fe200078e0214 */
[----:B------:R4:W-:Y:S04]  /*34cd0*/  STL.64 [R1+0x1020], R40 ;  /* 0x0010202801007387 */ /* 0x0009e80000100a00 */
[----:B------:R3:W-:Y:S01]  /*34ce0*/  STL.64 [R1+0x1018], R32 ;  /* 0x0010182001007387 */ /* 0x0007e20000100a00 */
[----:B------:R-:W-:-:S03]  /*34cf0*/  IMAD.WIDE R30, R4, 0x4, R24 ;  /* 0x00000004041e7825 */ /* 0x000fc600078e0218 */
[----:B------:R-:W3:Y:S04]  /*34d00*/  LDL.LU.64 R22, [R1+0x1f0] ;  /* 0x0001f00001167983 */ /* 0x000ee80000300a00 */
[----:B------:R-:W3:Y:S04]  /*34d10*/  LDL.LU.64 R20, [R1+0x1e8] ;  /* 0x0001e80001147983 */ /* 0x000ee80000300a00 */
[----:B------:R-:W3:Y:S04]  /*34d20*/  LDL.LU.64 R24, [R1+0x1e0] ;  /* 0x0001e00001187983 */ /* 0x000ee80000300a00 */
[----:B------:R2:W-:Y:S04]  /*34d30*/  LDGSTS.E [R252+-0x5fffc], desc[UR60][R42.64], !P1 ;  /* 0xa00040002afc7fae */ /* 0x0005e8000c92187c */
[----:B------:R4:W-:Y:S04]  /*34d40*/  LDGSTS.E [R159+-0x5bffc], desc[UR60][R40.64], !P1 ;  /* 0xa4004000289f7fae */ /* 0x0009e8000c92187c */
[----:B------:R3:W-:Y:S04]  /*34d50*/  LDGSTS.E [R156+-0x57ffc], desc[UR60][R32.64], !P1 ;  /* 0xa8004000209c7fae */ /* 0x0007e8000c92187c */
[----:B------:R1:W-:Y:S01]  /*34d60*/  STL.64 [R1+0x1010], R30 ;  /* 0x0010101e01007387 */ /* 0x0003e20000100a00 */
[----:B--2---:R-:W-:-:S03]  /*34d70*/  IMAD.WIDE R42, R4, 0x4, R34 ;  /* 0x00000004042a7825 */ /* 0x004fc600078e0222 */
[----:B------:R-:W2:Y:S01]  /*34d80*/  LDL.LU.64 R26, [R1+0x1d8] ;  /* 0x0001d800011a7983 */ /* 0x000ea20000300a00 */
[----:B----4-:R-:W-:-:S03]  /*34d90*/  IMAD.WIDE R40, R4, 0x4, R232 ;  /* 0x0000000404287825 */ /* 0x010fc600078e02e8 */
[----:B------:R-:W-:Y:S01]  /*34da0*/  STL.64 [R1+0x1008], R42 ;  /* 0x0010082a01007387 */ /* 0x000fe20000100a00 */
[----:B---3--:R-:W-:-:S03]  /*34db0*/  IMAD.WIDE R32, R4, 0x4, R240 ;  /* 0x0000000404207825 */ /* 0x008fc600078e02f0 */
[----:B------:R3:W-:Y:S04]  /*34dc0*/  STL.64 [R1+0x1000], R40 ;  /* 0x0010002801007387 */ /* 0x0007e80000100a00 */
[----:B------:R4:W-:Y:S04]  /*34dd0*/  STL.64 [R1+0xff8], R32 ;  /* 0x000ff82001007387 */ /* 0x0009e80000100a00 */
[----:B------:R-:W2:Y:S04]  /*34de0*/  LDL.LU.64 R34, [R1+0x720] ;  /* 0x0007200001227983 */ /* 0x000ea80000300a00 */
[----:B------:R-:W2:Y:S04]  /*34df0*/  LDL.LU.64 R232, [R1+0xd0] ;  /* 0x0000d00001e87983 */ /* 0x000ea80000300a00 */
[----:B------:R1:W-:Y:S04]  /*34e00*/  LDGSTS.E [R154+-0x53ffc], desc[UR60][R30.64], !P1 ;  /* 0xac0040001e9a7fae */ /* 0x0003e8000c92187c */
[----:B------:R-:W2:Y:S04]  /*34e10*/  LDL.LU.64 R240, [R1+0xc8] ;  /* 0x0000c80001f07983 */ /* 0x000ea80000300a00 */
[----:B------:R-:W-:Y:S01]  /*34e20*/  LDGSTS.E [R252+-0x5fff8], desc[UR60][R42.64], !P0 ;  /* 0xa00080002afc7fae */ /* 0x000fe2000c12187c */
[----:B-1----:R-:W-:-:S03]  /*34e30*/  IMAD.WIDE R30, R4, 0x4, R248 ;  /* 0x00000004041e7825 */ /* 0x002fc600078e02f8 */
[----:B------:R3:W-:Y:S04]  /*34e40*/  LDGSTS.E [R159+-0x5bff8], desc[UR60][R40.64], !P0 ;  /* 0xa4008000289f7fae */ /* 0x0007e8000c12187c */
[----:B------:R1:W-:Y:S04]  /*34e50*/  STL.64 [R1+0xff0], R30 ;  /* 0x000ff01e01007387 */ /* 0x0003e80000100a00 */
[----:B------:R-:W2:Y:S04]  /*34e60*/  LDL.LU.64 R248, [R1+0xc0] ;  /* 0x0000c00001f87983 */ /* 0x000ea80000300a00 */
[----:B------:R4:W-:Y:S04]  /*34e70*/  LDGSTS.E [R156+-0x57ff8], desc[UR60][R32.64], !P0 ;  /* 0xa8008000209c7fae */ /* 0x0009e8000c12187c */
[----:B------:R1:W-:Y:S01]  /*34e80*/  LDGSTS.E [R154+-0x53ff8], desc[UR60][R30.64], !P0 ;  /* 0xac0080001e9a7fae */ /* 0x0003e2000c12187c */
[----:B------:R-:W-:-:S04]  /*34e90*/  IADD3 R28, R28, -0x160, RZ ;  /* 0xfffffea01c1c7810 */ /* 0x000fc80007ffe0ff */
[----:B------:R-:W-:Y:S01]  /*34ea0*/  ISETP.GE.U32.AND P1, PT, R28, 0x7ffffe21, PT ;  /* 0x7ffffe211c00780c */ /* 0x000fe20003f26070 */
[----:B------:R-:W-:Y:S01]  /*34eb0*/  VIADD R5, R5, 0xfffffe83 ;  /* 0xfffffe8305057836 */ /* 0x000fe20000000000 */
[----:B------:R-:W2:Y:S01]  /*34ec0*/  LDC R28, c[0x0][0x230] ;  /* 0x00008c00ff1c7b82 */ /* 0x000ea20000000800 */
[----:B---3--:R-:W-:-:S04]  /*34ed0*/  IMAD.WIDE R40, R4, 0x4, R22 ;  /* 0x0000000404287825 */ /* 0x008fc800078e0216 */
[C---:B----4-:R-:W-:Y:S01]  /*34ee0*/  IMAD.WIDE R32, R4.reuse, 0x4, R20 ;  /* 0x0000000404207825 */ /* 0x050fe200078e0214 */
[----:B------:R3:W-:Y:S03]  /*34ef0*/  STL.64 [R1+0xfe8], R40 ;  /* 0x000fe82801007387 */ /* 0x0007e60000100a00 */
[C---:B-1----:R-:W-:Y:S01]  /*34f00*/  IMAD.WIDE R30, R4.reuse, 0x4, R24 ;  /* 0x00000004041e7825 */ /* 0x042fe200078e0218 */
[----:B------:R1:W-:Y:S04]  /*34f10*/  STL.64 [R1+0xfe0], R32 ;  /* 0x000fe02001007387 */ /* 0x0003e80000100a00 */
[----:B------:R-:W-:Y:S04]  /*34f20*/  STL.64 [R1+0xfd8], R30 ;  /* 0x000fd81e01007387 */ /* 0x000fe80000100a00 */
[----:B------:R-:W4:Y:S04]  /*34f30*/  LDL.LU.64 R22, [R1+0x740] ;  /* 0x0007400001167983 */ /* 0x000f280000300a00 */
[----:B------:R-:W4:Y:S04]  /*34f40*/  LDL.LU.64 R20, [R1+0xb8] ;  /* 0x0000b80001147983 */ /* 0x000f280000300a00 */
[----:B------:R-:W4:Y:S01]  /*34f50*/  LDL.LU.64 R24, [R1+0xb0] ;  /* 0x0000b00001187983 */ /* 0x000f220000300a00 */
[----:B--2---:R-:W-:-:S03]  /*34f60*/  IMAD.WIDE R26, R4, 0x4, R26 ;  /* 0x00000004041a7825 */ /* 0x004fc600078e021a */
[----:B------:R3:W-:Y:S04]  /*34f70*/  LDGSTS.E [R252+-0x5fff4], desc[UR60][R40.64], !P1 ;  /* 0xa000c00028fc7fae */ /* 0x0007e8000c92187c */
[----:B------:R1:W-:Y:S04]  /*34f80*/  LDGSTS.E [R159+-0x5bff4], desc[UR60][R32.64], !P1 ;  /* 0xa400c000209f7fae */ /* 0x0003e8000c92187c */
[----:B------:R2:W-:Y:S04]  /*34f90*/  LDGSTS.E [R156+-0x57ff4], desc[UR60][R30.64], !P1 ;  /* 0xa800c0001e9c7fae */ /* 0x0005e8000c92187c */
[----:B------:R1:W-:Y:S01]  /*34fa0*/  STL.64 [R1+0xfd0], R26 ;  /* 0x000fd01a01007387 */ /* 0x0003e20000100a00 */
[----:B---3--:R-:W-:-:S03]  /*34fb0*/  IMAD.WIDE R40, R4, 0x4, R34 ;  /* 0x0000000404287825 */ /* 0x008fc600078e0222 */
[----:B------:R-:W-:Y:S01]  /*34fc0*/  LDGSTS.E [R154+-0x53ff4], desc[UR60][R26.64], !P1 ;  /* 0xac00c0001a9a7fae */ /* 0x000fe2000c92187c */
[----:B------:R-:W-:-:S04]  /*34fd0*/  IMAD.WIDE R34, R4, 0x4, R232 ;  /* 0x0000000404227825 */ /* 0x000fc800078e02e8 */
[C---:B-1----:R-:W-:Y:S01]  /*34fe0*/  IMAD.WIDE R32, R4.reuse, 0x4, R240 ;  /* 0x0000000404207825 */ /* 0x042fe200078e02f0 */
[----:B------:R-:W3:Y:S04]  /*34ff0*/  LDL.LU.64 R26, [R1+0xa8] ;  /* 0x0000a800011a7983 */ /* 0x000ee80000300a00 */
[----:B------:R-:W-:Y:S04]  /*35000*/  STL.64 [R1+0x1d68], R40 ;  /* 0x001d682801007387 */ /* 0x000fe80000100a00 */
[----:B------:R-:W-:Y:S04]  /*35010*/  STL.64 [R1+0x1d60], R34 ;  /* 0x001d602201007387 */ /* 0x000fe80000100a00 */
[----:B------:R-:W3:Y:S04]  /*35020*/  LDL.LU.64 R232, [R1+0x760] ;  /* 0x0007600001e87983 */ /* 0x000ee80000300a00 */
[----:B------:R1:W-:Y:S01]  /*35030*/  STL.64 [R1+0x1d58], R32 ;  /* 0x001d582001007387 */ /* 0x0003e20000100a00 */
[----:B--2---:R-:W-:-:S03]  /*35040*/  IMAD.WIDE R30, R4, 0x4, R248 ;  /* 0x00000004041e7825 */ /* 0x004fc600078e02f8 */
[----:B------:R-:W2:Y:S04]  /*35050*/  LDL.LU.64 R240, [R1+0xa0] ;  /* 0x0000a00001f07983 */ /* 0x000ea80000300a00 */
[----:B------:R-:W2:Y:S01]  /*35060*/  LDL.LU.64 R248, [R1+0x98] ;  /* 0x0000980001f87983 */ /* 0x000ea20000300a00 */
[----:B------:R-:W-:Y:S02]  /*35070*/  ISETP.GE.U32.AND P0, PT, R5, 0x7ffffe04, PT ;  /* 0x7ffffe040500780c */ /* 0x000fe40003f06070 */
[----:B------:R-:W-:Y:S01]  /*35080*/  IADD3 R29, R29, -0x17e, RZ ;  /* 0xfffffe821d1d7810 */ /* 0x000fe20007ffe0ff */
[----:B------:R4:W-:Y:S01]  /*35090*/  STL.64 [R1+0x1d50], R30 ;  /* 0x001d501e01007387 */ /* 0x0009e20000100a00 */
[----:B------:R-:W-:Y:S01]  /*350a0*/  VIADD R42, R28, 0xfffffe81 ;  /* 0xfffffe811c2a7836 */ /* 0x000fe20000000000 */
[----:B------:R-:W3:Y:S01]  /*350b0*/  LDC R5, c[0x0][0x230] ;  /* 0x00008c00ff057b82 */ /* 0x000ee20000000800 */
[----:B------:R-:W-:-:S07]  /*350c0*/  ISETP.GE.U32.AND P1, PT, R29, 0x7ffffe03, PT ;  /* 0x7ffffe031d00780c */ /* 0x000fce0003f26070 */
[----:B------:R4:W-:Y:S04]  /*350d0*/  LDGSTS.E [R252+-0x50000], desc[UR60][R40.64], !P0 ;  /* 0xb000000028fc7fae */ /* 0x0009e8000c12187c */
[----:B------:R-:W-:Y:S04]  /*350e0*/  LDGSTS.E [R159+-0x4c000], desc[UR60][R34.64], !P0 ;  /* 0xb4000000229f7fae */ /* 0x000fe8000c12187c */
[----:B------:R-:W-:Y:S04]  /*350f0*/  LDGSTS.E [R156+-0x48000], desc[UR60][R32.64], !P0 ;  /* 0xb8000000209c7fae */ /* 0x000fe8000c12187c */
[----:B------:R4:W-:Y:S04]  /*35100*/  LDGSTS.E [R154+-0x44000], desc[UR60][R30.64], !P0 ;  /* 0xbc0000001e9a7fae */ /* 0x0009e8000c12187c */
[----:B-1----:R-:W2:Y:S04]  /*35110*/  LDL.LU.64 R32, [R1+0x90] ;  /* 0x0000900001207983 */ /* 0x002ea80000300a00 */
[----:B------:R-:W2:Y:S01]  /*35120*/  LDL.LU.64 R34, [R1+0x780] ;  /* 0x0007800001227983 */ /* 0x000ea20000300a00 */
[----:B------:R-:W-:Y:S01]  /*35130*/  ISETP.GE.U32.AND P0, PT, R42, 0x7ffffe02, PT ;  /* 0x7ffffe022a00780c */ /* 0x000fe20003f06070 */
[----:B----4-:R-:W-:-:S04]  /*35140*/  IMAD.WIDE R40, R4, 0x4, R22 ;  /* 0x0000000404287825 */ /* 0x010fc800078e0216 */
[C---:B------:R-:W-:Y:S01]  /*35150*/  IMAD.WIDE R30, R4.reuse, 0x4, R20 ;  /* 0x00000004041e7825 */ /* 0x040fe200078e0214 */
[----:B------:R1:W-:Y:S03]  /*35160*/  STL.64 [R1+0x1d90], R40 ;  /* 0x001d902801007387 */ /* 0x0003e60000100a00 */
[C---:B------:R-:W-:Y:S01]  /*35170*/  IMAD.WIDE R28, R4.reuse, 0x4, R24 ;  /* 0x00000004041c7825 */ /* 0x040fe200078e0218 */
[----:B------:R-:W4:Y:S04]  /*35180*/  LDL.LU.64 R22, [R1+0x88] ;  /* 0x0000880001167983 */ /* 0x000f280000300a00 */
[----:B------:R2:W-:Y:S04]  /*35190*/  STL.64 [R1+0x1d88], R30 ;  /* 0x001d881e01007387 */ /* 0x0005e80000100a00 */
[----:B------:R-:W4:Y:S04]  /*351a0*/  LDL.LU.64 R20, [R1+0x80] ;  /* 0x0000800001147983 */ /* 0x000f280000300a00 */
[----:B------:R2:W-:Y:S04]  /*351b0*/  STL.64 [R1+0x1d80], R28 ;  /* 0x001d801c01007387 */ /* 0x0005e80000100a00 */
[----:B------:R-:W4:Y:S04]  /*351c0*/  LDL.LU.64 R24, [R1+0x78] ;  /* 0x0000780001187983 */ /* 0x000f280000300a00 */
[----:B------:R-:W-:Y:S04]  /*351d0*/  LDGSTS.E [R252+-0x4fffc], desc[UR60][R40.64], !P1 ;  /* 0xb000400028fc7fae */ /* 0x000fe8000c92187c */
[----:B------:R2:W-:Y:S04]  /*351e0*/  LDGSTS.E [R159+-0x4bffc], desc[UR60][R30.64], !P1 ;  /* 0xb40040001e9f7fae */ /* 0x0005e8000c92187c */
[----:B------:R2:W-:Y:S01]  /*351f0*/  LDGSTS.E [R156+-0x47ffc], desc[UR60][R28.64], !P1 ;  /* 0xb80040001c9c7fae */ /* 0x0005e2000c92187c */
[----:B---3--:R-:W-:-:S05]  /*35200*/  IMAD.WIDE R26, R4, 0x4, R26 ;  /* 0x00000004041a7825 */ /* 0x008fca00078e021a */
[----:B------:R3:W-:Y:S04]  /*35210*/  STL.64 [R1+0x1d78], R26 ;  /* 0x001d781a01007387 */ /* 0x0007e80000100a00 */
[----:B-1----:R-:W4:Y:S01]  /*35220*/  LDL.LU.64 R40, [R1+0x2c48] ;  /* 0x002c480001287983 */ /* 0x002f220000300a00 */
[----:B------:R-:W-:-:S03]  /*35230*/  IMAD.WIDE R42, R4, 0x4, R232 ;  /* 0x00000004042a7825 */ /* 0x000fc600078e02e8 */
[----:B------:R-:W-:Y:S01]  /*35240*/  LDGSTS.E [R154+-0x43ffc], desc[UR60][R26.64], !P1 ;  /* 0xbc0040001a9a7fae */ /* 0x000fe2000c92187c */
[----:B------:R-:W-:-:S03]  /*35250*/  IADD3 R5, R5, -0x180, RZ ;  /* 0xfffffe8005057810 */ /* 0x000fc60007ffe0ff */
[----:B------:R-:W-:Y:S01]  /*35260*/  LDGSTS.E [R252+-0x4fff8], desc[UR60][R42.64], !P0 ;  /* 0xb00080002afc7fae */ /* 0x000fe2000c12187c */
[----:B--2---:R-:W-:-:S04]  /*35270*/  IMAD.WIDE R30, R4, 0x4, R240 ;  /* 0x00000004041e7825 */ /* 0x004fc800078e02f0 */
[----:B------:R-:W-:Y:S01]  /*35280*/  IMAD.WIDE R28, R4, 0x4, R248 ;  /* 0x00000004041c7825 */ /* 0x000fe200078e02f8 */
[----:B---3--:R-:W2:Y:S04]  /*35290*/  LDL.LU.64 R26, [R1+0x70] ;  /* 0x00007000011a7983 */ /* 0x008ea80000300a00 */
[----:B------:R1:W-:Y:S04]  /*352a0*/  STL.64 [R1+0x1d98], R42 ;  /* 0x001d982a01007387 */ /* 0x0003e80000100a00 */
[----:B------:R-:W3:Y:S04]  /*352b0*/  LDL.LU.64 R232, [R1+0x50] ;  /* 0x0000500001e87983 */ /* 0x000ee80000300a00 */
[----:B------:R1:W-:Y:S04]  /*352c0*/  STL.64 [R1+0x1d70], R30 ;  /* 0x001d701e01007387 */ /* 0x0003e80000100a00 */
[----:B------:R-:W3:Y:S04]  /*352d0*/  LDL.LU.64 R240, [R1+0x30] ;  /* 0x0000300001f07983 */ /* 0x000ee80000300a00 */
[----:B------:R1:W-:Y:S04]  /*352e0*/  STL.64 [R1+0xfc8], R28 ;  /* 0x000fc81c01007387 */ /* 0x0003e80000100a00 */
[----:B------:R-:W3:Y:S01]  /*352f0*/  LDL.LU.64 R248, [R1+0x10] ;  /* 0x0000100001f87983 */ /* 0x000ee20000300a00 */
[----:B------:R-:W-:-:S02]  /*35300*/  ISETP.GE.U32.AND P1, PT, R5, 0x7ffffe01, PT ;  /* 0x7ffffe010500780c */ /* 0x000fc40003f26070 */
[----:B------:R-:W1:Y:S01]  /*35310*/  S2R R5, SR_TID.X ;  /* 0x0000000000057919 */ /* 0x000e620000002100 */
[----:B------:R-:W-:Y:S04]  /*35320*/  LDGSTS.E [R159+-0x4bff8], desc[UR60][R30.64], !P0 ;  /* 0xb40080001e9f7fae */ /* 0x000fe8000c12187c */
[----:B------:R1:W-:Y:S02]  /*35330*/  LDGSTS.E [R156+-0x47ff8], desc[UR60][R28.64], !P0 ;  /* 0xb80080001c9c7fae */ /* 0x0003e4000c12187c */
[----:B-1----:R-:W1:Y:S01]  /*35340*/  LDC R156, c[0x0][0x230] ;  /* 0x00008c00ff9c7b82 */ /* 0x002e620000000800 */
[----:B------:R-:W-:-:S04]  /*35350*/  IMAD.WIDE R32, R4, 0x4, R32 ;  /* 0x0000000404207825 */ /* 0x000fc800078e0220 */
[----:B------:R-:W-:Y:S01]  /*35360*/  IMAD.WIDE R34, R4, 0x4, R34 ;  /* 0x0000000404227825 */ /* 0x000fe200078e0222 */
[----:B------:R-:W-:Y:S01]  /*35370*/  LDGSTS.E [R154+-0x43ff8], desc[UR60][R32.64], !P0 ;  /* 0xbc008000209a7fae */ /* 0x000fe2000c12187c */
[----:B------:R-:W-:-:S03]  /*35380*/  LOP3.LUT R5, R5, 0x7f, RZ, 0xc0, !PT ;  /* 0x0000007f05057812 */ /* 0x000fc600078ec0ff */
[----:B------:R1:W-:Y:S04]  /*35390*/  STL.64 [R1+0xfc0], R32 ;  /* 0x000fc02001007387 */ /* 0x0003e80000100a00 */
[----:B------:R-:W3:Y:S04]  /*353a0*/  LDL.LU.64 R42, [R1+0x2c40] ;  /* 0x002c4000012a7983 */ /* 0x000ee80000300a00 */
[----:B------:R-:W3:Y:S04]  /*353b0*/  LDL.LU.64 R30, [R1+0x2c38] ;  /* 0x002c3800011e7983 */ /* 0x000ee80000300a00 */
[----:B------:R-:W3:Y:S04]  /*353c0*/  LDL.LU.64 R28, [R1+0x2c30] ;  /* 0x002c3000011c7983 */ /* 0x000ee80000300a00 */
[----:B-1----:R-:W3:Y:S04]  /*353d0*/  LDL.LU.64 R32, [R1+0x2c28] ;  /* 0x002c280001207983 */ /* 0x002ee80000300a00 */
[----:B------:R1:W-:Y:S04]  /*353e0*/  STL.64 [R1+0x1da8], R34 ;  /* 0x001da82201007387 */ /* 0x0003e80000100a00 */
[----:B------:R-:W-:Y:S01]  /*353f0*/  LDGSTS.E [R252+-0x4fff4], desc[UR60][R34.64], !P1 ;  /* 0xb000c00022fc7fae */ /* 0x000fe2000c92187c */
[----:B----4-:R-:W-:-:S04]  /*35400*/  IMAD.WIDE R22, R4, 0x4, R22 ;  /* 0x0000000404167825 */ /* 0x010fc800078e0216 */
[----:B------:R-:W-:-:S04]  /*35410*/  IMAD.WIDE R20, R4, 0x4, R20 ;  /* 0x0000000404147825 */ /* 0x000fc800078e0214 */
[----:B------:R-:W-:Y:S01]  /*35420*/  IMAD.WIDE R24, R4, 0x4, R24 ;  /* 0x0000000404187825 */ /* 0x000fe200078e0218 */
[----:B------:R4:W-:Y:S03]  /*35430*/  LDGSTS.E [R159+-0x4bff4], desc[UR60][R22.64], !P1 ;  /* 0xb400c000169f7fae */ /* 0x0009e6000c92187c */
[----:B------:R-:W-:-:S05]  /*35440*/  VIADD R4, R156, 0xfffffe80 ;  /* 0xfffffe809c047836 */ /* 0x000fca0000000000 */
[----:B------:R-:W-:Y:S02]  /*35450*/  ISETP.GE.AND P0, PT, R5, R4, PT ;  /* 0x000000040500720c */ /* 0x000fe40003f06270 */
[----:B------:R-:W2:Y:S01]  /*35460*/  LDC R5, c[0x0][0x23c] ;  /* 0x00008f00ff057b82 */ /* 0x000ea20000000800 */
[----:B------:R-:W-:Y:S01]  /*35470*/  IADD3 R156, R11, 0x100000, RZ ;  /* 0x001000000b9c7810 */ /* 0x000fe20007ffe0ff */
[----:B------:R1:W-:Y:S01]  /*35480*/  STL.64 [R1+0xfb8], R22 ;  /* 0x000fb81601007387 */ /* 0x0003e20000100a00 */
[----:B----4-:R-:W-:-:S03]  /*35490*/  VIADD R159, R12, 0x200000 ;  /* 0x002000000c9f7836 */ /* 0x010fc60000000000 */
[----:B------:R4:W-:Y:S01]  /*354a0*/  STL.64 [R1+0xfb0], R20 ;  /* 0x000fb01401007387 */ /* 0x0009e20000100a00 */
[----:B------:R-:W-:Y:S01]  /*354b0*/  IADD3 R252, R12, 0x200000, RZ ;  /* 0x002000000cfc7810 */ /* 0x000fe20007ffe0ff */
[----:B------:R-:W3:Y:S02]  /*354c0*/  LDC R4, c[0x0][0x238] ;  /* 0x00008e00ff047b82 */ /* 0x000ee40000000800 */
[----:B------:R3:W-:Y:S04]  /*354d0*/  STL.64 [R1+0xfa8], R24 ;  /* 0x000fa81801007387 */ /* 0x0007e80000100a00 */
[----:B-1----:R-:W3:Y:S04]  /*354e0*/  LDL.LU.64 R34, [R1+0x2c20] ;  /* 0x002c200001227983 */ /* 0x002ee80000300a00 */
[----:B------:R-:W3:Y:S04]  /*354f0*/  LDL.LU.64 R22, [R1+0x2c18] ;  /* 0x002c180001167983 */ /* 0x000ee80000300a00 */
[----:B------:R1:W-:Y:S01]  /*35500*/  LDGSTS.E [R156+-0x47ff4], desc[UR60][R20.64], !P1 ;  /* 0xb800c000149c7fae */ /* 0x0003e2000c92187c */
[----:B--2---:R-:W-:-:S03]  /*35510*/  SHF.L.U32 R5, R5, 0x7, RZ ;  /* 0x0000000705057819 */ /* 0x004fc600000006ff */
[----:B------:R2:W-:Y:S02]  /*35520*/  LDGSTS.E [R154+-0x43ff4], desc[UR60][R24.64], !P1 ;  /* 0xbc00c000189a7fae */ /* 0x0005e4000c92187c */
[----:B------:R-:W-:Y:S02]  /*35530*/  IMAD.WIDE R26, R5, 0x4, R26 ;  /* 0x00000004051a7825 */ /* 0x000fe400078e021a */
[----:B------:R-:W0:Y:S01]  /*35540*/  LDGDEPBAR ;  /* 0x00000000000079af */ /* 0x000e220000000000 */
[----:B-1----:R-:W-:-:S03]  /*35550*/  IADD3 R156, R12, 0x200000, RZ ;  /* 0x002000000c9c7810 */ /* 0x002fc60007ffe0ff */
[----:B----4-:R-:W4:Y:S01]  /*35560*/  LDL.LU.64 R20, [R1+0x2c10] ;  /* 0x002c100001147983 */ /* 0x010f220000300a00 */
[----:B---3--:R-:W-:-:S03]  /*35570*/  IMAD.WIDE R232, R5, 0x4, R232 ;  /* 0x0000000405e87825 */ /* 0x008fc600078e02e8 */
[----:B------:R-:W3:Y:S01]  /*35580*/  LDL.LU.64 R24, [R1+0x2c08] ;  /* 0x002c080001187983 */ /* 0x000ee20000300a00 */
[----:B--2---:R-:W-:-:S03]  /*35590*/  VIADD R154, R12, 0x200000 ;  /* 0x002000000c9a7836 */ /* 0x004fc60000000000 */
[----:B------:R1:W-:Y:S01]  /*355a0*/  STL.64 [R1+0xf98], R26 ;  /* 0x000f981a01007387 */ /* 0x0003e20000100a00 */
[----:B------:R-:W-:-:S03]  /*355b0*/  IMAD.WIDE R240, R5, 0x4, R240 ;  /* 0x0000000405f07825 */ /* 0x000fc600078e02f0 */
[----:B------:R2:W-:Y:S04]  /*355c0*/  STL.64 [R1+0xf88], R232 ;  /* 0x000f88e801007387 */ /* 0x0005e80000100a00 */
[----:B------:R3:W-:Y:S01]  /*355d0*/  LDGSTS.E [R159+0x40000], desc[UR60][R26.64], P4 ;  /* 0x400000001a9f7fae */ /* 0x0007e2000a12187c */
[----:B------:R-:W-:-:S03]  /*355e0*/  IMAD.WIDE R248, R5, 0x4, R248 ;  /* 0x0000000405f87825 */ /* 0x000fc600078e02f8 */
[----:B------:R3:W-:Y:S04]  /*355f0*/  LDGSTS.E [R156+0x40400], desc[UR60][R232.64], P4 ;  /* 0x40400000e89c7fae */ /* 0x0007e8000a12187c */
[----:B------:R3:W-:Y:S04]  /*35600*/  LDGSTS.E [R154+0x40800], desc[UR60][R240.64], P4 ;  /* 0x40800000f09a7fae */ /* 0x0007e8000a12187c */
[----:B-1----:R-:W4:Y:S04]  /*35610*/  LDL.LU.64 R26, [R1+0x2c00] ;  /* 0x002c0000011a7983 */ /* 0x002f280000300a00 */
[----:B------:R1:W-:Y:S04]  /*35620*/  STL.64 [R1+0xf78], R240 ;  /* 0x000f78f001007387 */ /* 0x0003e80000100a00 */
[----:B------:R1:W-:Y:S04]  /*35630*/  STL.64 [R1+0xf68], R248 ;  /* 0x000f68f801007387 */ /* 0x0003e80000100a00 */
[----:B--2---:R-:W2:Y:S04]  /*35640*/  LDL.LU.64 R232, [R1+0x2bf8] ;  /* 0x002bf80001e87983 */ /* 0x004ea80000300a00 */
[----:B-1----:R-:W2:Y:S04]  /*35650*/  LDL.LU.64 R240, [R1+0x2bf0] ;  /* 0x002bf00001f07983 */ /* 0x002ea80000300a00 */
[----:B------:R1:W-:Y:S04]  /*35660*/  LDGSTS.E [R159+0x40c00], desc[UR60][R248.64], P4 ;  /* 0x40c00000f89f7fae */ /* 0x0003e8000a12187c */
[----:B------:R-:W1:Y:S01]  /*35670*/  LDL.LU.64 R248, [R1+0x2be8] ;  /* 0x002be80001f87983 */ /* 0x000e620000300a00 */
[----:B------:R-:W-:-:S04]  /*35680*/  IMAD.WIDE R28, R5, 0x4, R28 ;  /* 0x00000004051c7825 */ /* 0x000fc800078e021c */
[----:B------:R-:W-:-:S04]  /*35690*/  IMAD.WIDE R32, R5, 0x4, R32 ;  /* 0x0000000405207825 */ /* 0x000fc800078e0220 */
[----:B------:R-:W-:-:S04]  /*356a0*/  IMAD.WIDE R22, R5, 0x4, R22 ;  /* 0x0000000405167825 */ /* 0x000fc800078e0216 */
[----:B------:R-:W-:-:S04]  /*356b0*/  IMAD.WIDE R34, R5, 0x4, R34 ;  /* 0x0000000405227825 */ /* 0x000fc800078e0222 */
[----:B---3--:R-:W-:-:S04]  /*356c0*/  IMAD.WIDE R24, R5, 0x4, R24 ;  /* 0x0000000405187825 */ /* 0x008fc800078e0218 */
[----:B----4-:R-:W-:-:S04]  /*356d0*/  IMAD.WIDE R26, R5, 0x4, R26 ;  /* 0x00000004051a7825 */ /* 0x010fc800078e021a */
[----:B--2---:R-:W-:-:S04]  /*356e0*/  IMAD.WIDE R232, R5, 0x4, R232 ;  /* 0x0000000405e87825 */ /* 0x004fc800078e02e8 */
[----:B------:R-:W-:-:S04]  /*356f0*/  IMAD.WIDE R240, R5, 0x4, R240 ;  /* 0x0000000405f07825 */ /* 0x000fc800078e02f0 */
[----:B-1----:R-:W-:-:S05]  /*35700*/  IMAD.WIDE R248, R5, 0x4, R248 ;  /* 0x0000000405f87825 */ /* 0x002fca00078e02f8 */
[----:B------:R-:W-:Y:S04]  /*35710*/  STL.64 [R1+0xf58], R248 ;  /* 0x000f58f801007387 */ /* 0x000fe80000100a00 */
[----:B------:R-:W-:Y:S04]  /*35720*/  LDGSTS.E [R252+0x41000], desc[UR60][R248.64], P4 ;  /* 0x41000000f8fc7fae */ /* 0x000fe8000a12187c */
[----:B------:R-:W-:Y:S04]  /*35730*/  STL.64 [R1+0xf48], R240 ;  /* 0x000f48f001007387 */ /* 0x000fe80000100a00 */
[----:B------:R-:W-:Y:S04]  /*35740*/  LDGSTS.E [R159+0x41400], desc[UR60][R240.64], P4 ;  /* 0x41400000f09f7fae */ /* 0x000fe8000a12187c */
[----:B------:R1:W-:Y:S04]  /*35750*/  STL.64 [R1+0xf38], R232 ;  /* 0x000f38e801007387 */ /* 0x0003e80000100a00 */
[----:B------:R1:W-:Y:S04]  /*35760*/  LDGSTS.E [R156+0x41800], desc[UR60][R232.64], P4 ;  /* 0x41800000e89c7fae */ /* 0x0003e8000a12187c */
[----:B------:R2:W-:Y:S04]  /*35770*/  STL.64 [R1+0xf28], R26 ;  /* 0x000f281a01007387 */ /* 0x0005e80000100a00 */
[----:B------:R2:W-:Y:S01]  /*35780*/  LDGSTS.E [R154+0x41c00], desc[UR60][R26.64], P4 ;  /* 0x41c000001a9a7fae */ /* 0x0005e2000a12187c */
[----:B-1----:R-:W-:-:S03]  /*35790*/  IMAD.WIDE R232, R5, 0x4, R20 ;  /* 0x0000000405e87825 */ /* 0x002fc600078e0214 */
[----:B------:R1:W-:Y:S04]  /*357a0*/  STL.64 [R1+0xf18], R24 ;  /* 0x000f181801007387 */ /* 0x0003e80000100a00 */
[----:B------:R1:W-:Y:S01]  /*357b0*/  LDGSTS.E [R156+0x42000], desc[UR60][R24.64], P4 ;  /* 0x42000000189c7fae */ /* 0x0003e2000a12187c */
[C---:B--2---:R-:W-:Y:S01]  /*357c0*/  VIADD R27, R12.reuse, 0x200000 ;  /* 0x002000000c1b7836 */ /* 0x044fe20000000000 */
[C---:B------:R-:W-:Y:S02]  /*357d0*/  IADD3 R26, R12.reuse, 0x200000, RZ ;  /* 0x002000000c1a7810 */ /* 0x040fe40007ffe0ff */
[----:B------:R-:W-:Y:S01]  /*357e0*/  STL.64 [R1+0xf08], R232 ;  /* 0x000f08e801007387 */ /* 0x000fe20000100a00 */
[----:B------:R-:W-:-:S03]  /*357f0*/  VIADD R20, R12, 0x200000 ;  /* 0x002000000c147836 */ /* 0x000fc60000000000 */
[----:B------:R-:W-:Y:S01]  /*35800*/  LDGSTS.E [R27+0x42400], desc[UR60][R232.64], P4 ;  /* 0x42400000e81b7fae */ /* 0x000fe2000a12187c */
[----:B------:R-:W-:-:S03]  /*35810*/  IADD3 R21, R12, 0x200000, RZ ;  /* 0x002000000c157810 */ /* 0x000fc60007ffe0ff */
[----:B------:R2:W-:Y:S04]  /*35820*/  STL.64 [R1+0xef8], R22 ;  /* 0x000ef81601007387 */ /* 0x0005e80000100a00 */
[----:B------:R2:W-:Y:S01]  /*35830*/  LDGSTS.E [R26+0x42800], desc[UR60][R22.64], P4 ;  /* 0x42800000161a7fae */ /* 0x0005e2000a12187c */
[----:B-1----:R-:W-:-:S03]  /*35840*/  IMAD.WIDE R24, R5, 0x4, R42 ;  /* 0x0000000405187825 */ /* 0x002fc600078e022a */
[----:B------:R-:W-:Y:S04]  /*35850*/  STL.64 [R1+0xee8], R34 ;  /* 0x000ee82201007387 */ /* 0x000fe80000100a00 */
[----:B------:R-:W-:Y:S01]  /*35860*/  LDGSTS.E [R20+0x42c00], desc[UR60][R34.64], P4 ;  /* 0x42c0000022147fae */ /* 0x000fe2000a12187c */
[C---:B--2---:R-:W-:Y:S01]  /*35870*/  IADD3 R23, R12.reuse, 0x200000, RZ ;  /* 0x002000000c177810 */ /* 0x044fe20007ffe0ff */
[----:B------:R-:W-:Y:S02]  /*35880*/  VIADD R22, R12, 0x200000 ;  /* 0x002000000c167836 */ /* 0x000fe40000000000 */
[C---:B------:R-:W-:Y:S01]  /*35890*/  IMAD.WIDE R26, R5.reuse, 0x4, R30 ;  /* 0x00000004051a7825 */ /* 0x040fe200078e021e */
[----:B------:R-:W-:Y:S03]  /*358a0*/  STL.64 [R1+0xed8], R32 ;  /* 0x000ed82001007387 */ /* 0x000fe60000100a00 */
[C---:B------:R-:W-:Y:S01]  /*358b0*/  IMAD.WIDE R30, R5.reuse, 0x4, R40 ;  /* 0x00000004051e7825 */ /* 0x040fe200078e0228 */
        /* <DEDUP_REMOVED lines=8> */
[----:B--2---:R-:W-:-:S03]  /*35940*/  IMAD.WIDE R26, R5, 0x4, R38 ;  /* 0x00000004051a7825 */ /* 0x004fc600078e0226 */
[----:B------:R2:W-:Y:S04]  /*35950*/  STL.64 [R1+0xe98], R30 ;  /* 0x000e981e01007387 */ /* 0x0005e80000100a00 */
[----:B------:R2:W-:Y:S01]  /*35960*/  LDGSTS.E [R23+0x44000], desc[UR60][R30.64], P4 ;  /* 0x440000001e177fae */ /* 0x0005e2000a12187c */
[----:B-1----:R-:W-:-:S03]  /*35970*/  IMAD.WIDE R24, R5, 0x4, R50 ;  /* 0x0000000405187825 */ /* 0x002fc600078e0232 */
[----:B------:R1:W-:Y:S04]  /*35980*/  STL.64 [R1+0xe88], R28 ;  /* 0x000e881c01007387 */ /* 0x0003e80000100a00 */
[----:B------:R1:W-:Y:S01]  /*35990*/  LDGSTS.E [R22+0x44400], desc[UR60][R28.64], P4 ;  /* 0x444000001c167fae */ /* 0x0003e2000a12187c */
[----:B--2---:R-:W-:-:S03]  /*359a0*/  IMAD.WIDE R30, R5, 0x4, R48 ;  /* 0x00000004051e7825 */ /* 0x004fc600078e0230 */
[----:B------:R2:W-:Y:S04]  /*359b0*/  STL.64 [R1+0xe78], R26 ;  /* 0x000e781a01007387 */ /* 0x0005e80000100a00 */
[----:B------:R2:W-:Y:S04]  /*359c0*/  LDGSTS.E [R21+0x44800], desc[UR60][R26.64], P4 ;  /* 0x448000001a157fae */ /* 0x0005e8000a12187c */
[----:B------:R3:W-:Y:S01]  /*359d0*/  STL.64 [R1+0xe68], R24 ;  /* 0x000e681801007387 */ /* 0x0007e20000100a00 */
[----:B-1----:R-:W-:-:S03]  /*359e0*/  IMAD.WIDE R28, R5, 0x4, R44 ;  /* 0x00000004051c7825 */ /* 0x002fc600078e022c */
[----:B------:R3:W-:Y:S01]  /*359f0*/  LDGSTS.E [R20+0x44c00], desc[UR60][R24.64], P4 ;  /* 0x44c0000018147fae */ /* 0x0007e2000a12187c */
[----:B--2---:R-:W-:-:S03]  /*35a00*/  IMAD.WIDE R26, R5, 0x4, R58 ;  /* 0x00000004051a7825 */ /* 0x004fc600078e023a */
[----:B------:R-:W-:Y:S01]  /*35a10*/  STL.64 [R1+0xe58], R30 ;  /* 0x000e581e01007387 */ /* 0x000fe20000100a00 */
[----:B---3--:R-:W-:-:S03]  /*35a20*/  IMAD.WIDE R24, R5, 0x4, R46 ;  /* 0x0000000405187825 */ /* 0x008fc600078e022e */
[----:B------:R-:W-:Y:S04]  /*35a30*/  STL.64 [R1+0xe48], R28 ;  /* 0x000e481c01007387 */ /* 0x000fe80000100a00 */
[----:B------:R1:W-:Y:S04]  /*35a40*/  LDGSTS.E [R23+0x45000], desc[UR60][R30.64], P4 ;  /* 0x450000001e177fae */ /* 0x0003e8000a12187c */
[----:B------:R2:W-:Y:S04]  /*35a50*/  STL.64 [R1+0xe38], R24 ;  /* 0x000e381801007387 */ /* 0x0005e80000100a00 */
[----:B------:R3:W-:Y:S04]  /*35a60*/  LDGSTS.E [R22+0x45400], desc[UR60][R28.64], P4 ;  /* 0x454000001c167fae */ /* 0x0007e8000a12187c */
[----:B------:R-:W-:Y:S04]  /*35a70*/  LDGSTS.E [R21+0x45800], desc[UR60][R24.64], P4 ;  /* 0x4580000018157fae */ /* 0x000fe8000a12187c */
[----:B------:R4:W-:Y:S01]  /*35a80*/  STL.64 [R1+0xe28], R26 ;  /* 0x000e281a01007387 */ /* 0x0009e20000100a00 */
[----:B------:R-:W-:-:S03]  /*35a90*/  IMAD.WIDE R32, R5, 0x4, R56 ;  /* 0x0000000405207825 */ /* 0x000fc600078e0238 */
[----:B------:R4:W-:Y:S04]  /*35aa0*/  LDGSTS.E [R20+0x45c00], desc[UR60][R26.64], P4 ;  /* 0x45c000001a147fae */ /* 0x0009e8000a12187c */
[----:B--2---:R-:W2:Y:S04]  /*35ab0*/  LDL.LU.64 R24, [R1+0x68] ;  /* 0x0000680001187983 */ /* 0x004ea80000300a00 */
[----:B------:R-:W2:Y:S04]  /*35ac0*/  LDL.LU.64 R232, [R1+0x48] ;  /* 0x0000480001e87983 */ /* 0x000ea80000300a00 */
[----:B------:R-:W2:Y:S04]  /*35ad0*/  LDL.LU.64 R240, [R1+0x28] ;  /* 0x0000280001f07983 */ /* 0x000ea80000300a00 */
[----:B------:R-:W2:Y:S01]  /*35ae0*/  LDL.LU.64 R248, [R1+0x8] ;  /* 0x0000080001f87983 */ /* 0x000ea20000300a00 */
[----:B-1----:R-:W-:-:S04]  /*35af0*/  IMAD.WIDE R30, R5, 0x4, R52 ;  /* 0x00000004051e7825 */ /* 0x002fc800078e0234 */
[C---:B---3--:R-:W-:Y:S01]  /*35b00*/  IMAD.WIDE R28, R5.reuse, 0x4, R54 ;  /* 0x00000004051c7825 */ /* 0x048fe200078e0236 */
[----:B------:R1:W-:Y:S03]  /*35b10*/  STL.64 [R1+0xe18], R32 ;  /* 0x000e182001007387 */ /* 0x0003e60000100a00 */
[C---:B----4-:R-:W-:Y:S01]  /*35b20*/  IMAD.WIDE R26, R5.reuse, 0x4, R66 ;  /* 0x00000004051a7825 */ /* 0x050fe200078e0242 */
[----:B------:R1:W-:Y:S04]  /*35b30*/  LDGSTS.E [R23+0x46000], desc[UR60][R32.64], P4 ;  /* 0x4600000020177fae */ /* 0x0003e8000a12187c */
[----:B------:R3:W-:Y:S04]  /*35b40*/  STL.64 [R1+0xe08], R30 ;  /* 0x000e081e01007387 */ /* 0x0007e80000100a00 */
[----:B------:R3:W-:Y:S01]  /*35b50*/  LDGSTS.E [R22+0x46400], desc[UR60][R30.64], P4 ;  /* 0x464000001e167fae */ /* 0x0007e2000a12187c */
[----:B-1----:R-:W-:-:S03]  /*35b60*/  IMAD.WIDE R32, R5, 0x4, R64 ;  /* 0x0000000405207825 */ /* 0x002fc600078e0240 */
[----:B------:R1:W-:Y:S04]  /*35b70*/  STL.64 [R1+0xdf8], R28 ;  /* 0x000df81c01007387 */ /* 0x0003e80000100a00 */
[----:B------:R1:W-:Y:S01]  /*35b80*/  LDGSTS.E [R21+0x46800], desc[UR60][R28.64], P4 ;  /* 0x468000001c157fae */ /* 0x0003e2000a12187c */
[----:B---3--:R-:W-:-:S03]  /*35b90*/  IMAD.WIDE R30, R5, 0x4, R60 ;  /* 0x00000004051e7825 */ /* 0x008fc600078e023c */
[----:B------:R3:W-:Y:S04]  /*35ba0*/  STL.64 [R1+0xde8], R26 ;  /* 0x000de81a01007387 */ /* 0x0007e80000100a00 */
[----:B------:R3:W-:Y:S01]  /*35bb0*/  LDGSTS.E [R20+0x46c00], desc[UR60][R26.64], P4 ;  /* 0x46c000001a147fae */ /* 0x0007e2000a12187c */
[----:B-1----:R-:W-:-:S03]  /*35bc0*/  IMAD.WIDE R28, R5, 0x4, R62 ;  /* 0x00000004051c7825 */ /* 0x002fc600078e023e */
[----:B------:R-:W-:Y:S04]  /*35bd0*/  STL.64 [R1+0xdd8], R32 ;  /* 0x000dd82001007387 */ /* 0x000fe80000100a00 */
[----:B------:R1:W-:Y:S01]  /*35be0*/  LDGSTS.E [R23+0x47000], desc[UR60][R32.64], P4 ;  /* 0x4700000020177fae */ /* 0x0003e2000a12187c */
[----:B---3--:R-:W-:-:S03]  /*35bf0*/  IMAD.WIDE R26, R5, 0x4, R68 ;  /* 0x00000004051a7825 */ /* 0x008fc600078e0244 */
[----:B------:R2:W-:Y:S04]  /*35c00*/  STL.64 [R1+0xdc8], R30 ;  /* 0x000dc81e01007387 */ /* 0x0005e80000100a00 */
[----:B------:R3:W-:Y:S04]  /*35c10*/  LDGSTS.E [R22+0x47400], desc[UR60][R30.64], P4 ;  /* 0x474000001e167fae */ /* 0x0007e8000a12187c */
[----:B------:R4:W-:Y:S01]  /*35c20*/  STL.64 [R1+0xdb8], R28 ;  /* 0x000db81c01007387 */ /* 0x0009e20000100a00 */
[----:B-1----:R-:W-:-:S03]  /*35c30*/  VIADD R23, R13, 0x200000 ;  /* 0x002000000d177836 */ /* 0x002fc60000000000 */
[----:B------:R1:W-:Y:S04]  /*35c40*/  LDGSTS.E [R21+0x47800], desc[UR60][R28.64], P4 ;  /* 0x478000001c157fae */ /* 0x0003e8000a12187c */
[----:B------:R4:W-:Y:S01]  /*35c50*/  STL.64 [R1+0xda8], R26 ;  /* 0x000da81a01007387 */ /* 0x0009e20000100a00 */
[----:B---3--:R-:W-:-:S03]  /*35c60*/  IADD3 R22, R13, 0x200000, RZ ;  /* 0x002000000d167810 */ /* 0x008fc60007ffe0ff */
[----:B------:R3:W-:Y:S01]  /*35c70*/  LDGSTS.E [R20+0x47c00], desc[UR60][R26.64], P4 ;  /* 0x47c000001a147fae */ /* 0x0007e2000a12187c */
[C---:B-1----:R-:W-:Y:S01]  /*35c80*/  VIADD R21, R13.reuse, 0x200000 ;  /* 0x002000000d157836 */ /* 0x042fe20000000000 */
[----:B---3--:R-:W-:Y:S01]  /*35c90*/  IADD3 R20, R13, 0x200000, RZ ;  /* 0x002000000d147810 */ /* 0x008fe20007ffe0ff */
[----:B--2---:R-:W-:-:S04]  /*35ca0*/  IMAD.WIDE R30, R5, 0x4, R24 ;  /* 0x00000004051e7825 */ /* 0x004fc800078e0218 */
[C---:B----4-:R-:W-:Y:S01]  /*35cb0*/  IMAD.WIDE R28, R5.reuse, 0x4, R232 ;  /* 0x00000004051c7825 */ /* 0x050fe200078e02e8 */
[----:B------:R1:W-:Y:S03]  /*35cc0*/  STL.64 [R1+0xd98], R30 ;  /* 0x000d981e01007387 */ /* 0x0003e60000100a00 */
[C---:B------:R-:W-:Y:S01]  /*35cd0*/  IMAD.WIDE R26, R5.reuse, 0x4, R240 ;  /* 0x00000004051a7825 */ /* 0x040fe200078e02f0 */
[----:B------:R1:W-:Y:S03]  /*35ce0*/  LDGSTS.E [R23+0x40080], desc[UR60][R30.64], P4 ;  /* 0x400800001e177fae */ /* 0x0003e6000a12187c */
[C---:B------:R-:W-:Y:S01]  /*35cf0*/  IMAD.WIDE R24, R5.reuse, 0x4, R248 ;  /* 0x0000000405187825 */ /* 0x040fe200078e02f8 */
        /* <DEDUP_REMOVED lines=52> */
[----:B------:R3:W-:Y:S04]  /*36040*/  LDGSTS.E [R21+0x44880], desc[UR60][R26.64], P4 ;  /* 0x448800001a157fae */ /* 0x0007e8000a12187c */
[----:B------:R1:W-:Y:S01]  /*36050*/  STL.64 [R1+0xc88], R24 ;  /* 0x000c881801007387 */ /* 0x0003e20000100a00 */
[----:B--2---:R-:W-:-:S03]  /*36060*/  IMAD.WIDE R28, R5, 0x4, R98 ;  /* 0x00000004051c7825 */ /* 0x004fc600078e0262 */
[----:B------:R1:W-:Y:S01]  /*36070*/  LDGSTS.E [R20+0x44c80], desc[UR60][R24.64], P4 ;  /* 0x44c8000018147fae */ /* 0x0003e2000a12187c */
[----:B---3--:R-:W-:-:S03]  /*36080*/  IMAD.WIDE R26, R5, 0x4, R102 ;  /* 0x00000004051a7825 */ /* 0x008fc600078e0266 */
[----:B------:R-:W-:Y:S01]  /*36090*/  STL.64 [R1+0xc80], R30 ;  /* 0x000c801e01007387 */ /* 0x000fe20000100a00 */
[----:B-1----:R-:W-:-:S03]  /*360a0*/  IMAD.WIDE R24, R5, 0x4, R100 ;  /* 0x0000000405187825 */ /* 0x002fc600078e0264 */
        /* <DEDUP_REMOVED lines=11> */
[----:B------:R-:W2:Y:S01]  /*36160*/  LDL.LU.64 R248, [R1] ;  /* 0x0000000001f87983 */ /* 0x000ea20000300a00 */
        /* <DEDUP_REMOVED lines=91> */
[----:B------:R3:W-:Y:S01]  /*36720*/  STL.64 [R1+0x970], R28 ;  /* 0x0009701c01007387 */ /* 0x0007e20000100a00 */
[----:B--2---:R-:W-:-:S03]  /*36730*/  IMAD.WIDE R24, R5, 0x4, R162 ;  /* 0x0000000405187825 */ /* 0x004fc600078e02a2 */
[----:B------:R2:W-:Y:S04]  /*36740*/  STL.64 [R1+0x960], R26 ;  /* 0x0009601a01007387 */ /* 0x0005e80000100a00 */
[----:B------:R4:W-:Y:S04]  /*36750*/  STL.64 [R1+0x950], R24 ;  /* 0x0009501801007387 */ /* 0x0009e80000100a00 */
[----:B------:R-:W4:Y:S04]  /*36760*/  LDL.LU.64 R232, [R1+0x58] ;  /* 0x0000580001e87983 */ /* 0x000f280000300a00 */
[----:B------:R-:W4:Y:S04]  /*36770*/  LDL.LU.64 R240, [R1+0x38] ;  /* 0x0000380001f07983 */ /* 0x000f280000300a00 */
[----:B------:R-:W4:Y:S04]  /*36780*/  LDL.LU.64 R248, [R1+0x18] ;  /* 0x0000180001f87983 */ /* 0x000f280000300a00 */
[----:B------:R1:W-:Y:S04]  /*36790*/  LDGSTS.E [R23+0x45100], desc[UR60][R30.64], P4 ;  /* 0x451000001e177fae */ /* 0x0003e8000a12187c */
[----:B------:R3:W-:Y:S04]  /*367a0*/  LDGSTS.E [R22+0x45500], desc[UR60][R28.64], P4 ;  /* 0x455000001c167fae */ /* 0x0007e8000a12187c */
[----:B------:R2:W-:Y:S01]  /*367b0*/  LDGSTS.E [R21+0x45900], desc[UR60][R26.64], P4 ;  /* 0x459000001a157fae */ /* 0x0005e2000a12187c */
[----:B-1----:R-:W-:-:S03]  /*367c0*/  IMAD.WIDE R30, R5, 0x4, R164 ;  /* 0x00000004051e7825 */ /* 0x002fc600078e02a4 */
[----:B------:R4:W-:Y:S01]  /*367d0*/  LDGSTS.E [R20+0x45d00], desc[UR60][R24.64], P4 ;  /* 0x45d0000018147fae */ /* 0x0009e2000a12187c */
[----:B---3--:R-:W-:-:S03]  /*367e0*/  IMAD.WIDE R28, R5, 0x4, R166 ;  /* 0x00000004051c7825 */ /* 0x008fc600078e02a6 */
[----:B------:R1:W-:Y:S01]  /*367f0*/  STL.64 [R1+0x940], R30 ;  /* 0x0009401e01007387 */ /* 0x0003e20000100a00 */
[----:B--2---:R-:W-:-:S03]  /*36800*/  IMAD.WIDE R26, R5, 0x4, R168 ;  /* 0x00000004051a7825 */ /* 0x004fc600078e02a8 */
[----:B------:R1:W-:Y:S01]  /*36810*/  LDGSTS.E [R23+0x46100], desc[UR60][R30.64], P4 ;  /* 0x461000001e177fae */ /* 0x0003e2000a12187c */
[----:B----4-:R-:W-:-:S03]  /*36820*/  IMAD.WIDE R24, R5, 0x4, R170 ;  /* 0x0000000405187825 */ /* 0x010fc600078e02aa */
        /* <DEDUP_REMOVED lines=9> */
[----:B------:R-:W-:Y:S04]  /*368c0*/  STL.64 [R1+0x900], R30 ;  /* 0x0009001e01007387 */ /* 0x000fe80000100a00 */
[----:B------:R1:W-:Y:S01]  /*368d0*/  LDGSTS.E [R23+0x47100], desc[UR60][R30.64], P4 ;  /* 0x471000001e177fae */ /* 0x0003e2000a12187c */
[----:B--2---:R-:W-:-:S03]  /*368e0*/  IMAD.WIDE R24, R5, 0x4, R178 ;  /* 0x0000000405187825 */ /* 0x004fc600078e02b2 */
[----:B------:R-:W-:Y:S04]  /*368f0*/  STL.64 [R1+0x8f0], R28 ;  /* 0x0008f01c01007387 */ /* 0x000fe80000100a00 */
[----:B------:R2:W-:Y:S01]  /*36900*/  LDGSTS.E [R22+0x47500], desc[UR60][R28.64], P4 ;  /* 0x475000001c167fae */ /* 0x0005e2000a12187c */
[----:B-1----:R-:W-:-:S03]  /*36910*/  VIADD R23, R15, 0x200000 ;  /* 0x002000000f177836 */ /* 0x002fc60000000000 */
[----:B------:R-:W-:Y:S04]  /*36920*/  STL.64 [R1+0x8e0], R26 ;  /* 0x0008e01a01007387 */ /* 0x000fe80000100a00 */
[----:B------:R1:W-:Y:S01]  /*36930*/  LDGSTS.E [R21+0x47900], desc[UR60][R26.64], P4 ;  /* 0x479000001a157fae */ /* 0x0003e2000a12187c */
[----:B--2---:R-:W-:-:S03]  /*36940*/  IADD3 R22, R15, 0x200000, RZ ;  /* 0x002000000f167810 */ /* 0x004fc60007ffe0ff */
[----:B------:R2:W-:Y:S04]  /*36950*/  STL.64 [R1+0x8d0], R24 ;  /* 0x0008d01801007387 */ /* 0x0005e80000100a00 */
[----:B------:R3:W-:Y:S01]  /*36960*/  LDGSTS.E [R20+0x47d00], desc[UR60][R24.64], P4 ;  /* 0x47d0000018147fae */ /* 0x0007e2000a12187c */
[C---:B-1----:R-:W-:Y:S01]  /*36970*/  VIADD R21, R15.reuse, 0x200000 ;  /* 0x002000000f157836 */ /* 0x042fe20000000000 */
[----:B---3--:R-:W-:Y:S01]  /*36980*/  IADD3 R20, R15, 0x200000, RZ ;  /* 0x002000000f147810 */ /* 0x008fe20007ffe0ff */
[----:B--2---:R-:W-:-:S04]  /*36990*/  IMAD.WIDE R24, R5, 0x4, R250 ;  /* 0x0000000405187825 */ /* 0x004fc800078e02fa */
[----:B------:R-:W-:-:S04]  /*369a0*/  IMAD.WIDE R34, R5, 0x4, R216 ;  /* 0x0000000405227825 */ /* 0x000fc800078e02d8 */
[----:B------:R-:W-:-:S04]  /*369b0*/  IMAD.WIDE R32, R5, 0x4, R218 ;  /* 0x0000000405207825 */ /* 0x000fc800078e02da */
[----:B------:R-:W-:-:S04]  /*369c0*/  IMAD.WIDE R30, R5, 0x4, R232 ;  /* 0x00000004051e7825 */ /* 0x000fc800078e02e8 */
[C---:B------:R-:W-:Y:S01]  /*369d0*/  IMAD.WIDE R28, R5.reuse, 0x4, R240 ;  /* 0x00000004051c7825 */ /* 0x040fe200078e02f0 */
[----:B------:R1:W-:Y:S03]  /*369e0*/  STL.64 [R1+0x8c0], R30 ;  /* 0x0008c01e01007387 */ /* 0x0003e60000100a00 */
[C---:B------:R-:W-:Y:S01]  /*369f0*/  IMAD.WIDE R26, R5.reuse, 0x4, R248 ;  /* 0x00000004051a7825 */ /* 0x040fe200078e02f8 */
        /* <DEDUP_REMOVED lines=55> */
[----:B------:R1:W-:Y:S04]  /*36d70*/  STL.64 [R1+0x740], R24 ;  /* 0x0007401801007387 */ /* 0x0003e80000100a00 */
[----:B------:R2:W-:Y:S01]  /*36d80*/  STL.64 [R1+0x720], R28 ;  /* 0x0007201c01007387 */ /* 0x0005e20000100a00 */
[----:B---3--:R-:W-:-:S03]  /*36d90*/  IMAD.WIDE R26, R5, 0x4, R212 ;  /* 0x00000004051a7825 */ /* 0x008fc600078e02d4 */
[----:B------:R1:W-:Y:S04]  /*36da0*/  LDGSTS.E [R20+0x44d80], desc[UR60][R24.64], P4 ;  /* 0x44d8000018147fae */ /* 0x0003e8000a12187c */
[----:B------:R3:W-:Y:S04]  /*36db0*/  STL.64 [R1+0x700], R30 ;  /* 0x0007001e01007387 */ /* 0x0007e80000100a00 */
[----:B------:R-:W-:Y:S01]  /*36dc0*/  LDGSTS.E [R23+0x45180], desc[UR60][R28.64], P4 ;  /* 0x451800001c177fae */ /* 0x000fe2000a12187c */
[----:B-1----:R-:W-:-:S03]  /*36dd0*/  IMAD.WIDE R24, R5, 0x4, R214 ;  /* 0x0000000405187825 */ /* 0x002fc600078e02d6 */
[----:B------:R1:W-:Y:S04]  /*36de0*/  STL.64 [R1+0x6e0], R26 ;  /* 0x0006e01a01007387 */ /* 0x0003e80000100a00 */
[----:B------:R3:W-:Y:S04]  /*36df0*/  LDGSTS.E [R22+0x45580], desc[UR60][R30.64], P4 ;  /* 0x455800001e167fae */ /* 0x0007e8000a12187c */
[----:B--2---:R-:W2:Y:S04]  /*36e00*/  LDL.LU.64 R28, [R1+0x5d8] ;  /* 0x0005d800011c7983 */ /* 0x004ea80000300a00 */
[----:B------:R4:W-:Y:S04]  /*36e10*/  STL.64 [R1+0x6c0], R24 ;  /* 0x0006c01801007387 */ /* 0x0009e80000100a00 */
[----:B------:R-:W2:Y:S01]  /*36e20*/  LDL.LU.64 R232, [R1+0x5e0] ;  /* 0x0005e00001e87983 */ /* 0x000ea20000300a00 */
[----:B---3--:R-:W-:-:S03]  /*36e30*/  IMAD.WIDE R30, R5, 0x4, R220 ;  /* 0x00000004051e7825 */ /* 0x008fc600078e02dc */
[----:B------:R-:W3:Y:S04]  /*36e40*/  LDL.LU.64 R240, [R1+0x5f0] ;  /* 0x0005f00001f07983 */ /* 0x000ee80000300a00 */
[----:B------:R-:W-:Y:S04]  /*36e50*/  LDGSTS.E [R21+0x45980], desc[UR60][R26.64], P4 ;  /* 0x459800001a157fae */ /* 0x000fe8000a12187c */
[----:B------:R4:W-:Y:S04]  /*36e60*/  LDGSTS.E [R20+0x45d80], desc[UR60][R24.64], P4 ;  /* 0x45d8000018147fae */ /* 0x0009e8000a12187c */
[----:B------:R-:W-:Y:S04]  /*36e70*/  LDGSTS.E [R23+0x46180], desc[UR60][R34.64], P4 ;  /* 0x4618000022177fae */ /* 0x000fe8000a12187c */
[----:B-1----:R-:W3:Y:S04]  /*36e80*/  LDL.LU.64 R26, [R1+0x5f8] ;  /* 0x0005f800011a7983 */ /* 0x002ee80000300a00 */
[----:B------:R-:W-:Y:S04]  /*36e90*/  STL.64 [R1+0x6a0], R34 ;  /* 0x0006a02201007387 */ /* 0x000fe80000100a00 */
[----:B------:R-:W-:Y:S04]  /*36ea0*/  STL.64 [R1+0x678], R32 ;  /* 0x0006782001007387 */ /* 0x000fe80000100a00 */
[----:B------:R1:W-:Y:S04]  /*36eb0*/  STL.64 [R1+0x650], R30 ;  /* 0x0006501e01007387 */ /* 0x0003e80000100a00 */
[----:B------:R-:W3:Y:S01]  /*36ec0*/  LDL.LU.64 R248, [R1+0x600] ;  /* 0x0006000001f87983 */ /* 0x000ee20000300a00 */
[----:B----4-:R-:W-:-:S03]  /*36ed0*/  IMAD.WIDE R24, R5, 0x4, R222 ;  /* 0x0000000405187825 */ /* 0x010fc600078e02de */
[----:B------:R-:W-:Y:S04]  /*36ee0*/  LDGSTS.E [R22+0x46580], desc[UR60][R32.64], P4 ;  /* 0x4658000020167fae */ /* 0x000fe8000a12187c */
[----:B------:R1:W-:Y:S01]  /*36ef0*/  LDGSTS.E [R21+0x46980], desc[UR60][R30.64], P4 ;  /* 0x469800001e157fae */ /* 0x0003e2000a12187c */
[----:B------:R-:W-:-:S03]  /*36f00*/  IMAD.WIDE R38, R5, 0x4, R224 ;  /* 0x0000000405267825 */ /* 0x000fc600078e02e0 */
[----:B------:R4:W-:Y:S04]  /*36f10*/  STL.64 [R1+0x630], R24 ;  /* 0x0006301801007387 */ /* 0x0009e80000100a00 */
[----:B------:R-:W-:Y:S01]  /*36f20*/  LDGSTS.E [R20+0x46d80], desc[UR60][R24.64], P4 ;  /* 0x46d8000018147fae */ /* 0x000fe2000a12187c */
[----:B------:R-:W-:-:S03]  /*36f30*/  IMAD.WIDE R36, R5, 0x4, R228 ;  /* 0x0000000405247825 */ /* 0x000fc600078e02e4 */
[----:B------:R3:W-:Y:S01]  /*36f40*/  LDGSTS.E [R23+0x47180], desc[UR60][R38.64], P4 ;  /* 0x4718000026177fae */ /* 0x0007e2000a12187c */
[----:B-1----:R-:W-:-:S05]  /*36f50*/  IMAD.WIDE R30, R5, 0x4, R226 ;  /* 0x00000004051e7825 */ /* 0x002fca00078e02e2 */
[----:B------:R-:W-:Y:S04]  /*36f60*/  LDGSTS.E [R22+0x47580], desc[UR60][R30.64], P4 ;  /* 0x475800001e167fae */ /* 0x000fe8000a12187c */
[----:B----4-:R-:W4:Y:S04]  /*36f70*/  LDL.LU.64 R24, [R1+0x608] ;  /* 0x0006080001187983 */ /* 0x010f280000300a00 */
[----:B------:R-:W4:Y:S04]  /*36f80*/  LDL.LU.64 R34, [R1+0x618] ;  /* 0x0006180001227983 */ /* 0x000f280000300a00 */
[----:B------:R-:W4:Y:S04]  /*36f90*/  LDL.LU.64 R32, [R1+0x620] ;  /* 0x0006200001207983 */ /* 0x000f280000300a00 */
[----:B------:R-:W-:Y:S04]  /*36fa0*/  STL.64 [R1+0x610], R38 ;  /* 0x0006102601007387 */ /* 0x000fe80000100a00 */
[----:B------:R1:W-:Y:S04]  /*36fb0*/  STL.64 [R1+0x5e8], R30 ;  /* 0x0005e81e01007387 */ /* 0x0003e80000100a00 */
[----:B------:R3:W-:Y:S04]  /*36fc0*/  STL.64 [R1+0x210], R36 ;  /* 0x0002102401007387 */ /* 0x0007e80000100a00 */
[----:B------:R3:W-:Y:S04]  /*36fd0*/  LDGSTS.E [R21+0x47980], desc[UR60][R36.64], P4 ;  /* 0x4798000024157fae */ /* 0x0007e8000a12187c */
[----:B-1----:R-:W4:Y:S01]  /*36fe0*/  LDL.LU.64 R30, [R1+0x628] ;  /* 0x00062800011e7983 */ /* 0x002f220000300a00 */
[----:B--2---:R-:W-:-:S05]  /*36ff0*/  IMAD.WIDE R28, R5, 0x4, R28 ;  /* 0x00000004051c7825 */ /* 0x004fca00078e021c */
[----:B------:R1:W-:Y:S01]  /*37000*/  STL.64 [R1+0x1e8], R28 ;  /* 0x0001e81c01007387 */ /* 0x0003e20000100a00 */
[----:B------:R-:W-:-:S03]  /*37010*/  IMAD.WIDE R40, R5, 0x4, R232 ;  /* 0x0000000405287825 */ /* 0x000fc600078e02e8 */
[----:B------:R1:W-:Y:S04]  /*37020*/  LDGSTS.E [R20+0x47d80], desc[UR60][R28.64], P4 ;  /* 0x47d800001c147fae */ /* 0x0003e8000a12187c */
[----:B------:R-:W2:Y:S01]  /*37030*/  LDL.LU.64 R232, [R1+0x638] ;  /* 0x0006380001e87983 */ /* 0x000ea20000300a00 */
[----:B---3--:R-:W-:-:S03]  /*37040*/  IMAD.WIDE R38, R5, 0x4, R240 ;  /* 0x0000000405267825 */ /* 0x008fc600078e02f0 */
[----:B------:R-:W3:Y:S04]  /*37050*/  LDL.LU.64 R240, [R1+0x640] ;  /* 0x0006400001f07983 */ /* 0x000ee80000300a00 */
[----:B------:R-:W-:Y:S01]  /*37060*/  STL.64 [R1+0x5d0], R40 ;  /* 0x0005d02801007387 */ /* 0x000fe20000100a00 */
[----:B------:R-:W-:-:S03]  /*37070*/  IMAD.WIDE R36, R5, 0x4, R26 ;  /* 0x0000000405247825 */ /* 0x000fc600078e021a */
[----:B------:R-:W3:Y:S04]  /*37080*/  LDL.LU.64 R26, [R1+0x648] ;  /* 0x00064800011a7983 */ /* 0x000ee80000300a00 */
[----:B------:R4:W-:Y:S04]  /*37090*/  STL.64 [R1+0x5b0], R38 ;  /* 0x0005b02601007387 */ /* 0x0009e80000100a00 */
[----:B------:R-:W-:Y:S01]  /*370a0*/  STL.64 [R1+0x590], R36 ;  /* 0x0005902401007387 */ /* 0x000fe20000100a00 */
[----:B-1----:R-:W-:-:S03]  /*370b0*/  IMAD.WIDE R28, R5, 0x4, R248 ;  /* 0x00000004051c7825 */ /* 0x002fc600078e02f8 */
[----:B------:R-:W3:Y:S01]  /*370c0*/  LDL.LU.64 R248, [R1+0x658] ;  /* 0x0006580001f87983 */ /* 0x000ee20000300a00 */
[C---:B------:R-:W-:Y:S01]  /*370d0*/  IADD3 R22, R16.reuse, 0x200000, RZ ;  /* 0x0020000010167810 */ /* 0x040fe20007ffe0ff */
[C---:B------:R-:W-:Y:S01]  /*370e0*/  VIADD R23, R16.reuse, 0x200000 ;  /* 0x0020000010177836 */ /* 0x040fe20000000000 */
[C---:B------:R-:W-:Y:S01]  /*370f0*/  IADD3 R20, R16.reuse, 0x200000, RZ ;  /* 0x0020000010147810 */ /* 0x040fe20007ffe0ff */
[----:B------:R-:W-:Y:S01]  /*37100*/  VIADD R21, R16, 0x200000 ;  /* 0x0020000010157836 */ /* 0x000fe20000000000 */
[----:B------:R1:W-:Y:S04]  /*37110*/  STL.64 [R1+0x570], R28 ;  /* 0x0005701c01007387 */ /* 0x0003e80000100a00 */
[----:B------:R-:W-:Y:S04]  /*37120*/  LDGSTS.E [R23+0x40200], desc[UR60][R40.64], P4 ;  /* 0x4020000028177fae */ /* 0x000fe8000a12187c */
[----:B------:R4:W-:Y:S04]  /*37130*/  LDGSTS.E [R22+0x40600], desc[UR60][R38.64], P4 ;  /* 0x4060000026167fae */ /* 0x0009e8000a12187c */
[----:B------:R-:W-:Y:S04]  /*37140*/  LDGSTS.E [R21+0x40a00], desc[UR60][R36.64], P4 ;  /* 0x40a0000024157fae */ /* 0x000fe8000a12187c */
[----:B------:R1:W-:Y:S01]  /*37150*/  LDGSTS.E [R20+0x40e00], desc[UR60][R28.64], P4 ;  /* 0x40e000001c147fae */ /* 0x0003e2000a12187c */
[----:B----4-:R-:W-:-:S03]  /*37160*/  IMAD.WIDE R38, R5, 0x4, R24 ;  /* 0x0000000405267825 */ /* 0x010fc600078e0218 */
[----:B------:R-:W4:Y:S01]  /*37170*/  LDL.LU.64 R24, [R1+0x660] ;  /* 0x0006600001187983 */ /* 0x000f220000300a00 */
[----:B-1----:R-:W-:-:S03]  /*37180*/  IMAD.WIDE R28, R5, 0x4, R34 ;  /* 0x00000004051c7825 */ /* 0x002fc600078e0222 */
[----:B------:R3:W-:Y:S01]  /*37190*/  LDGSTS.E [R23+0x41200], desc[UR60][R38.64], P4 ;  /* 0x4120000026177fae */ /* 0x0007e2000a12187c */
[----:B------:R-:W-:-:S03]  /*371a0*/  IMAD.WIDE R36, R5, 0x4, R32 ;  /* 0x0000000405247825 */ /* 0x000fc600078e0220 */
[----:B------:R-:W4:Y:S04]  /*371b0*/  LDL.LU.64 R34, [R1+0x668] ;  /* 0x0006680001227983 */ /* 0x000f280000300a00 */
[----:B------:R-:W-:Y:S04]  /*371c0*/  STL.64 [R1+0x550], R38 ;  /* 0x0005502601007387 */ /* 0x000fe80000100a00 */
[----:B------:R-:W4:Y:S04]  /*371d0*/  LDL.LU.64 R32, [R1+0x670] ;  /* 0x0006700001207983 */ /* 0x000f280000300a00 */
[----:B------:R1:W-:Y:S04]  /*371e0*/  STL.64 [R1+0x530], R28 ;  /* 0x0005301c01007387 */ /* 0x0003e80000100a00 */
[----:B------:R3:W-:Y:S01]  /*371f0*/  STL.64 [R1+0x510], R36 ;  /* 0x0005102401007387 */ /* 0x0007e20000100a00 */
[----:B------:R-:W-:-:S03]  /*37200*/  IMAD.WIDE R30, R5, 0x4, R30 ;  /* 0x00000004051e7825 */ /* 0x000fc600078e021e */
[----:B------:R-:W-:Y:S04]  /*37210*/  LDGSTS.E [R22+0x41600], desc[UR60][R28.64], P4 ;  /* 0x416000001c167fae */ /* 0x000fe8000a12187c */
[----:B------:R3:W-:Y:S04]  /*37220*/  LDGSTS.E [R21+0x41a00], desc[UR60][R36.64], P4 ;  /* 0x41a0000024157fae */ /* 0x0007e8000a12187c */
[----:B------:R3:W-:Y:S04]  /*37230*/  LDGSTS.E [R20+0x41e00], desc[UR60][R30.64], P4 ;  /* 0x41e000001e147fae */ /* 0x0007e8000a12187c */
[----:B-1----:R-:W4:Y:S04]  /*37240*/  LDL.LU.64 R28, [R1+0x680] ;  /* 0x00068000011c7983 */ /* 0x002f280000300a00 */
[----:B------:R1:W-:Y:S01]  /*37250*/  STL.64 [R1+0x4f0], R30 ;  /* 0x0004f01e01007387 */ /* 0x0003e20000100a00 */
[----:B--2---:R-:W-:-:S03]  /*37260*/  IMAD.WIDE R40, R5, 0x4, R232 ;  /* 0x0000000405287825 */ /* 0x004fc600078e02e8 */
[----:B------:R-:W2:Y:S01]  /*37270*/  LDL.LU.64 R232, [R1+0x688] ;  /* 0x0006880001e87983 */ /* 0x000ea20000300a00 */
[----:B---3--:R-:W-:-:S03]  /*37280*/  IMAD.WIDE R38, R5, 0x4, R240 ;  /* 0x0000000405267825 */ /* 0x008fc600078e02f0 */
[----:B------:R-:W3:Y:S04]  /*37290*/  LDL.LU.64 R240, [R1+0x690] ;  /* 0x0006900001f07983 */ /* 0x000ee80000300a00 */
[----:B------:R-:W-:Y:S04]  /*372a0*/  STL.64 [R1+0x4d0], R40 ;  /* 0x0004d02801007387 */ /* 0x000fe80000100a00 */
[----:B------:R-:W-:Y:S01]  /*372b0*/  LDGSTS.E [R23+0x42200], desc[UR60][R40.64], P4 ;  /* 0x4220000028177fae */ /* 0x000fe2000a12187c */
[----:B------:R-:W-:-:S03]  /*372c0*/  IMAD.WIDE R36, R5, 0x4, R26 ;  /* 0x0000000405247825 */ /* 0x000fc600078e021a */
[----:B------:R4:W-:Y:S04]  /*372d0*/  LDGSTS.E [R22+0x42600], desc[UR60][R38.64], P4 ;  /* 0x4260000026167fae */ /* 0x0009e8000a12187c */
[----:B------:R-:W3:Y:S04]  /*372e0*/  LDL.LU.64 R26, [R1+0x698] ;  /* 0x00069800011a7983 */ /* 0x000ee80000300a00 */
[----:B------:R4:W-:Y:S04]  /*372f0*/  STL.64 [R1+0x4b0], R38 ;  /* 0x0004b02601007387 */ /* 0x0009e80000100a00 */
[----:B------:R-:W-:Y:S01]  /*37300*/  STL.64 [R1+0x490], R36 ;  /* 0x0004902401007387 */ /* 0x000fe20000100a00 */
[----:B-1----:R-:W-:-:S03]  /*37310*/  IMAD.WIDE R30, R5, 0x4, R248 ;  /* 0x00000004051e7825 */ /* 0x002fc600078e02f8 */
[----:B------:R-:W-:Y:S04]  /*37320*/  LDGSTS.E [R21+0x42a00], desc[UR60][R36.64], P4 ;  /* 0x42a0000024157fae */ /* 0x000fe8000a12187c */
[----:B------:R-:W3:Y:S04]  /*37330*/  LDL.LU.64 R248, [R1+0x6a8] ;  /* 0x0006a80001f87983 */ /* 0x000ee80000300a00 */
[----:B------:R1:W-:Y:S04]  /*37340*/  STL.64 [R1+0x470], R30 ;  /* 0x0004701e01007387 */ /* 0x0003e80000100a00 */
[----:B------:R1:W-:Y:S01]  /*37350*/  LDGSTS.E [R20+0x42e00], desc[UR60][R30.64], P4 ;  /* 0x42e000001e147fae */ /* 0x0003e2000a12187c */
[----:B----4-:R-:W-:-:S03]  /*37360*/  IMAD.WIDE R38, R5, 0x4, R24 ;  /* 0x0000000405267825 */ /* 0x010fc600078e0218 */
[----:B------:R-:W4:Y:S04]  /*37370*/  LDL.LU.64 R24, [R1+0x6b0] ;  /* 0x0006b00001187983 */ /* 0x000f280000300a00 */
[----:B------:R3:W-:Y:S01]  /*37380*/  LDGSTS.E [R23+0x43200], desc[UR60][R38.64], P4 ;  /* 0x4320000026177fae */ /* 0x0007e2000a12187c */
[----:B-1----:R-:W-:-:S03]  /*37390*/  IMAD.WIDE R30, R5, 0x4, R34 ;  /* 0x00000004051e7825 */ /* 0x002fc600078e0222 */
[----:B------:R-:W4:Y:S04]  /*373a0*/  LDL.LU.64 R34, [R1+0x6b8] ;  /* 0x0006b80001227983 */ /* 0x000f280000300a00 */
[----:B------:R-:W-:Y:S01]  /*373b0*/  STL.64 [R1+0x450], R38 ;  /* 0x0004502601007387 */ /* 0x000fe20000100a00 */
[----:B------:R-:W-:-:S03]  /*373c0*/  IMAD.WIDE R36, R5, 0x4, R32 ;  /* 0x0000000405247825 */ /* 0x000fc600078e0220 */
[----:B------:R-:W4:Y:S04]  /*373d0*/  LDL.LU.64 R32, [R1+0x6c8] ;  /* 0x0006c80001207983 */ /* 0x000f280000300a00 */
[----:B------:R1:W-:Y:S04]  /*373e0*/  STL.64 [R1+0x430], R30 ;  /* 0x0004301e01007387 */ /* 0x0003e80000100a00 */
[----:B------:R3:W-:Y:S04]  /*373f0*/  STL.64 [R1+0x410], R36 ;  /* 0x0004102401007387 */ /* 0x0007e80000100a00 */
[----:B------:R-:W-:Y:S04]  /*37400*/  LDGSTS.E [R22+0x43600], desc[UR60][R30.64], P4 ;  /* 0x436000001e167fae */ /* 0x000fe8000a12187c */
[----:B------:R3:W-:Y:S01]  /*37410*/  LDGSTS.E [R21+0x43a00], desc[UR60][R36.64], P4 ;  /* 0x43a0000024157fae */ /* 0x0007e2000a12187c */
[----:B------:R-:W-:-:S03]  /*37420*/  IMAD.WIDE R28, R5, 0x4, R28 ;  /* 0x00000004051c7825 */ /* 0x000fc600078e021c */
[----:B-1----:R-:W4:Y:S04]  /*37430*/  LDL.LU.64 R30, [R1+0x6d0] ;  /* 0x0006d000011e7983 */ /* 0x002f280000300a00 */
[----:B------:R1:W-:Y:S04]  /*37440*/  STL.64 [R1+0x3f0], R28 ;  /* 0x0003f01c01007387 */ /* 0x0003e80000100a00 */
[----:B------:R1:W-:Y:S01]  /*37450*/  LDGSTS.E [R20+0x43e00], desc[UR60][R28.64], P4 ;  /* 0x43e000001c147fae */ /* 0x0003e2000a12187c */
[----:B--2---:R-:W-:-:S03]  /*37460*/  IMAD.WIDE R40, R5, 0x4, R232 ;  /* 0x0000000405287825 */ /* 0x004fc600078e02e8 */
[----:B------:R-:W2:Y:S01]  /*37470*/  LDL.LU.64 R232, [R1+0x6d8] ;  /* 0x0006d80001e87983 */ /* 0x000ea20000300a00 */
[----:B---3--:R-:W-:-:S03]  /*37480*/  IMAD.WIDE R38, R5, 0x4, R240 ;  /* 0x0000000405267825 */ /* 0x008fc600078e02f0 */
[----:B------:R-:W3:Y:S04]  /*37490*/  LDL.LU.64 R240, [R1+0x6e8] ;  /* 0x0006e80001f07983 */ /* 0x000ee80000300a00 */
[----:B------:R-:W-:Y:S04]  /*374a0*/  STL.64 [R1+0x3d0], R40 ;  /* 0x0003d02801007387 */ /* 0x000fe80000100a00 */
[----:B------:R-:W-:Y:S04]  /*374b0*/  LDGSTS.E [R23+0x44200], desc[UR60][R40.64], P4 ;  /* 0x4420000028177fae */ /* 0x000fe8000a12187c */
[----:B------:R4:W-:Y:S01]  /*374c0*/  LDGSTS.E [R22+0x44600], desc[UR60][R38.64], P4 ;  /* 0x4460000026167fae */ /* 0x0009e2000a12187c */
[----:B------:R-:W-:-:S03]  /*374d0*/  IMAD.WIDE R36, R5, 0x4, R26 ;  /* 0x0000000405247825 */ /* 0x000fc600078e021a */
[----:B------:R-:W3:Y:S04]  /*374e0*/  LDL.LU.64 R26, [R1+0x6f0] ;  /* 0x0006f000011a7983 */ /* 0x000ee80000300a00 */
[----:B------:R4:W-:Y:S04]  /*374f0*/  STL.64 [R1+0x3b0], R38 ;  /* 0x0003b02601007387 */ /* 0x0009e80000100a00 */
[----:B------:R-:W-:Y:S04]  /*37500*/  STL.64 [R1+0x390], R36 ;  /* 0x0003902401007387 */ /* 0x000fe80000100a00 */
[----:B------:R-:W-:Y:S01]  /*37510*/  LDGSTS.E [R21+0x44a00], desc[UR60][R36.64], P4 ;  /* 0x44a0000024157fae */ /* 0x000fe2000a12187c */
[----:B-1----:R-:W-:-:S03]  /*37520*/  IMAD.WIDE R28, R5, 0x4, R248 ;  /* 0x00000004051c7825 */ /* 0x002fc600078e02f8 */
        /* <DEDUP_REMOVED lines=65> */
[----:B------:R-:W-:-:S03]  /*37940*/  VIADD R21, R17, 0x200000 ;  /* 0x0020000011157836 */ /* 0x000fc60000000000 */
[----:B------:R-:W-:Y:S04]  /*37950*/  LDGSTS.E [R23+0x40280], desc[UR60][R40.64], P4 ;  /* 0x4028000028177fae */ /* 0x000fe8000a12187c */
[----:B------:R4:W-:Y:S04]  /*37960*/  LDGSTS.E [R22+0x40680], desc[UR60][R38.64], P4 ;  /* 0x4068000026167fae */ /* 0x0009e8000a12187c */
[----:B------:R-:W-:Y:S04]  /*37970*/  LDGSTS.E [R21+0x40a80], desc[UR60][R36.64], P4 ;  /* 0x40a8000024157fae */ /* 0x000fe8000a12187c */
[----:B------:R1:W-:Y:S04]  /*37980*/  STL.64 [R1+0x568], R28 ;  /* 0x0005681c01007387 */ /* 0x0003e80000100a00 */
[----:B------:R1:W-:Y:S01]  /*37990*/  LDGSTS.E [R20+0x40e80], desc[UR60][R28.64], P4 ;  /* 0x40e800001c147fae */ /* 0x0003e2000a12187c */
[----:B----4-:R-:W-:-:S03]  /*379a0*/  IMAD.WIDE R38, R5, 0x4, R24 ;  /* 0x0000000405267825 */ /* 0x010fc600078e0218 */
[----:B------:R-:W4:Y:S04]  /*379b0*/  LDL.LU.64 R24, [R1+0x7b0] ;  /* 0x0007b00001187983 */ /* 0x000f280000300a00 */
[----:B------:R3:W-:Y:S01]  /*379c0*/  LDGSTS.E [R23+0x41280], desc[UR60][R38.64], P4 ;  /* 0x4128000026177fae */ /* 0x0007e2000a12187c */
[----:B-1----:R-:W-:-:S03]  /*379d0*/  IMAD.WIDE R28, R5, 0x4, R34 ;  /* 0x00000004051c7825 */ /* 0x002fc600078e0222 */
[----:B------:R-:W4:Y:S01]  /*379e0*/  LDL.LU.64 R34, [R1+0x7b8] ;  /* 0x0007b80001227983 */ /* 0x000f220000300a00 */
[----:B------:R-:W-:-:S03]  /*379f0*/  IMAD.WIDE R36, R5, 0x4, R32 ;  /* 0x0000000405247825 */ /* 0x000fc600078e0220 */
[----:B------:R-:W-:Y:S04]  /*37a00*/  STL.64 [R1+0x548], R38 ;  /* 0x0005482601007387 */ /* 0x000fe80000100a00 */
        /* <DEDUP_REMOVED lines=32> */
[----:B------:R-:W-:Y:S04]  /*37c10*/  LDGSTS.E [R22+0x43680], desc[UR60][R30.64], P4 ;  /* 0x436800001e167fae */ /* 0x000fe8000a12187c */
[----:B------:R-:W4:Y:S04]  /*37c20*/  LDL.LU.64 R32, [R1+0x838] ;  /* 0x0008380001207983 */ /* 0x000f280000300a00 */
[----:B------:R1:W-:Y:S04]  /*37c30*/  STL.64 [R1+0x428], R30 ;  /* 0x0004281e01007387 */ /* 0x0003e80000100a00 */
[----:B------:R3:W-:Y:S04]  /*37c40*/  STL.64 [R1+0x408], R36 ;  /* 0x0004082401007387 */ /* 0x0007e80000100a00 */
[----:B------:R3:W-:Y:S04]  /*37c50*/  LDGSTS.E [R21+0x43a80], desc[UR60][R36.64], P4 ;  /* 0x43a8000024157fae */ /* 0x0007e8000a12187c */
[----:B-1----:R-:W4:Y:S01]  /*37c60*/  LDL.LU.64 R30, [R1+0x848] ;  /* 0x00084800011e7983 */ /* 0x002f220000300a00 */
[----:B------:R-:W-:-:S05]  /*37c70*/  IMAD.WIDE R28, R5, 0x4, R28 ;  /* 0x00000004051c7825 */ /* 0x000fca00078e021c */
        /* <DEDUP_REMOVED lines=23> */
[----:B------:R-:W-:Y:S04]  /*37df0*/  STL.64 [R1+0x348], R38 ;  /* 0x0003482601007387 */ /* 0x000fe80000100a00 */
[----:B------:R-:W-:Y:S01]  /*37e00*/  LDGSTS.E [R22+0x45680], desc[UR60][R28.64], P4 ;  /* 0x456800001c167fae */ /* 0x000fe2000a12187c */
[----:B------:R-:W-:-:S03]  /*37e10*/  IMAD.WIDE R36, R5, 0x4, R32 ;  /* 0x0000000405247825 */ /* 0x000fc600078e0220 */
[----:B------:R-:W4:Y:S04]  /*37e20*/  LDL.LU.64 R32, [R1+0x8b8] ;  /* 0x0008b80001207983 */ /* 0x000f280000300a00 */
[----:B------:R1:W-:Y:S04]  /*37e30*/  STL.64 [R1+0x328], R28 ;  /* 0x0003281c01007387 */ /* 0x0003e80000100a00 */
[----:B------:R3:W-:Y:S04]  /*37e40*/  STL.64 [R1+0x308], R36 ;  /* 0x0003082401007387 */ /* 0x0007e80000100a00 */
        /* <DEDUP_REMOVED lines=31> */
[----:B------:R-:W-:Y:S04]  /*38040*/  STL.64 [R1+0x200], R36 ;  /* 0x0002002401007387 */ /* 0x000fe80000100a00 */
        /* <DEDUP_REMOVED lines=10> */
[----:B-1----:R-:W3:Y:S01]  /*380f0*/  LDL.LU.64 R28, [R1+0x978] ;  /* 0x00097800011c7983 */ /* 0x002ee20000300a00 */
[----:B------:R-:W-:-:S03]  /*38100*/  IMAD.WIDE R36, R5, 0x4, R26 ;  /* 0x0000000405247825 */ /* 0x000fc600078e021a */
[----:B------:R1:W-:Y:S04]  /*38110*/  STL.64 [R1+0x5a0], R38 ;  /* 0x0005a02601007387 */ /* 0x0003e80000100a00 */
[----:B------:R-:W-:Y:S01]  /*38120*/  STL.64 [R1+0x580], R36 ;  /* 0x0005802401007387 */ /* 0x000fe20000100a00 */
[----:B------:R-:W-:-:S03]  /*38130*/  IMAD.WIDE R26, R5, 0x4, R248 ;  /* 0x00000004051a7825 */ /* 0x000fc600078e02f8 */
[----:B------:R-:W3:Y:S01]  /*38140*/  LDL.LU.64 R248, [R1+0x988] ;  /* 0x0009880001f87983 */ /* 0x000ee20000300a00 */
[C---:B------:R-:W-:Y:S01]  /*38150*/  IADD3 R22, R18.reuse, 0x200000, RZ ;  /* 0x0020000012167810 */ /* 0x040fe20007ffe0ff */
[C---:B------:R-:W-:Y:S01]  /*38160*/  VIADD R23, R18.reuse, 0x200000 ;  /* 0x0020000012177836 */ /* 0x040fe20000000000 */
[C---:B------:R-:W-:Y:S01]  /*38170*/  IADD3 R20, R18.reuse, 0x200000, RZ ;  /* 0x0020000012147810 */ /* 0x040fe20007ffe0ff */
[----:B------:R-:W-:-:S03]  /*38180*/  VIADD R21, R18, 0x200000 ;  /* 0x0020000012157836 */ /* 0x000fc60000000000 */
[----:B------:R-:W-:Y:S04]  /*38190*/  LDGSTS.E [R23+0x40300], desc[UR60][R40.64], P4 ;  /* 0x4030000028177fae */ /* 0x000fe8000a12187c */
[----:B------:R1:W-:Y:S04]  /*381a0*/  LDGSTS.E [R22+0x40700], desc[UR60][R38.64], P4 ;  /* 0x4070000026167fae */ /* 0x0003e8000a12187c */
[----:B------:R1:W-:Y:S04]  /*381b0*/  LDGSTS.E [R21+0x40b00], desc[UR60][R36.64], P4 ;  /* 0x40b0000024157fae */ /* 0x0003e8000a12187c */
[----:B------:R1:W-:Y:S04]  /*381c0*/  STL.64 [R1+0x560], R26 ;  /* 0x0005601a01007387 */ /* 0x0003e80000100a00 */
[----:B------:R-:W-:Y:S01]  /*381d0*/  LDGSTS.E [R20+0x40f00], desc[UR60][R26.64], P4 ;  /* 0x40f000001a147fae */ /* 0x000fe2000a12187c */
[----:B----4-:R-:W-:-:S05]  /*381e0*/  IMAD.WIDE R24, R5, 0x4, R24 ;  /* 0x0000000405187825 */ /* 0x010fca00078e0218 */
[----:B------:R-:W-:Y:S01]  /*381f0*/  LDGSTS.E [R23+0x41300], desc[UR60][R24.64], P4 ;  /* 0x4130000018177fae */ /* 0x000fe2000a12187c */
[----:B-1----:R-:W-:-:S03]  /*38200*/  IMAD.WIDE R38, R5, 0x4, R34 ;  /* 0x0000000405267825 */ /* 0x002fc600078e0222 */
[----:B------:R-:W4:Y:S04]  /*38210*/  LDL.LU.64 R26, [R1+0x998] ;  /* 0x00099800011a7983 */ /* 0x000f280000300a00 */
[----:B------:R-:W4:Y:S04]  /*38220*/  LDL.LU.64 R34, [R1+0x9a8] ;  /* 0x0009a80001227983 */ /* 0x000f280000300a00 */
[----:B------:R1:W-:Y:S01]  /*38230*/  STL.64 [R1+0x540], R24 ;  /* 0x0005401801007387 */ /* 0x0003e20000100a00 */
[----:B------:R-:W-:-:S03]  /*38240*/  IMAD.WIDE R36, R5, 0x4, R32 ;  /* 0x0000000405247825 */ /* 0x000fc600078e0220 */
[----:B------:R3:W-:Y:S04]  /*38250*/  LDGSTS.E [R22+0x41700], desc[UR60][R38.64], P4 ;  /* 0x4170000026167fae */ /* 0x0007e8000a12187c */
[----:B------:R-:W4:Y:S04]  /*38260*/  LDL.LU.64 R32, [R1+0x9b8] ;  /* 0x0009b80001207983 */ /* 0x000f280000300a00 */
[----:B------:R3:W-:Y:S04]  /*38270*/  STL.64 [R1+0x520], R38 ;  /* 0x0005202601007387 */ /* 0x0007e80000100a00 */
[----:B------:R3:W-:Y:S01]  /*38280*/  STL.64 [R1+0x500], R36 ;  /* 0x0005002401007387 */ /* 0x0007e20000100a00 */
[----:B------:R-:W-:-:S03]  /*38290*/  IMAD.WIDE R30, R5, 0x4, R30 ;  /* 0x00000004051e7825 */ /* 0x000fc600078e021e */
[----:B-1----:R-:W4:Y:S04]  /*382a0*/  LDL.LU.64 R24, [R1+0x9c8] ;  /* 0x0009c80001187983 */ /* 0x002f280000300a00 */
[----:B------:R1:W-:Y:S04]  /*382b0*/  STL.64 [R1+0x4e0], R30 ;  /* 0x0004e01e01007387 */ /* 0x0003e80000100a00 */
[----:B------:R1:W-:Y:S04]  /*382c0*/  LDGSTS.E [R21+0x41b00], desc[UR60][R36.64], P4 ;  /* 0x41b0000024157fae */ /* 0x0003e8000a12187c */
[----:B------:R1:W-:Y:S01]  /*382d0*/  LDGSTS.E [R20+0x41f00], desc[UR60][R30.64], P4 ;  /* 0x41f000001e147fae */ /* 0x0003e2000a12187c */
[----:B--2---:R-:W-:-:S03]  /*382e0*/  IMAD.WIDE R40, R5, 0x4, R232 ;  /* 0x0000000405287825 */ /* 0x004fc600078e02e8 */
[----:B------:R-:W2:Y:S01]  /*382f0*/  LDL.LU.64 R232, [R1+0x9d8] ;  /* 0x0009d80001e87983 */ /* 0x000ea20000300a00 */
[----:B---3--:R-:W-:-:S03]  /*38300*/  IMAD.WIDE R38, R5, 0x4, R240 ;  /* 0x0000000405267825 */ /* 0x008fc600078e02f0 */
[----:B------:R-:W3:Y:S04]  /*38310*/  LDL.LU.64 R240, [R1+0x9e8] ;  /* 0x0009e80001f07983 */ /* 0x000ee80000300a00 */
[----:B------:R-:W-:Y:S01]  /*38320*/  STL.64 [R1+0x4c0], R40 ;  /* 0x0004c02801007387 */ /* 0x000fe20000100a00 */
[----:B-1----:R-:W-:-:S03]  /*38330*/  IMAD.WIDE R36, R5, 0x4, R28 ;  /* 0x0000000405247825 */ /* 0x002fc600078e021c */
[----:B------:R4:W-:Y:S04]  /*38340*/  STL.64 [R1+0x4a0], R38 ;  /* 0x0004a02601007387 */ /* 0x0009e80000100a00 */
[----:B------:R-:W3:Y:S04]  /*38350*/  LDL.LU.64 R28, [R1+0x9f8] ;  /* 0x0009f800011c7983 */ /* 0x000ee80000300a00 */
[----:B------:R1:W-:Y:S04]  /*38360*/  STL.64 [R1+0x480], R36 ;  /* 0x0004802401007387 */ /* 0x0003e80000100a00 */
[----:B------:R-:W-:Y:S04]  /*38370*/  LDGSTS.E [R23+0x42300], desc[UR60][R40.64], P4 ;  /* 0x4230000028177fae */ /* 0x000fe8000a12187c */
[----:B------:R4:W-:Y:S04]  /*38380*/  LDGSTS.E [R22+0x42700], desc[UR60][R38.64], P4 ;  /* 0x4270000026167fae */ /* 0x0009e8000a12187c */
[----:B------:R1:W-:Y:S01]  /*38390*/  LDGSTS.E [R21+0x42b00], desc[UR60][R36.64], P4 ;  /* 0x42b0000024157fae */ /* 0x0003e2000a12187c */
[----:B------:R-:W-:-:S05]  /*383a0*/  IMAD.WIDE R30, R5, 0x4, R248 ;  /* 0x00000004051e7825 */ /* 0x000fca00078e02f8 */
[----:B------:R1:W-:Y:S04]  /*383b0*/  STL.64 [R1+0x460], R30 ;  /* 0x0004601e01007387 */ /* 0x0003e80000100a00 */
[----:B------:R-:W3:Y:S04]  /*383c0*/  LDL.LU.64 R248, [R1+0xa08] ;  /* 0x000a080001f87983 */ /* 0x000ee80000300a00 */
[----:B------:R1:W-:Y:S01]  /*383d0*/  LDGSTS.E [R20+0x42f00], desc[UR60][R30.64], P4 ;  /* 0x42f000001e147fae */ /* 0x0003e2000a12187c */
[----:B----4-:R-:W-:-:S03]  /*383e0*/  IMAD.WIDE R38, R5, 0x4, R26 ;  /* 0x0000000405267825 */ /* 0x010fc600078e021a */
[----:B------:R-:W4:Y:S01]  /*383f0*/  LDL.LU.64 R26, [R1+0xa18] ;  /* 0x000a1800011a7983 */ /* 0x000f220000300a00 */
[----:B-1----:R-:W-:-:S03]  /*38400*/  IMAD.WIDE R36, R5, 0x4, R34 ;  /* 0x0000000405247825 */ /* 0x002fc600078e0222 */
[----:B------:R-:W4:Y:S04]  /*38410*/  LDL.LU.64 R34, [R1+0xa28] ;  /* 0x000a280001227983 */ /* 0x000f280000300a00 */
[----:B------:R-:W-:Y:S01]  /*38420*/  STL.64 [R1+0x440], R38 ;  /* 0x0004402601007387 */ /* 0x000fe20000100a00 */
[----:B------:R-:W-:-:S03]  /*38430*/  IMAD.WIDE R30, R5, 0x4, R32 ;  /* 0x00000004051e7825 */ /* 0x000fc600078e0220 */
[----:B------:R-:W-:Y:S04]  /*38440*/  STL.64 [R1+0x420], R36 ;  /* 0x0004202401007387 */ /* 0x000fe80000100a00 */
[----:B------:R3:W-:Y:S04]  /*38450*/  LDGSTS.E [R23+0x43300], desc[UR60][R38.64], P4 ;  /* 0x4330000026177fae */ /* 0x0007e8000a12187c */
[----:B------:R1:W-:Y:S01]  /*38460*/  LDGSTS.E [R22+0x43700], desc[UR60][R36.64], P4 ;  /* 0x4370000024167fae */ /* 0x0003e2000a12187c */
[----:B------:R-:W-:-:S03]  /*38470*/  IMAD.WIDE R32, R5, 0x4, R24 ;  /* 0x0000000405207825 */ /* 0x000fc600078e0218 */
[----:B------:R-:W-:Y:S04]  /*38480*/  LDGSTS.E [R21+0x43b00], desc[UR60][R30.64], P4 ;  /* 0x43b000001e157fae */ /* 0x000fe8000a12187c */
[----:B------:R-:W4:Y:S04]  /*38490*/  LDL.LU.64 R24, [R1+0xa38] ;  /* 0x000a380001187983 */ /* 0x000f280000300a00 */
[----:B------:R1:W-:Y:S04]  /*384a0*/  STL.64 [R1+0x400], R30 ;  /* 0x0004001e01007387 */ /* 0x0003e80000100a00 */
[----:B------:R3:W-:Y:S04]  /*384b0*/  STL.64 [R1+0x3e0], R32 ;  /* 0x0003e02001007387 */ /* 0x0007e80000100a00 */
[----:B------:R-:W-:Y:S04]  /*384c0*/  LDGSTS.E [R20+0x43f00], desc[UR60][R32.64], P4 ;  /* 0x43f0000020147fae */ /* 0x000fe8000a12187c */
[----:B-1----:R-:W4:Y:S01]  /*384d0*/  LDL.LU.64 R30, [R1+0xa48] ;  /* 0x000a4800011e7983 */ /* 0x002f220000300a00 */
[----:B--2---:R-:W-:-:S03]  /*384e0*/  IMAD.WIDE R40, R5, 0x4, R232 ;  /* 0x0000000405287825 */ /* 0x004fc600078e02e8 */
[----:B------:R-:W2:Y:S01]  /*384f0*/  LDL.LU.64 R232, [R1+0xa58] ;  /* 0x000a580001e87983 */ /* 0x000ea20000300a00 */
[----:B---3--:R-:W-:-:S03]  /*38500*/  IMAD.WIDE R38, R5, 0x4, R240 ;  /* 0x0000000405267825 */ /* 0x008fc600078e02f0 */
[----:B------:R-:W3:Y:S04]  /*38510*/  LDL.LU.64 R32, [R1+0xa68] ;  /* 0x000a680001207983 */ /* 0x000ee80000300a00 */
[----:B------:R4:W-:Y:S04]  /*38520*/  STL.64 [R1+0x3c0], R40 ;  /* 0x0003c02801007387 */ /* 0x0009e80000100a00 */
[----:B------:R-:W3:Y:S01]  /*38530*/  LDL.LU.64 R240, [R1+0xa78] ;  /* 0x000a780001f07983 */ /* 0x000ee20000300a00 */
[----:B------:R-:W-:-:S03]  /*38540*/  IMAD.WIDE R36, R5, 0x4, R28 ;  /* 0x0000000405247825 */ /* 0x000fc600078e021c */
[----:B------:R1:W-:Y:S04]  /*38550*/  STL.64 [R1+0x3a0], R38 ;  /* 0x0003a02601007387 */ /* 0x0003e80000100a00 */
[----:B------:R-:W-:Y:S04]  /*38560*/  STL.64 [R1+0x380], R36 ;  /* 0x0003802401007387 */ /* 0x000fe80000100a00 */
[----:B------:R4:W-:Y:S04]  /*38570*/  LDGSTS.E [R23+0x44300], desc[UR60][R40.64], P4 ;  /* 0x4430000028177fae */ /* 0x0009e8000a12187c */
[----:B------:R1:W-:Y:S04]  /*38580*/  LDGSTS.E [R22+0x44700], desc[UR60][R38.64], P4 ;  /* 0x4470000026167fae */ /* 0x0003e8000a12187c */
[----:B------:R1:W-:Y:S01]  /*38590*/  LDGSTS.E [R21+0x44b00], desc[UR60][R36.64], P4 ;  /* 0x44b0000024157fae */ /* 0x0003e2000a12187c */
[----:B------:R-:W-:-:S03]  /*385a0*/  IMAD.WIDE R28, R5, 0x4, R248 ;  /* 0x00000004051c7825 */ /* 0x000fc600078e02f8 */
[----:B------:R-:W3:Y:S04]  /*385b0*/  LDL.LU.64 R248, [R1+0xa80] ;  /* 0x000a800001f87983 */ /* 0x000ee80000300a00 */
[----:B------:R1:W-:Y:S04]  /*385c0*/  STL.64 [R1+0x360], R28 ;  /* 0x0003601c01007387 */ /* 0x0003e80000100a00 */
[----:B------:R-:W-:Y:S01]  /*385d0*/  LDGSTS.E [R20+0x44f00], desc[UR60][R28.64], P4 ;  /* 0x44f000001c147fae */ /* 0x000fe2000a12187c */
[----:B----4-:R-:W-:-:S03]  /*385e0*/  IMAD.WIDE R40, R5, 0x4, R26 ;  /* 0x0000000405287825 */ /* 0x010fc600078e021a */
[----:B------:R-:W4:Y:S01]  /*385f0*/  LDL.LU.64 R26, [R1+0xa88] ;  /* 0x000a8800011a7983 */ /* 0x000f220000300a00 */
[----:B-1----:R-:W-:-:S03]  /*38600*/  IMAD.WIDE R38, R5, 0x4, R34 ;  /* 0x0000000405267825 */ /* 0x002fc600078e0222 */
[----:B------:R-:W4:Y:S04]  /*38610*/  LDL.LU.64 R28, [R1+0xa98] ;  /* 0x000a9800011c7983 */ /* 0x000f280000300a00 */
[----:B------:R2:W-:Y:S04]  /*38620*/  STL.64 [R1+0x340], R40 ;  /* 0x0003402801007387 */ /* 0x0005e80000100a00 */
[----:B------:R-:W4:Y:S04]  /*38630*/  LDL.LU.64 R34, [R1+0xaa0] ;  /* 0x000aa00001227983 */ /* 0x000f280000300a00 */
[----:B------:R2:W-:Y:S04]  /*38640*/  LDGSTS.E [R23+0x45300], desc[UR60][R40.64], P4 ;  /* 0x4530000028177fae */ /* 0x0005e8000a12187c */
[----:B------:R3:W-:Y:S04]  /*38650*/  STL.64 [R1+0x320], R38 ;  /* 0x0003202601007387 */ /* 0x0007e80000100a00 */
[----:B------:R3:W-:Y:S01]  /*38660*/  LDGSTS.E [R22+0x45700], desc[UR60][R38.64], P4 ;  /* 0x4570000026167fae */ /* 0x0007e2000a12187c */
[----:B------:R-:W-:-:S03]  /*38670*/  IMAD.WIDE R36, R5, 0x4, R24 ;  /* 0x0000000405247825 */ /* 0x000fc600078e0218 */
[----:B------:R-:W4:Y:S04]  /*38680*/  LDL.LU.64 R24, [R1+0xaa8] ;  /* 0x000aa80001187983 */ /* 0x000f280000300a00 */
[----:B------:R1:W-:Y:S04]  /*38690*/  STL.64 [R1+0x300], R36 ;  /* 0x0003002401007387 */ /* 0x0003e80000100a00 */
[----:B------:R1:W-:Y:S01]  /*386a0*/  LDGSTS.E [R21+0x45b00], desc[UR60][R36.64], P4 ;  /* 0x45b0000024157fae */ /* 0x0003e2000a12187c */
[----:B------:R-:W-:-:S05]  /*386b0*/  IMAD.WIDE R30, R5, 0x4, R30 ;  /* 0x00000004051e7825 */ /* 0x000fca00078e021e */
[----:B------:R1:W-:Y:S04]  /*386c0*/  STL.64 [R1+0x2e0], R30 ;  /* 0x0002e01e01007387 */ /* 0x0003e80000100a00 */
[----:B------:R1:W-:Y:S01]  /*386d0*/  LDGSTS.E [R20+0x45f00], desc[UR60][R30.64], P4 ;  /* 0x45f000001e147fae */ /* 0x0003e2000a12187c */
[----:B--2---:R-:W-:-:S03]  /*386e0*/  IMAD.WIDE R40, R5, 0x4, R232 ;  /* 0x0000000405287825 */ /* 0x004fc600078e02e8 */
[----:B------:R-:W2:Y:S01]  /*386f0*/  LDL.LU.64 R232, [R1+0xab8] ;  /* 0x000ab80001e87983 */ /* 0x000ea20000300a00 */
[----:B---3--:R-:W-:-:S03]  /*38700*/  IMAD.WIDE R38, R5, 0x4, R32 ;  /* 0x0000000405267825 */ /* 0x008fc600078e0220 */
[----:B------:R-:W-:Y:S04]  /*38710*/  STL.64 [R1+0x2c0], R40 ;  /* 0x0002c02801007387 */ /* 0x000fe80000100a00 */
[----:B------:R-:W-:Y:S01]  /*38720*/  LDGSTS.E [R23+0x46300], desc[UR60][R40.64], P4 ;  /* 0x4630000028177fae */ /* 0x000fe2000a12187c */
[----:B-1----:R-:W-:-:S03]  /*38730*/  IMAD.WIDE R36, R5, 0x4, R240 ;  /* 0x0000000405247825 */ /* 0x002fc600078e02f0 */
[----:B------:R-:W3:Y:S04]  /*38740*/  LDL.LU.64 R240, [R1+0xac0] ;  /* 0x000ac00001f07983 */ /* 0x000ee80000300a00 */
[----:B------:R-:W-:Y:S04]  /*38750*/  STL.64 [R1+0x2a0], R38 ;  /* 0x0002a02601007387 */ /* 0x000fe80000100a00 */
[----:B------:R-:W-:Y:S04]  /*38760*/  STL.64 [R1+0x280], R36 ;  /* 0x0002802401007387 */ /* 0x000fe80000100a00 */
[----:B------:R-:W3:Y:S04]  /*38770*/  LDL.LU.64 R32, [R1+0xac8] ;  /* 0x000ac80001207983 */ /* 0x000ee80000300a00 */
[----:B------:R-:W-:Y:S04]  /*38780*/  LDGSTS.E [R22+0x46700], desc[UR60][R38.64], P4 ;  /* 0x4670000026167fae */ /* 0x000fe8000a12187c */
[----:B------:R-:W-:Y:S01]  /*38790*/  LDGSTS.E [R21+0x46b00], desc[UR60][R36.64], P4 ;  /* 0x46b0000024157fae */ /* 0x000fe2000a12187c */
[----:B------:R-:W-:-:S05]  /*387a0*/  IMAD.WIDE R30, R5, 0x4, R248 ;  /* 0x00000004051e7825 */ /* 0x000fca00078e02f8 */
[----:B------:R4:W-:Y:S04]  /*387b0*/  STL.64 [R1+0x260], R30 ;  /* 0x0002601e01007387 */ /* 0x0009e80000100a00 */
[----:B------:R-:W3:Y:S04]  /*387c0*/  LDL.LU.64 R248, [R1+0xad8] ;  /* 0x000ad80001f87983 */ /* 0x000ee80000300a00 */
[----:B------:R4:W-:Y:S02]  /*387d0*/  LDGSTS.E [R20+0x46f00], desc[UR60][R30.64], P4 ;  /* 0x46f000001e147fae */ /* 0x0009e4000a12187c */
[----:B----4-:R-:W-:-:S02]  /*387e0*/  IMAD.WIDE R30, R5, 0x4, R26 ;  /* 0x00000004051e7825 */ /* 0x010fc400078e021a */
[----:B------:R-:W4:Y:S02]  /*387f0*/  LDL.LU.64 R26, [R1+0xae0] ;  /* 0x000ae000011a7983 */ /* 0x000f240000300a00 */
[C---:B------:R-:W-:Y:S02]  /*38800*/  IMAD.WIDE R36, R5.reuse, 0x4, R28 ;  /* 0x0000000405247825 */ /* 0x040fe400078e021c */
[----:B------:R1:W-:Y:S02]  /*38810*/  STL.64 [R1+0x240], R30 ;  /* 0x0002401e01007387 */ /* 0x0003e40000100a00 */
[C---:B------:R-:W-:Y:S02]  /*38820*/  IMAD.WIDE R34, R5.reuse, 0x4, R34 ;  /* 0x0000000405227825 */ /* 0x040fe400078e0222 */
[----:B------:R-:W-:Y:S04]  /*38830*/  STL.64 [R1+0x220], R36 ;  /* 0x0002202401007387 */ /* 0x000fe80000100a00 */
[----:B------:R-:W4:Y:S04]  /*38840*/  LDL.LU.64 R42, [R1+0xae8] ;  /* 0x000ae800012a7983 */ /* 0x000f280000300a00 */
[----:B------:R1:W-:Y:S04]  /*38850*/  STL.64 [R1+0x1f8], R34 ;  /* 0x0001f82201007387 */ /* 0x0003e80000100a00 */
[----:B------:R-:W-:Y:S04]  /*38860*/  LDGSTS.E [R23+0x47300], desc[UR60][R30.64], P4 ;  /* 0x473000001e177fae */ /* 0x000fe8000a12187c */
[----:B------:R3:W-:Y:S01]  /*38870*/  LDGSTS.E [R22+0x47700], desc[UR60][R36.64], P4 ;  /* 0x4770000024167fae */ /* 0x0007e2000a12187c */
[----:B------:R-:W-:-:S03]  /*38880*/  IMAD.WIDE R28, R5, 0x4, R24 ;  /* 0x00000004051c7825 */ /* 0x000fc600078e0218 */
[----:B------:R-:W4:Y:S04]  /*38890*/  LDL.LU.64 R24, [R1+0xaf8] ;  /* 0x000af80001187983 */ /* 0x000f280000300a00 */
[----:B------:R3:W-:Y:S04]  /*388a0*/  STL.64 [R1+0x1d0], R28 ;  /* 0x0001d01c01007387 */ /* 0x0007e80000100a00 */
[----:B-1----:R-:W4:Y:S04]  /*388b0*/  LDL.LU.64 R30, [R1+0xb00] ;  /* 0x000b0000011e7983 */ /* 0x002f280000300a00 */
[----:B------:R-:W-:Y:S04]  /*388c0*/  LDGSTS.E [R21+0x47b00], desc[UR60][R34.64], P4 ;  /* 0x47b0000022157fae */ /* 0x000fe8000a12187c */
[----:B------:R1:W-:Y:S04]  /*388d0*/  LDGSTS.E [R20+0x47f00], desc[UR60][R28.64], P4 ;  /* 0x47f000001c147fae */ /* 0x0003e8000a12187c */
[----:B------:R-:W4:Y:S01]  /*388e0*/  LDL.LU.64 R34, [R1+0xb08] ;  /* 0x000b080001227983 */ /* 0x000f220000300a00 */
[----:B--2---:R-:W-:-:S03]  /*388f0*/  IMAD.WIDE R38, R5, 0x4, R232 ;  /* 0x0000000405267825 */ /* 0x004fc600078e02e8 */
[----:B------:R-:W2:Y:S04]  /*38900*/  LDL.LU.64 R232, [R1+0xb18] ;  /* 0x000b180001e87983 */ /* 0x000ea80000300a00 */
[----:B------:R4:W-:Y:S01]  /*38910*/  STL.64 [R1+0x5b8], R38 ;  /* 0x0005b82601007387 */ /* 0x0009e20000100a00 */
[----:B---3--:R-:W-:-:S03]  /*38920*/  IMAD.WIDE R36, R5, 0x4, R240 ;  /* 0x0000000405247825 */ /* 0x008fc600078e02f0 */
[----:B------:R-:W3:Y:S04]  /*38930*/  LDL.LU.64 R240, [R1+0xb20] ;  /* 0x000b200001f07983 */ /* 0x000ee80000300a00 */
[----:B------:R4:W-:Y:S01]  /*38940*/  STL.64 [R1+0x598], R36 ;  /* 0x0005982401007387 */ /* 0x0009e20000100a00 */
[----:B------:R-:W-:-:S05]  /*38950*/  IMAD.WIDE R32, R5, 0x4, R32 ;  /* 0x0000000405207825 */ /* 0x000fca00078e0220 */
[----:B------:R-:W-:Y:S01]  /*38960*/  STL.64 [R1+0x578], R32 ;  /* 0x0005782001007387 */ /* 0x000fe20000100a00 */
[----:B-1----:R-:W-:-:S03]  /*38970*/  IMAD.WIDE R28, R5, 0x4, R248 ;  /* 0x00000004051c7825 */ /* 0x002fc600078e02f8 */
[----:B------:R-:W3:Y:S01]  /*38980*/  LDL.LU.64 R248, [R1+0xb30] ;  /* 0x000b300001f87983 */ /* 0x000ee20000300a00 */
[C---:B------:R-:W-:Y:S01]  /*38990*/  IADD3 R22, R19.reuse, 0x200000, RZ ;  /* 0x0020000013167810 */ /* 0x040fe20007ffe0ff */
[C---:B------:R-:W-:Y:S01]  /*389a0*/  VIADD R23, R19.reuse, 0x200000 ;  /* 0x0020000013177836 */ /* 0x040fe20000000000 */
[C---:B------:R-:W-:Y:S01]  /*389b0*/  IADD3 R20, R19.reuse, 0x200000, RZ ;  /* 0x0020000013147810 */ /* 0x040fe20007ffe0ff */
[----:B------:R-:W-:-:S03]  /*389c0*/  VIADD R21, R19, 0x200000 ;  /* 0x0020000013157836 */ /* 0x000fc60000000000 */
[----:B------:R4:W-:Y:S04]  /*389d0*/  LDGSTS.E [R23+0x40380], desc[UR60][R38.64], P4 ;  /* 0x4038000026177fae */ /* 0x0009e8000a12187c */
[----:B------:R1:W-:Y:S04]  /*389e0*/  LDGSTS.E [R22+0x40780], desc[UR60][R36.64], P4 ;  /* 0x4078000024167fae */ /* 0x0003e8000a12187c */
[----:B------:R-:W-:Y:S04]  /*389f0*/  LDGSTS.E [R21+0x40b80], desc[UR60][R32.64], P4 ;  /* 0x40b8000020157fae */ /* 0x000fe8000a12187c */
[----:B------:R1:W-:Y:S01]  /*38a00*/  STL.64 [R1+0x558], R28 ;  /* 0x0005581c01007387 */ /* 0x0003e20000100a00 */
[----:B----4-:R-:W-:-:S03]  /*38a10*/  IMAD.WIDE R38, R5, 0x4, R26 ;  /* 0x0000000405267825 */ /* 0x010fc600078e021a */
[----:B------:R-:W-:Y:S04]  /*38a20*/  LDGSTS.E [R20+0x40f80], desc[UR60][R28.64], P4 ;  /* 0x40f800001c147fae */ /* 0x000fe8000a12187c */
[----:B------:R2:W-:Y:S01]  /*38a30*/  LDGSTS.E [R23+0x41380], desc[UR60][R38.64], P4 ;  /* 0x4138000026177fae */ /* 0x0005e2000a12187c */
[----:B-1----:R-:W-:-:S03]  /*38a40*/  IMAD.WIDE R36, R5, 0x4, R42 ;  /* 0x0000000405247825 */ /* 0x002fc600078e022a */
[----:B------:R-:W4:Y:S04]  /*38a50*/  LDL.LU.64 R28, [R1+0xb38] ;  /* 0x000b3800011c7983 */ /* 0x000f280000300a00 */
[----:B------:R-:W4:Y:S04]  /*38a60*/  LDL.LU.64 R32, [R1+0xb40] ;  /* 0x000b400001207983 */ /* 0x000f280000300a00 */
[----:B------:R-:W4:Y:S04]  /*38a70*/  LDL.LU.64 R26, [R1+0xb50] ;  /* 0x000b5000011a7983 */ /* 0x000f280000300a00 */
[----:B------:R-:W-:Y:S01]  /*38a80*/  STL.64 [R1+0x538], R38 ;  /* 0x0005382601007387 */ /* 0x000fe20000100a00 */
[----:B------:R-:W-:-:S03]  /*38a90*/  IMAD.WIDE R24, R5, 0x4, R24 ;  /* 0x0000000405187825 */ /* 0x000fc600078e0218 */
[----:B------:R-:W-:Y:S01]  /*38aa0*/  STL.64 [R1+0x518], R36 ;  /* 0x0005182401007387 */ /* 0x000fe20000100a00 */
[----:B------:R-:W-:-:S03]  /*38ab0*/  IMAD.WIDE R30, R5, 0x4, R30 ;  /* 0x00000004051e7825 */ /* 0x000fc600078e021e */
[----:B------:R1:W-:Y:S04]  /*38ac0*/  STL.64 [R1+0x4f8], R24 ;  /* 0x0004f81801007387 */ /* 0x0003e80000100a00 */
[----:B------:R3:W-:Y:S04]  /*38ad0*/  LDGSTS.E [R22+0x41780], desc[UR60][R36.64], P4 ;  /* 0x4178000024167fae */ /* 0x0007e8000a12187c */
[----:B------:R-:W-:Y:S04]  /*38ae0*/  LDGSTS.E [R21+0x41b80], desc[UR60][R24.64], P4 ;  /* 0x41b8000018157fae */ /* 0x000fe8000a12187c */
[----:B------:R3:W-:Y:S01]  /*38af0*/  STL.64 [R1+0x4d8], R30 ;  /* 0x0004d81e01007387 */ /* 0x0007e20000100a00 */
[----:B------:R-:W-:-:S03]  /*38b00*/  IMAD.WIDE R40, R5, 0x4, R34 ;  /* 0x0000000405287825 */ /* 0x000fc600078e0222 */
[----:B------:R3:W-:Y:S04]  /*38b10*/  LDGSTS.E [R20+0x41f80], desc[UR60][R30.64], P4 ;  /* 0x41f800001e147fae */ /* 0x0007e8000a12187c */
[----:B-1----:R-:W4:Y:S04]  /*38b20*/  LDL.LU.64 R24, [R1+0xb58] ;  /* 0x000b580001187983 */ /* 0x002f280000300a00 */
[----:B------:R-:W4:Y:S04]  /*38b30*/  LDL.LU.64 R34, [R1+0xb60] ;  /* 0x000b600001227983 */ /* 0x000f280000300a00 */
[----:B------:R1:W-:Y:S04]  /*38b40*/  STL.64 [R1+0x4b8], R40 ;  /* 0x0004b82801007387 */ /* 0x0003e80000100a00 */
[----:B------:R-:W-:Y:S01]  /*38b50*/  LDGSTS.E [R23+0x42380], desc[UR60][R40.64], P4 ;  /* 0x4238000028177fae */ /* 0x000fe2000a12187c */
[----:B--2---:R-:W-:-:S03]  /*38b60*/  IMAD.WIDE R38, R5, 0x4, R232 ;  /* 0x0000000405267825 */ /* 0x004fc600078e02e8 */
[----:B------:R-:W2:Y:S04]  /*38b70*/  LDL.LU.64 R232, [R1+0xb70] ;  /* 0x000b700001e87983 */ /* 0x000ea80000300a00 */
[----:B------:R-:W-:Y:S04]  /*38b80*/  STL.64 [R1+0x498], R38 ;  /* 0x0004982601007387 */ /* 0x000fe80000100a00 */
[----:B------:R2:W-:Y:S01]  /*38b90*/  LDGSTS.E [R22+0x42780], desc[UR60][R38.64], P4 ;  /* 0x4278000026167fae */ /* 0x0005e2000a12187c */
[----:B---3--:R-:W-:-:S05]  /*38ba0*/  IMAD.WIDE R36, R5, 0x4, R240 ;  /* 0x0000000405247825 */ /* 0x008fca00078e02f0 */
[----:B------:R-:W-:Y:S04]  /*38bb0*/  STL.64 [R1+0x478], R36 ;  /* 0x0004782401007387 */ /* 0x000fe80000100a00 */
[----:B------:R-:W3:Y:S04]  /*38bc0*/  LDL.LU.64 R240, [R1+0xb78] ;  /* 0x000b780001f07983 */ /* 0x000ee80000300a00 */
[----:B------:R3:W-:Y:S01]  /*38bd0*/  LDGSTS.E [R21+0x42b80], desc[UR60][R36.64], P4 ;  /* 0x42b8000024157fae */ /* 0x0007e2000a12187c */
[----:B------:R-:W-:-:S05]  /*38be0*/  IMAD.WIDE R30, R5, 0x4, R248 ;  /* 0x00000004051e7825 */ /* 0x000fca00078e02f8 */
[----:B------:R4:W-:Y:S04]  /*38bf0*/  STL.64 [R1+0x458], R30 ;  /* 0x0004581e01007387 */ /* 0x0009e80000100a00 */
[----:B------:R-:W3:Y:S04]  /*38c00*/  LDL.LU.64 R248, [R1+0xb80] ;  /* 0x000b800001f87983 */ /* 0x000ee80000300a00 */
[----:B-1----:R-:W3:Y:S04]  /*38c10*/  LDL.LU.64 R40, [R1+0xb90] ;  /* 0x000b900001287983 */ /* 0x002ee80000300a00 */
[----:B------:R-:W-:Y:S01]  /*38c20*/  LDGSTS.E [R20+0x42f80], desc[UR60][R30.64], P4 ;  /* 0x42f800001e147fae */ /* 0x000fe2000a12187c */
[----:B----4-:R-:W-:-:S04]  /*38c30*/  IMAD.WIDE R28, R5, 0x4, R28 ;  /* 0x00000004051c7825 */ /* 0x010fc800078e021c */
[C---:B------:R-:W-:Y:S01]  /*38c40*/  IMAD.WIDE R32, R5.reuse, 0x4, R32 ;  /* 0x0000000405207825 */ /* 0x040fe200078e0220 */
[----:B------:R1:W-:Y:S03]  /*38c50*/  STL.64 [R1+0x438], R28 ;  /* 0x0004381c01007387 */ /* 0x0003e60000100a00 */
[C---:B------:R-:W-:Y:S01]  /*38c60*/  IMAD.WIDE R26, R5.reuse, 0x4, R26 ;  /* 0x00000004051a7825 */ /* 0x040fe200078e021a */
[----:B------:R-:W4:Y:S04]  /*38c70*/  LDL.LU.64 R42, [R1+0xb98] ;  /* 0x000b9800012a7983 */ /* 0x000f280000300a00 */
[----:B------:R-:W-:Y:S04]  /*38c80*/  STL.64 [R1+0x418], R32 ;  /* 0x0004182001007387 */ /* 0x000fe80000100a00 */
[----:B------:R-:W4:Y:S04]  /*38c90*/  LDL.LU.64 R30, [R1+0xba0] ;  /* 0x000ba000011e7983 */ /* 0x000f280000300a00 */
[----:B------:R-:W-:Y:S04]  /*38ca0*/  LDGSTS.E [R23+0x43380], desc[UR60][R28.64], P4 ;  /* 0x433800001c177fae */ /* 0x000fe8000a12187c */
[----:B------:R-:W-:Y:S04]  /*38cb0*/  STL.64 [R1+0x3f8], R26 ;  /* 0x0003f81a01007387 */ /* 0x000fe80000100a00 */
[----:B------:R-:W-:Y:S04]  /*38cc0*/  LDGSTS.E [R22+0x43780], desc[UR60][R32.64], P4 ;  /* 0x4378000020167fae */ /* 0x000fe8000a12187c */
[----:B-1----:R-:W4:Y:S04]  /*38cd0*/  LDL.LU.64 R28, [R1+0xbb0] ;  /* 0x000bb000011c7983 */ /* 0x002f280000300a00 */
[----:B------:R-:W-:Y:S01]  /*38ce0*/  LDGSTS.E [R21+0x43b80], desc[UR60][R26.64], P4 ;  /* 0x43b800001a157fae */ /* 0x000fe2000a12187c */
[----:B------:R-:W-:-:S04]  /*38cf0*/  IMAD.WIDE R24, R5, 0x4, R24 ;  /* 0x0000000405187825 */ /* 0x000fc800078e0218 */
[C---:B------:R-:W-:Y:S01]  /*38d00*/  IMAD.WIDE R46, R5.reuse, 0x4, R34 ;  /* 0x00000004052e7825 */ /* 0x040fe200078e0222 */
[----:B------:R1:W-:Y:S04]  /*38d10*/  STL.64 [R1+0x3d8], R24 ;  /* 0x0003d81801007387 */ /* 0x0003e80000100a00 */
[----:B------:R-:W-:Y:S04]  /*38d20*/  LDGSTS.E [R20+0x43f80], desc[UR60][R24.64], P4 ;  /* 0x43f8000018147fae */ /* 0x000fe8000a12187c */
[----:B------:R-:W-:Y:S04]  /*38d30*/  LDGSTS.E [R23+0x44380], desc[UR60][R46.64], P4 ;  /* 0x443800002e177fae */ /* 0x000fe8000a12187c */
[----:B-1----:R-:W4:Y:S04]  /*38d40*/  LDL.LU.64 R24, [R1+0xbb8] ;  /* 0x000bb80001187983 */ /* 0x002f280000300a00 */
[----:B------:R-:W4:Y:S04]  /*38d50*/  LDL.LU.64 R32, [R1+0xbc0] ;  /* 0x000bc00001207983 */ /* 0x000f280000300a00 */
[----:B------:R-:W4:Y:S04]  /*38d60*/  LDL.LU.64 R26, [R1+0xbc8] ;  /* 0x000bc800011a7983 */ /* 0x000f280000300a00 */
[----:B------:R-:W-:Y:S04]  /*38d70*/  STL.64 [R1+0x3b8], R46 ;  /* 0x0003b82e01007387 */ /* 0x000fe80000100a00 */
[----:B------:R-:W4:Y:S01]  /*38d80*/  LDL.LU.64 R34, [R1+0xbd8] ;  /* 0x000bd80001227983 */ /* 0x000f220000300a00 */
[----:B--2---:R-:W-:-:S05]  /*38d90*/  IMAD.WIDE R44, R5, 0x4, R232 ;  /* 0x00000004052c7825 */ /* 0x004fca00078e02e8 */
[----:B------:R-:W-:Y:S04]  /*38da0*/  STL.64 [R1+0x398], R44 ;  /* 0x0003982c01007387 */ /* 0x000fe80000100a00 */
[----:B------:R-:W-:Y:S01]  /*38db0*/  LDGSTS.E [R22+0x44780], desc[UR60][R44.64], P4 ;  /* 0x447800002c167fae */ /* 0x000fe2000a12187c */
[----:B---3--:R-:W-:-:S05]  /*38dc0*/  IMAD.WIDE R38, R5, 0x4, R240 ;  /* 0x0000000405267825 */ /* 0x008fca00078e02f0 */
[----:B------:R1:W-:Y:S04]  /*38dd0*/  STL.64 [R1+0x378], R38 ;  /* 0x0003782601007387 */ /* 0x0003e80000100a00 */
[----:B------:R1:W-:Y:S01]  /*38de0*/  LDGSTS.E [R21+0x44b80], desc[UR60][R38.64], P4 ;  /* 0x44b8000026157fae */ /* 0x0003e2000a12187c */
[----:B------:R-:W-:-:S05]  /*38df0*/  IMAD.WIDE R36, R5, 0x4, R248 ;  /* 0x0000000405247825 */ /* 0x000fca00078e02f8 */
[----:B------:R4:W-:Y:S04]  /*38e00*/  STL.64 [R1+0x358], R36 ;  /* 0x0003582401007387 */ /* 0x0009e80000100a00 */
[----:B------:R-:W2:Y:S04]  /*38e10*/  LDL.LU.64 R232, [R1+0xbe0] ;  /* 0x000be00001e87983 */ /* 0x000ea80000300a00 */
[----:B------:R-:W3:Y:S04]  /*38e20*/  LDL.LU.64 R240, [R1+0xbe8] ;  /* 0x000be80001f07983 */ /* 0x000ee80000300a00 */
[----:B------:R-:W3:Y:S01]  /*38e30*/  LDL.LU.64 R248, [R1+0xbf8] ;  /* 0x000bf80001f87983 */ /* 0x000ee20000300a00 */
[----:B-1----:R-:W-:-:S03]  /*38e40*/  IMAD.WIDE R38, R5, 0x4, R40 ;  /* 0x0000000405267825 */ /* 0x002fc600078e0228 */
[----:B------:R4:W-:Y:S04]  /*38e50*/  LDGSTS.E [R20+0x44f80], desc[UR60][R36.64], P4 ;  /* 0x44f8000024147fae */ /* 0x0009e8000a12187c */
[----:B------:R-:W-:Y:S04]  /*38e60*/  STL.64 [R1+0x338], R38 ;  /* 0x0003382601007387 */ /* 0x000fe80000100a00 */
[----:B------:R-:W-:Y:S01]  /*38e70*/  LDGSTS.E [R23+0x45380], desc[UR60][R38.64], P4 ;  /* 0x4538000026177fae */ /* 0x000fe2000a12187c */
[----:B----4-:R-:W-:-:S04]  /*38e80*/  IMAD.WIDE R36, R5, 0x4, R42 ;  /* 0x0000000405247825 */ /* 0x010fc800078e022a */
[C---:B------:R-:W-:Y:S01]  /*38e90*/  IMAD.WIDE R30, R5.reuse, 0x4, R30 ;  /* 0x00000004051e7825 */ /* 0x040fe200078e021e */
[----:B------:R-:W-:Y:S04]  /*38ea0*/  STL.64 [R1+0x318], R36 ;  /* 0x0003182401007387 */ /* 0x000fe80000100a00 */
[----:B------:R-:W-:Y:S04]  /*38eb0*/  LDGSTS.E [R22+0x45780], desc[UR60][R36.64], P4 ;  /* 0x4578000024167fae */ /* 0x000fe8000a12187c */
[----:B------:R1:W-:Y:S04]  /*38ec0*/  STL.64 [R1+0x2f8], R30 ;  /* 0x0002f81e01007387 */ /* 0x0003e80000100a00 */
[----:B------:R1:W-:Y:S01]  /*38ed0*/  LDGSTS.E [R21+0x45b80], desc[UR60][R30.64], P4 ;  /* 0x45b800001e157fae */ /* 0x0003e2000a12187c */
[----:B------:R-:W-:-:S05]  /*38ee0*/  IMAD.WIDE R28, R5, 0x4, R28 ;  /* 0x00000004051c7825 */ /* 0x000fca00078e021c */
[----:B------:R4:W-:Y:S04]  /*38ef0*/  STL.64 [R1+0x2d8], R28 ;  /* 0x0002d81c01007387 */ /* 0x0009e80000100a00 */
[----:B------:R4:W-:Y:S01]  /*38f00*/  LDGSTS.E [R20+0x45f80], desc[UR60][R28.64], P4 ;  /* 0x45f800001c147fae */ /* 0x0009e2000a12187c */
[----:B------:R-:W-:-:S04]  /*38f10*/  IMAD.WIDE R24, R5, 0x4, R24 ;  /* 0x0000000405187825 */ /* 0x000fc800078e0218 */
[C---:B-1----:R-:W-:Y:S01]  /*38f20*/  IMAD.WIDE R30, R5.reuse, 0x4, R32 ;  /* 0x00000004051e7825 */ /* 0x042fe200078e0220 */
[----:B------:R1:W-:Y:S03]  /*38f30*/  STL.64 [R1+0x2b8], R24 ;  /* 0x0002b81801007387 */ /* 0x0003e60000100a00 */
[C---:B----4-:R-:W-:Y:S01]  /*38f40*/  IMAD.WIDE R28, R5.reuse, 0x4, R26 ;  /* 0x00000004051c7825 */ /* 0x050fe200078e021a */
[----:B------:R1:W-:Y:S04]  /*38f50*/  LDGSTS.E [R23+0x46380], desc[UR60][R24.64], P4 ;  /* 0x4638000018177fae */ /* 0x0003e8000a12187c */
[----:B------:R-:W-:Y:S01]  /*38f60*/  STL.64 [R1+0x298], R30 ;  /* 0x0002981e01007387 */ /* 0x000fe20000100a00 */
[----:B------:R-:W-:-:S03]  /*38f70*/  IMAD.WIDE R26, R5, 0x4, R34 ;  /* 0x00000004051a7825 */ /* 0x000fc600078e0222 */
[----:B------:R-:W-:Y:S04]  /*38f80*/  LDGSTS.E [R22+0x46780], desc[UR60][R30.64], P4 ;  /* 0x467800001e167fae */ /* 0x000fe8000a12187c */
[----:B------:R-:W-:Y:S01]  /*38f90*/  STL.64 [R1+0x278], R28 ;  /* 0x0002781c01007387 */ /* 0x000fe20000100a00 */
[----:B-1----:R-:W1:Y:S03]  /*38fa0*/  LDC R25, c[0x0][0x230] ;  /* 0x00008c00ff197b82 */ /* 0x002e660000000800 */
[----:B------:R-:W-:Y:S04]  /*38fb0*/  LDGSTS.E [R21+0x46b80], desc[UR60][R28.64], P4 ;  /* 0x46b800001c157fae */ /* 0x000fe8000a12187c */
[----:B------:R4:W-:Y:S01]  /*38fc0*/  STL.64 [R1+0x258], R26 ;  /* 0x0002581a01007387 */ /* 0x0009e20000100a00 */
[----:B------:R-:W1:Y:S03]  /*38fd0*/  LDC R24, c[0x0][0x230] ;  /* 0x00008c00ff187b82 */ /* 0x000e660000000800 */
[----:B------:R4:W-:Y:S02]  /*38fe0*/  LDGSTS.E [R20+0x46f80], desc[UR60][R26.64], P4 ;  /* 0x46f800001a147fae */ /* 0x0009e4000a12187c */
[----:B----4-:R-:W-:Y:S01]  /*38ff0*/  IMAD.WIDE R26, R5, 0x4, R152 ;  /* 0x00000004051a7825 */ /* 0x010fe200078e0298 */
[----:B------:R-:W-:-:S03]  /*39000*/  UISETP.GT.AND UP1, UPT, UR6, 0x1ff, UPT ;  /* 0x000001ff0600788c */ /* 0x000fc6000bf24270 */
[----:B------:R-:W-:Y:S02]  /*39010*/  IMAD.SHL.U32 R4, R4, 0x80, RZ ;  /* 0x0000008004047824 */ /* 0x000fe400078e00ff */
[----:B--2---:R-:W-:-:S04]  /*39020*/  IMAD.WIDE R32, R5, 0x4, R232 ;  /* 0x0000000405207825 */ /* 0x004fc800078e02e8 */
[C---:B---3--:R-:W-:Y:S01]  /*39030*/  IMAD.WIDE R30, R5.reuse, 0x4, R240 ;  /* 0x00000004051e7825 */ /* 0x048fe200078e02f0 */
[----:B------:R2:W-:Y:S03]  /*39040*/  STL.64 [R1+0x238], R32 ;  /* 0x0002382001007387 */ /* 0x0005e60000100a00 */
[----:B------:R-:W-:Y:S01]  /*39050*/  IMAD.WIDE R28, R5, 0x4, R248 ;  /* 0x00000004051c7825 */ /* 0x000fe200078e02f8 */
[----:B------:R-:W-:Y:S04]  /*39060*/  LDGSTS.E [R23+0x47380], desc[UR60][R32.64], P4 ;  /* 0x4738000020177fae */ /* 0x000fe8000a12187c */
[----:B------:R-:W3:Y:S04]  /*39070*/  LDL.LU.64 R152, [R1+0x2be0] ;  /* 0x002be00001987983 */ /* 0x000ee80000300a00 */
[----:B------:R-:W-:Y:S04]  /*39080*/  LDGSTS.E [R22+0x47780], desc[UR60][R30.64], P4 ;  /* 0x477800001e167fae */ /* 0x000fe8000a12187c */
[----:B------:R-:W-:Y:S04]  /*39090*/  STL.64 [R1+0x218], R30 ;  /* 0x0002181e01007387 */ /* 0x000fe80000100a00 */
[----:B------:R-:W-:Y:S04]  /*390a0*/  LDGSTS.E [R21+0x47b80], desc[UR60][R28.64], P4 ;  /* 0x47b800001c157fae */ /* 0x000fe8000a12187c */
[----:B------:R-:W-:Y:S04]  /*390b0*/  STL.64 [R1+0x1f0], R28 ;  /* 0x0001f01c01007387 */ /* 0x000fe80000100a00 */
[----:B------:R4:W-:Y:S04]  /*390c0*/  LDGSTS.E [R20+0x47f80], desc[UR60][R26.64], P4 ;  /* 0x47f800001a147fae */ /* 0x0009e8000a12187c */
[----:B------:R1:W-:Y:S04]  /*390d0*/  STL.64 [R1+0x1c8], R26 ;  /* 0x0001c81a01007387 */ /* 0x0003e80000100a00 */
[----:B------:R-:W0:Y:S01]  /*390e0*/  LDGDEPBAR ;  /* 0x00000000000079af */ /* 0x000e220000000000 */
[----:B----4-:R-:W-:-:S03]  /*390f0*/  SEL R20, RZ, 0x4, P0 ;  /* 0x00000004ff147807 */ /* 0x010fc60000000000 */
[----:B--2---:R-:W2:Y:S01]  /*39100*/  LDL.LU.64 R32, [R1+0xc08] ;  /* 0x000c080001207983 */ /* 0x004ea20000300a00 */
[----:B-1----:R-:W-:Y:S01]  /*39110*/  VIADD R21, R25, 0xfffffe7f ;  /* 0xfffffe7f19157836 */ /* 0x002fe20000000000 */
[C---:B------:R-:W-:Y:S01]  /*39120*/  IADD3 R22, R0.reuse, 0x100000, RZ ;  /* 0x0010000000167810 */ /* 0x040fe20007ffe0ff */
[----:B------:R-:W-:Y:S01]  /*39130*/  VIADD R23, R0, 0x100000 ;  /* 0x0010000000177836 */ /* 0x000fe20000000000 */
[----:B------:R-:W4:Y:S01]  /*39140*/  LDL.LU.64 R34, [R1+0xc18] ;  /* 0x000c180001227983 */ /* 0x000f220000300a00 */
[----:B------:R-:W1:Y:S03]  /*39150*/  LDC R26, c[0x0][0x230] ;  /* 0x00008c00ff1a7b82 */ /* 0x000e660000000800 */
[----:B------:R-:W4:Y:S04]  /*39160*/  LDL.LU.64 R232, [R1+0xc20] ;  /* 0x000c200001e87983 */ /* 0x000f280000300a00 */
[----:B------:R-:W4:Y:S01]  /*39170*/  LDL.LU.64 R248, [R1+0xc28] ;  /* 0x000c280001f87983 */ /* 0x000f220000300a00 */
[----:B------:R-:W-:Y:S01]  /*39180*/  IADD3 R24, R24, -0x182, RZ ;  /* 0xfffffe7e18187810 */ /* 0x000fe20007ffe0ff */
[----:B------:R-:W1:Y:S02]  /*39190*/  LDC R27, c[0x0][0x230] ;  /* 0x00008c00ff1b7b82 */ /* 0x000e640000000800 */
[----:B------:R-:W4:Y:S04]  /*391a0*/  LDL.LU.64 R42, [R1+0xc38] ;  /* 0x000c3800012a7983 */ /* 0x000f280000300a00 */
[----:B------:R-:W4:Y:S01]  /*391b0*/  LDL.LU.64 R40, [R1+0xc40] ;  /* 0x000c400001287983 */ /* 0x000f220000300a00 */
[----:B------:R-:W-:Y:S01]  /*391c0*/  PLOP3.LUT P0, PT, PT, PT, UP1, 0x80, 0x0 ;  /* 0x000000000000781c */ /* 0x000fe20003f0f018 */
[----:B------:R-:W1:Y:S02]  /*391d0*/  LDC R25, c[0x0][0x230] ;  /* 0x00008c00ff197b82 */ /* 0x000e640000000800 */
[----:B------:R-:W4:Y:S01]  /*391e0*/  LDL.LU.64 R30, [R1+0xc48] ;  /* 0x000c4800011e7983 */ /* 0x000f220000300a00 */
[----:B------:R-:W-:-:S03]  /*391f0*/  ISETP.GE.U32.AND P2, PT, R21, 0x7ffffe00, PT ;  /* 0x7ffffe001500780c */ /* 0x000fc60003f46070 */
[----:B------:R-:W4:Y:S02]  /*39200*/  LDL.LU.64 R240, [R1+0xc58] ;  /* 0x000c580001f07983 */ /* 0x000f240000300a00 */
[----:B------:R-:W1:Y:S08]  /*39210*/  LDC R88, c[0x0][0x230] ;  /* 0x00008c00ff587b82 */ /* 0x000e700000000800 */
[----:B------:R-:W-:Y:S01]  /*39220*/  BAR.SYNC.DEFER_BLOCKING 0x0 ;  /* 0x0000000000007b1d */ /* 0x000fe20000010000 */
[C---:B------:R-:W-:Y:S01]  /*39230*/  IADD3 R87, R0.reuse, 0x100000, RZ ;  /* 0x0010000000577810 */ /* 0x040fe20007ffe0ff */
[----:B------:R-:W-:-:S06]  /*39240*/  VIADD R86, R0, 0x100000 ;  /* 0x0010000000567836 */ /* 0x000fcc0000000000 */
[----:B------:R-:W1:Y:S08]  /*39250*/  LDC R89, c[0x0][0x230] ;  /* 0x00008c00ff597b82 */ /* 0x000e700000000800 */
[----:B------:R-:W1:Y:S01]  /*39260*/  LDC R90, c[0x0][0x230] ;  /* 0x00008c00ff5a7b82 */ /* 0x000e620000000800 */
[----:B---3--:R-:W-:Y:S07]  /*39270*/  STL.64 [R1+0x2be0], R152 ;  /* 0x002be09801007387 */ /* 0x008fee0000100a00 */
[----:B------:R-:W3:Y:S08]  /*39280*/  LDC R91, c[0x0][0x230] ;  /* 0x00008c00ff5b7b82 */ /* 0x000ef00000000800 */
[----:B------:R-:W3:Y:S08]  /*39290*/  LDC R112, c[0x0][0x230] ;  /* 0x00008c00ff707b82 */ /* 0x000ef00000000800 */
[----:B------:R-:W3:Y:S08]  /*392a0*/  LDC R120, c[0x0][0x230] ;  /* 0x00008c00ff787b82 */ /* 0x000ef00000000800 */
[----:B------:R-:W3:Y:S08]  /*392b0*/  LDC R128, c[0x0][0x230] ;  /* 0x00008c00ff807b82 */ /* 0x000ef00000000800 */
[----:B------:R-:W3:Y:S08]  /*392c0*/  LDC R136, c[0x0][0x230] ;  /* 0x00008c00ff887b82 */ /* 0x000ef00000000800 */
[----:B------:R-:W3:Y:S08]  /*392d0*/  LDC R144, c[0x0][0x230] ;  /* 0x00008c00ff907b82 */ /* 0x000ef00000000800 */
[----:B------:R-:W3:Y:S08]  /*392e0*/  LDC R154, c[0x0][0x230] ;  /* 0x00008c00ff9a7b82 */ /* 0x000ef00000000800 */
[----:B------:R-:W3:Y:S08]  /*392f0*/  LDC R165, c[0x0][0x230] ;  /* 0x00008c00ffa57b82 */ /* 0x000ef00000000800 */
[----:B------:R-:W3:Y:S01]  /*39300*/  LDC R173, c[0x0][0x230] ;  /* 0x00008c00ffad7b82 */ /* 0x000ee20000000800 */
[C---:B------:R-:W-:Y:S01]  /*39310*/  IADD3 R164, R2.reuse, 0x100000, RZ ;  /* 0x0010000002a47810 */ /* 0x040fe20007ffe0ff */
[C---:B------:R-:W-:Y:S01]  /*39320*/  VIADD R159, R2.reuse, 0x100000 ;  /* 0x00100000029f7836 */ /* 0x040fe20000000000 */
[C---:B------:R-:W-:Y:S01]  /*39330*/  IADD3 R156, R2.reuse, 0x100000, RZ ;  /* 0x00100000029c7810 */ /* 0x040fe20007ffe0ff */
[----:B------:R-:W-:-:S04]  /*39340*/  VIADD R172, R2, 0x100000 ;  /* 0x0010000002ac7836 */ /* 0x000fc80000000000 */
[----:B------:R-:W3:Y:S01]  /*39350*/  LDC R181, c[0x0][0x230] ;  /* 0x00008c00ffb57b82 */ /* 0x000ee20000000800 */
[----:B------:R-:W-:-:S07]  /*39360*/  VIADD R180, R2, 0x100000 ;  /* 0x0010000002b47836 */ /* 0x000fce0000000000 */
[----:B------:R-:W3:Y:S08]  /*39370*/  LDC R183, c[0x0][0x230] ;  /* 0x00008c00ffb77b82 */ /* 0x000ef00000000800 */
[----:B------:R-:W3:Y:S08]  /*39380*/  LDC R182, c[0x0][0x230] ;  /* 0x00008c00ffb67b82 */ /* 0x000ef00000000800 */
[----:B------:R-:W3:Y:S01]  /*39390*/  LDC R213, c[0x0][0x230] ;  /* 0x00008c00ffd57b82 */ /* 0x000ee20000000800 */
[----:B------:R-:W-:-:S07]  /*393a0*/  VIADD R212, R3, 0x100000 ;  /* 0x0010000003d47836 */ /* 0x000fce0000000000 */
[----:B------:R-:W3:Y:S08]  /*393b0*/  LDC R221, c[0x0][0x230] ;  /* 0x00008c00ffdd7b82 */ /* 0x000ef00000000800 */
[----:B------:R-:W3:Y:S08]  /*393c0*/  LDC R229, c[0x0][0x230] ;  /* 0x00008c00ffe57b82 */ /* 0x000ef00000000800 */
[----:B------:R-:W3:Y:S01]  /*393d0*/  LDC R252, c[0x0][0x230] ;  /* 0x00008c00fffc7b82 */ /* 0x000ee20000000800 */
[----:B--2---:R-:W-:-:S04]  /*393e0*/  IMAD.WIDE R38, R4, 0x4, R32 ;  /* 0x0000000404267825 */ /* 0x004fc800078e0220 */
[C---:B----4-:R-:W-:Y:S01]  /*393f0*/  IMAD.WIDE R34, R4.reuse, 0x4, R34 ;  /* 0x0000000404227825 */ /* 0x050fe200078e0222 */
[----:B------:R2:W-:Y:S03]  /*39400*/  STL.64 [R1+0x1c0], R38 ;  /* 0x0001c02601007387 */ /* 0x0005e60000100a00 */
[C---:B------:R-:W-:Y:S01]  /*39410*/  IMAD.WIDE R36, R4.reuse, 0x4, R232 ;  /* 0x0000000404247825 */ /* 0x040fe200078e02e8 */
[----:B------:R-:W4:Y:S03]  /*39420*/  LDL.LU.64 R32, [R1+0xc60] ;  /* 0x000c600001207983 */ /* 0x000f260000300a00 */
[----:B------:R-:W-:Y:S01]  /*39430*/  IMAD.WIDE R28, R4, 0x4, R248 ;  /* 0x00000004041c7825 */ /* 0x000fe200078e02f8 */
[----:B------:R1:W-:Y:S01]  /*39440*/  STL.64 [R1+0x1b8], R34 ;  /* 0x0001b82201007387 */ /* 0x0003e20000100a00 */
[----:B------:R-:W-:-:S02]  /*39450*/  ISETP.GE.U32.AND P1, PT, R24, 0x7ffffdff, PT ;  /* 0x7ffffdff1800780c */ /* 0x000fc40003f26070 */
[----:B------:R-:W-:Y:S01]  /*39460*/  SEL R20, R20, RZ, P0 ;  /* 0x000000ff14147207 */ /* 0x000fe20000000000 */
[----:B------:R1:W-:Y:S01]  /*39470*/  STL.64 [R1+0x1b0], R36 ;  /* 0x0001b02401007387 */ /* 0x0003e20000100a00 */
[----:B------:R-:W-:Y:S02]  /*39480*/  VIADD R21, R0, 0x100000 ;  /* 0x0010000000157836 */ /* 0x000fe40000000000 */
[----:B------:R-:W-:Y:S01]  /*39490*/  IMAD.WIDE R42, R4, 0x4, R42 ;  /* 0x00000004042a7825 */ /* 0x000fe200078e022a */
[----:B------:R-:W-:Y:S01]  /*394a0*/  @!PT LDS RZ, [RZ] ;  /* 0x00000000fffff984 */ /* 0x000fe20000000800 */
[----:B------:R-:W-:Y:S01]  /*394b0*/  @!PT LDS RZ, [RZ] ;  /* 0x00000000fffff984 */ /* 0x000fe20000000800 */
[----:B------:R-:W-:Y:S01]  /*394c0*/  @!PT LDS RZ, [RZ] ;  /* 0x00000000fffff984 */ /* 0x000fe20000000800 */
[----:B------:R2:W-:Y:S01]  /*394d0*/  LDGSTS.E [R23+-0x40000], desc[UR60][R38.64], !P2 ;  /* 0xc000000026177fae */ /* 0x0005e2000d12187c */
[----:B------:R-:W-:-:S03]  /*394e0*/  ISETP.NE.U32.AND P0, PT, R20, RZ, PT ;  /* 0x000000ff1400720c */ /* 0x000fc60003f05070 */
[----:B------:R1:W-:Y:S04]  /*394f0*/  STL.64 [R1+0x1a8], R28 ;  /* 0x0001a81c01007387 */ /* 0x0003e80000100a00 */
[----:B------:R-:W-:Y:S01]  /*39500*/  LDGSTS.E [R22+-0x3c000], desc[UR60][R34.64], !P2 ;  /* 0xc400000022167fae */ /* 0x000fe2000d12187c */
[----:B------:R-:W-:Y:S01]  /*39510*/  IADD3 R20, R0, 0x100000, RZ ;  /* 0x0010000000147810 */ /* 0x000fe20007ffe0ff */
[C---:B------:R-:W-:Y:S02]  /*39520*/  IMAD.WIDE R30, R4.reuse, 0x4, R30 ;  /* 0x00000004041e7825 */ /* 0x040fe400078e021e */
[----:B------:R3:W-:Y:S02]  /*39530*/  LDGSTS.E [R21+-0x38000], desc[UR60][R36.64], !P2 ;  /* 0xc800000024157fae */ /* 0x0007e4000d12187c */
[----:B--2---:R-:W-:-:S02]  /*39540*/  IMAD.WIDE R38, R4, 0x4, R40 ;  /* 0x0000000404267825 */ /* 0x004fc400078e0228 */
[----:B------:R2:W-:Y:S04]  /*39550*/  LDGSTS.E [R20+-0x34000], desc[UR60][R28.64], !P2 ;  /* 0xcc0000001c147fae */ /* 0x0005e8000d12187c */
[----:B-1----:R-:W4:Y:S04]  /*39560*/  LDL.LU.64 R34, [R1+0xc68] ;  /* 0x000c680001227983 */ /* 0x002f280000300a00 */
[----:B------:R-:W4:Y:S04]  /*39570*/  LDL.LU.64 R232, [R1+0xc78] ;  /* 0x000c780001e87983 */ /* 0x000f280000300a00 */
[----:B------:R-:W4:Y:S01]  /*39580*/  LDL.LU.64 R248, [R1+0x1e58] ;  /* 0x001e580001f87983 */ /* 0x000f220000300a00 */
[----:B---3--:R-:W-:Y:S01]  /*39590*/  IMAD.WIDE R36, R4, 0x4, R240 ;  /* 0x0000000404247825 */ /* 0x008fe200078e02f0 */
[----:B--2---:R-:W1:Y:S02]  /*395a0*/  LDC R28, c[0x0][0x230] ;  /* 0x00008c00ff1c7b82 */ /* 0x004e640000000800 */
[----:B------:R2:W-:Y:S01]  /*395b0*/  STL.64 [R1+0x1a0], R42 ;  /* 0x0001a02a01007387 */ /* 0x0005e20000100a00 */
[----:B------:R-:W-:-:S03]  /*395c0*/  VIADD R24, R26, 0xfffffe7d ;  /* 0xfffffe7d1a187836 */ /* 0x000fc60000000000 */
[----:B------:R-:W3:Y:S04]  /*395d0*/  LDL.LU.64 R40, [R1+0x1e50] ;  /* 0x001e500001287983 */ /* 0x000ee80000300a00 */
[----:B------:R-:W-:Y:S04]  /*395e0*/  STL.64 [R1+0x198], R38 ;  /* 0x0001982601007387 */ /* 0x000fe80000100a00 */
[----:B------:R-:W-:Y:S04]  /*395f0*/  LDGSTS.E [R23+-0x3fffc], desc[UR60][R42.64], !P1 ;  /* 0xc00040002a177fae */ /* 0x000fe8000c92187c */
[----:B------:R1:W-:Y:S04]  /*39600*/  STL.64 [R1+0x190], R30 ;  /* 0x0001901e01007387 */ /* 0x0003e80000100a00 */
[----:B------:R4:W-:Y:S04]  /*39610*/  LDGSTS.E [R22+-0x3bffc], desc[UR60][R38.64], !P1 ;  /* 0xc400400026167fae */ /* 0x0009e8000c92187c */
[----:B--2---:R-:W2:Y:S04]  /*39620*/  LDL.LU.64 R42, [R1+0x1e48] ;  /* 0x001e4800012a7983 */ /* 0x004ea80000300a00 */
[----:B------:R4:W-:Y:S04]  /*39630*/  STL.64 [R1+0x188], R36 ;  /* 0x0001882401007387 */ /* 0x0009e80000100a00 */
[----:B------:R-:W-:Y:S01]  /*39640*/  LDGSTS.E [R21+-0x37ffc], desc[UR60][R30.64], !P1 ;  /* 0xc80040001e157fae */ /* 0x000fe2000c92187c */
[----:B------:R-:W-:-:S03]  /*39650*/  ISETP.GE.U32.AND P2, PT, R24, 0x7ffffdfe, PT ;  /* 0x7ffffdfe1800780c */ /* 0x000fc60003f46070 */
[----:B------:R4:W-:Y:S04]  /*39660*/  LDGSTS.E [R20+-0x33ffc], desc[UR60][R36.64], !P1 ;  /* 0xcc00400024147fae */ /* 0x0009e8000c92187c */
[----:B-1----:R-:W2:Y:S04]  /*39670*/  LDL.LU.64 R30, [R1+0x1e40] ;  /* 0x001e4000011e7983 */ /* 0x002ea80000300a00 */
[----:B------:R-:W2:Y:S01]  /*39680*/  LDL.LU.64 R240, [R1+0x1e38] ;  /* 0x001e380001f07983 */ /* 0x000ea20000300a00 */
[----:B------:R-:W-:Y:S01]  /*39690*/  IADD3 R24, R27, -0x184, RZ ;  /* 0xfffffe7c1b187810 */ /* 0x000fe20007ffe0ff */
[----:B----4-:R-:W-:-:S05]  /*396a0*/  IMAD.WIDE R38, R4, 0x4, R32 ;  /* 0x0000000404267825 */ /* 0x010fca00078e0220 */
[----:B------:R3:W-:Y:S04]  /*396b0*/  STL.64 [R1+0x180], R38 ;  /* 0x0001802601007387 */ /* 0x0007e80000100a00 */
[----:B------:R-:W4:Y:S04]  /*396c0*/  LDL.LU.64 R32, [R1+0xcb0] ;  /* 0x000cb00001207983 */ /* 0x000f280000300a00 */
[----:B------:R3:W-:Y:S01]  /*396d0*/  LDGSTS.E [R23+-0x3fff8], desc[UR60][R38.64], !P2 ;  /* 0xc000800026177fae */ /* 0x0007e2000d12187c */
[----:B------:R-:W-:-:S04]  /*396e0*/  IMAD.WIDE R34, R4, 0x4, R34 ;  /* 0x0000000404227825 */ /* 0x000fc800078e0222 */
[C---:B------:R-:W-:Y:S01]  /*396f0*/  IMAD.WIDE R36, R4.reuse, 0x4, R232 ;  /* 0x0000000404247825 */ /* 0x040fe200078e02e8 */
[----:B------:R1:W-:Y:S03]  /*39700*/  STL.64 [R1+0x178], R34 ;  /* 0x0001782201007387 */ /* 0x0003e60000100a00 */
[----:B------:R-:W-:Y:S01]  /*39710*/  IMAD.WIDE R26, R4, 0x4, R248 ;  /* 0x00000004041a7825 */ /* 0x000fe200078e02f8 */
[----:B------:R2:W-:Y:S04]  /*39720*/  STL.64 [R1+0x170], R36 ;  /* 0x0001702401007387 */ /* 0x0005e80000100a00 */
[----:B------:R-:W-:Y:S01]  /*39730*/  LDGSTS.E [R22+-0x3bff8], desc[UR60][R34.64], !P2 ;  /* 0xc400800022167fae */ /* 0x000fe2000d12187c */
[----:B------:R-:W-:Y:S01]  /*39740*/  ISETP.GE.U32.AND P1, PT, R24, 0x7ffffdfd, PT ;  /* 0x7ffffdfd1800780c */ /* 0x000fe20003f26070 */
[----:B---3--:R-:W-:-:S02]  /*39750*/  IMAD.WIDE R38, R4, 0x4, R40 ;  /* 0x0000000404267825 */ /* 0x008fc400078e0228 */
[----:B------:R2:W-:Y:S04]  /*39760*/  LDGSTS.E [R21+-0x37ff8], desc[UR60][R36.64], !P2 ;  /* 0xc800800024157fae */ /* 0x0005e8000d12187c */
[----:B-1----:R-:W3:Y:S04]  /*39770*/  LDL.LU.64 R34, [R1+0xcc0] ;  /* 0x000cc00001227983 */ /* 0x002ee80000300a00 */
[----:B------:R1:W-:Y:S04]  /*39780*/  STL.64 [R1+0x168], R26 ;  /* 0x0001681a01007387 */ /* 0x0003e80000100a00 */
[----:B------:R-:W3:Y:S04]  /*39790*/  LDL.LU.64 R232, [R1+0xcd0] ;  /* 0x000cd00001e87983 */ /* 0x000ee80000300a00 */
[----:B------:R-:W3:Y:S01]  /*397a0*/  LDL.LU.64 R248, [R1+0xce0] ;  /* 0x000ce00001f87983 */ /* 0x000ee20000300a00 */
[----:B--2---:R-:W-:-:S03]  /*397b0*/  IMAD.WIDE R36, R4, 0x4, R42 ;  /* 0x0000000404247825 */ /* 0x004fc600078e022a */
[----:B------:R-:W-:Y:S01]  /*397c0*/  STL.64 [R1+0x160], R38 ;  /* 0x0001602601007387 */ /* 0x000fe20000100a00 */
[----:B------:R-:W-:-:S03]  /*397d0*/  VIADD R24, R28, 0xfffffe5f ;  /* 0xfffffe5f1c187836 */ /* 0x000fc60000000000 */
[----:B------:R-:W2:Y:S04]  /*397e0*/  LDL.LU.64 R40, [R1+0xcf0] ;  /* 0x000cf00001287983 */ /* 0x000ea80000300a00 */
[----:B------:R1:W-:Y:S01]  /*397f0*/  LDGSTS.E [R20+-0x33ff8], desc[UR60][R26.64], !P2 ;  /* 0xcc0080001a147fae */ /* 0x0003e2000d12187c */
[----:B------:R-:W-:-:S03]  /*39800*/  IMAD.WIDE R30, R4, 0x4, R30 ;  /* 0x00000004041e7825 */ /* 0x000fc600078e021e */
[----:B------:R-:W-:Y:S01]  /*39810*/  STL.64 [R1+0x158], R36 ;  /* 0x0001582401007387 */ /* 0x000fe20000100a00 */
[----:B------:R-:W-:-:S03]  /*39820*/  IMAD.WIDE R28, R4, 0x4, R240 ;  /* 0x00000004041c7825 */ /* 0x000fc600078e02f0 */
[----:B------:R4:W-:Y:S01]  /*39830*/  LDGSTS.E [R23+-0x3fff4], desc[UR60][R38.64], !P1 ;  /* 0xc000c00026177fae */ /* 0x0009e2000c92187c */
[----:B-1----:R-:W1:Y:S03]  /*39840*/  LDC R26, c[0x0][0x230] ;  /* 0x00008c00ff1a7b82 */ /* 0x002e660000000800 */
[----:B------:R1:W-:Y:S04]  /*39850*/  STL.64 [R1+0x150], R30 ;  /* 0x0001501e01007387 */ /* 0x0003e80000100a00 */
[----:B------:R3:W-:Y:S01]  /*39860*/  LDGSTS.E [R22+-0x3bff4], desc[UR60][R36.64], !P1 ;  /* 0xc400c00024167fae */ /* 0x0007e2000c92187c */
[----:B------:R-:W2:Y:S03]  /*39870*/  LDC R27, c[0x0][0x230] ;  /* 0x00008c00ff1b7b82 */ /* 0x000ea60000000800 */
[----:B------:R-:W2:Y:S04]  /*39880*/  LDL.LU.64 R42, [R1+0xd00] ;  /* 0x000d0000012a7983 */ /* 0x000ea80000300a00 */
[----:B------:R3:W-:Y:S04]  /*39890*/  STL.64 [R1+0x148], R28 ;  /* 0x0001481c01007387 */ /* 0x0007e80000100a00 */
[----:B------:R-:W-:Y:S01]  /*398a0*/  LDGSTS.E [R21+-0x37ff4], desc[UR60][R30.64], !P1 ;  /* 0xc800c0001e157fae */ /* 0x000fe2000c92187c */
[----:B------:R-:W-:-:S03]  /*398b0*/  ISETP.GE.U32.AND P2, PT, R24, 0x7ffffde0, PT ;  /* 0x7ffffde01800780c */ /* 0x000fc60003f46070 */
[----:B------:R3:W-:Y:S04]  /*398c0*/  LDGSTS.E [R20+-0x33ff4], desc[UR60][R28.64], !P1 ;  /* 0xcc00c0001c147fae */ /* 0x0007e8000c92187c */
[----:B-1----:R-:W2:Y:S04]  /*398d0*/  LDL.LU.64 R30, [R1+0xd10] ;  /* 0x000d1000011e7983 */ /* 0x002ea80000300a00 */
[----:B------:R-:W2:Y:S01]  /*398e0*/  LDL.LU.64 R240, [R1+0xd20] ;  /* 0x000d200001f07983 */ /* 0x000ea20000300a00 */
[----:B----4-:R-:W-:-:S05]  /*398f0*/  IMAD.WIDE R38, R4, 0x4, R32 ;  /* 0x0000000404267825 */ /* 0x010fca00078e0220 */
[----:B------:R2:W-:Y:S04]  /*39900*/  STL.64 [R1+0x40], R38 ;  /* 0x0000402601007387 */ /* 0x0005e80000100a00 */
[----:B------:R-:W4:Y:S04]  /*39910*/  LDL.LU.64 R32, [R1+0xd30] ;  /* 0x000d300001207983 */ /* 0x000f280000300a00 */
[----:B------:R2:W-:Y:S01]  /*39920*/  LDGSTS.E [R23+-0x30000], desc[UR60][R38.64], !P2 ;  /* 0xd000000026177fae */ /* 0x0005e2000d12187c */
[----:B---3--:R-:W-:-:S04]  /*39930*/  IMAD.WIDE R34, R4, 0x4, R34 ;  /* 0x0000000404227825 */ /* 0x008fc800078e0222 */
[C---:B------:R-:W-:Y:S01]  /*39940*/  IMAD.WIDE R36, R4.reuse, 0x4, R232 ;  /* 0x0000000404247825 */ /* 0x040fe200078e02e8 */
[----:B------:R1:W-:Y:S03]  /*39950*/  STL.64 [R1+0x38], R34 ;  /* 0x0000382201007387 */ /* 0x0003e60000100a00 */
[C---:B------:R-:W-:Y:S01]  /*39960*/  IMAD.WIDE R28, R4.reuse, 0x4, R248 ;  /* 0x00000004041c7825 */ /* 0x040fe200078e02f8 */
[----:B------:R3:W-:Y:S04]  /*39970*/  STL.64 [R1+0x30], R36 ;  /* 0x0000302401007387 */ /* 0x0007e80000100a00 */
[----:B------:R-:W-:Y:S01]  /*39980*/  LDGSTS.E [R22+-0x2c000], desc[UR60][R34.64], !P2 ;  /* 0xd400000022167fae */ /* 0x000fe2000d12187c */
[----:B------:R-:W-:Y:S01]  /*39990*/  IADD3 R24, R25, -0x1a2, RZ ;  /* 0xfffffe5e19187810 */ /* 0x000fe20007ffe0ff */
[----:B--2---:R-:W-:-:S02]  /*399a0*/  IMAD.WIDE R38, R4, 0x4, R40 ;  /* 0x0000000404267825 */ /* 0x004fc400078e0228 */
[----:B------:R3:W-:Y:S04]  /*399b0*/  LDGSTS.E [R21+-0x28000], desc[UR60][R36.64], !P2 ;  /* 0xd800000024157fae */ /* 0x0007e8000d12187c */
[----:B-1----:R-:W2:Y:S01]  /*399c0*/  LDL.LU.64 R34, [R1+0xd40] ;  /* 0x000d400001227983 */ /* 0x002ea20000300a00 */
[----:B------:R-:W1:Y:S03]  /*399d0*/  LDC R25, c[0x0][0x230] ;  /* 0x00008c00ff197b82 */ /* 0x000e660000000800 */
[----:B------:R3:W-:Y:S04]  /*399e0*/  STL.64 [R1+0x28], R28 ;  /* 0x0000281c01007387 */ /* 0x0007e80000100a00 */
[----:B------:R-:W2:Y:S04]  /*399f0*/  LDL.LU.64 R248, [R1+0xd50] ;  /* 0x000d500001f87983 */ /* 0x000ea80000300a00 */
[----:B------:R-:W2:Y:S01]  /*39a00*/  LDL.LU.64 R232, [R1+0xd60] ;  /* 0x000d600001e87983 */ /* 0x000ea20000300a00 */
[----:B------:R-:W-:-:S03]  /*39a10*/  ISETP.GE.U32.AND P1, PT, R24, 0x7ffffddf, PT ;  /* 0x7ffffddf1800780c */ /* 0x000fc60003f26070 */
[----:B------:R1:W-:Y:S01]  /*39a20*/  LDGSTS.E [R20+-0x24000], desc[UR60][R28.64], !P2 ;  /* 0xdc0000001c147fae */ /* 0x0003e2000d12187c */
[----:B---3--:R-:W-:-:S03]  /*39a30*/  IMAD.WIDE R36, R4, 0x4, R42 ;  /* 0x0000000404247825 */ /* 0x008fc600078e022a */
[----:B------:R-:W-:Y:S04]  /*39a40*/  STL.64 [R1+0x20], R38 ;  /* 0x0000202601007387 */ /* 0x000fe80000100a00 */
[----:B------:R3:W-:Y:S04]  /*39a50*/  STL.64 [R1+0x18], R36 ;  /* 0x0000182401007387 */ /* 0x0007e80000100a00 */
[----:B------:R-:W-:Y:S04]  /*39a60*/  LDGSTS.E [R23+-0x2fffc], desc[UR60][R38.64], !P1 ;  /* 0xd000400026177fae */ /* 0x000fe8000c92187c */
[----:B------:R-:W-:Y:S01]  /*39a70*/  LDGSTS.E [R22+-0x2bffc], desc[UR60][R36.64], !P1 ;  /* 0xd400400024167fae */ /* 0x000fe2000c92187c */
[----:B------:R-:W-:-:S04]  /*39a80*/  IMAD.WIDE R30, R4, 0x4, R30 ;  /* 0x00000004041e7825 */ /* 0x000fc800078e021e */
[C---:B-1----:R-:W-:Y:S01]  /*39a90*/  IMAD.WIDE R28, R4.reuse, 0x4, R240 ;  /* 0x00000004041c7825 */ /* 0x042fe200078e02f0 */
[----:B------:R-:W-:Y:S04]  /*39aa0*/  STL.64 [R1+0x10], R30 ;  /* 0x0000101e01007387 */ /* 0x000fe80000100a00 */
[----:B---3--:R-:W3:Y:S04]  /*39ab0*/  LDL.LU.64 R36, [R1+0xd70] ;  /* 0x000d700001247983 */ /* 0x008ee80000300a00 */
[----:B------:R4:W-:Y:S04]  /*39ac0*/  STL.64 [R1+0x8], R28 ;  /* 0x0000081c01007387 */ /* 0x0009e80000100a00 */
[----:B------:R-:W3:Y:S04]  /*39ad0*/  LDL.LU.64 R40, [R1+0xd80] ;  /* 0x000d800001287983 */ /* 0x000ee80000300a00 */
[----:B------:R-:W-:Y:S04]  /*39ae0*/  LDGSTS.E [R21+-0x27ffc], desc[UR60][R30.64], !P1 ;  /* 0xd80040001e157fae */ /* 0x000fe8000c92187c */
[----:B------:R-:W3:Y:S04]  /*39af0*/  LDL.LU.64 R240, [R1+0xd90] ;  /* 0x000d900001f07983 */ /* 0x000ee80000300a00 */
[----:B------:R4:W-:Y:S04]  /*39b00*/  LDGSTS.E [R20+-0x23ffc], desc[UR60][R28.64], !P1 ;  /* 0xdc0040001c147fae */ /* 0x0009e8000c92187c */
[----:B------:R-:W3:Y:S01]  /*39b10*/  LDL.LU.64 R42, [R1+0xda0] ;  /* 0x000da000012a7983 */ /* 0x000ee20000300a00 */
[----:B----4-:R-:W-:-:S05]  /*39b20*/  IMAD.WIDE R28, R4, 0x4, R32 ;  /* 0x00000004041c7825 */ /* 0x010fca00078e0220 */
[----:B------:R1:W-:Y:S04]  /*39b30*/  STL.64 [R1], R28 ;  /* 0x0000001c01007387 */ /* 0x0003e80000100a00 */
[----:B------:R-:W4:Y:S04]  /*39b40*/  LDL.LU.64 R30, [R1+0xdb0] ;  /* 0x000db000011e7983 */ /* 0x000f280000300a00 */
[----:B------:R-:W4:Y:S01]  /*39b50*/  LDL.LU.64 R32, [R1+0xdc0] ;  /* 0x000dc00001207983 */ /* 0x000f220000300a00 */
[----:B--2---:R-:W-:-:S03]  /*39b60*/  IMAD.WIDE R250, R4, 0x4, R34 ;  /* 0x0000000404fa7825 */ /* 0x004fc600078e0222 */
[----:B------:R-:W2:Y:S01]  /*39b70*/  LDL.LU.64 R34, [R1+0xdd0] ;  /* 0x000dd00001227983 */ /* 0x000ea20000300a00 */
[----:B------:R-:W-:-:S03]  /*39b80*/  IMAD.WIDE R246, R4, 0x4, R232 ;  /* 0x0000000404f67825 */ /* 0x000fc600078e02e8 */
[----:B------:R-:W2:Y:S01]  /*39b90*/  LDL.LU.64 R232, [R1+0xde0] ;  /* 0x000de00001e87983 */ /* 0x000ea20000300a00 */
[----:B------:R-:W-:-:S03]  /*39ba0*/  IMAD.WIDE R248, R4, 0x4, R248 ;  /* 0x0000000404f87825 */ /* 0x000fc600078e02f8 */
[----:B------:R-:W-:Y:S04]  /*39bb0*/  STL.64 [R1+0x2be8], R250 ;  /* 0x002be8fa01007387 */ /* 0x000fe80000100a00 */
[----:B------:R-:W-:Y:S04]  /*39bc0*/  STL.64 [R1+0x2bf0], R248 ;  /* 0x002bf0f801007387 */ /* 0x000fe80000100a00 */
[----:B------:R-:W-:Y:S04]  /*39bd0*/  STL.64 [R1+0x2bf8], R246 ;  /* 0x002bf8f601007387 */ /* 0x000fe80000100a00 */
[----:B------:R-:W2:Y:S01]  /*39be0*/  LDL.LU.64 R38, [R1+0xdf0] ;  /* 0x000df00001267983 */ /* 0x000ea20000300a00 */
[----:B---3--:R-:W-:-:S03]  /*39bf0*/  IMAD.WIDE R244, R4, 0x4, R36 ;  /* 0x0000000404f47825 */ /* 0x008fc600078e0224 */
[----:B------:R-:W3:Y:S01]  /*39c00*/  LDL.LU.64 R36, [R1+0xe00] ;  /* 0x000e000001247983 */ /* 0x000ee20000300a00 */
[----:B------:R-:W-:-:S03]  /*39c10*/  IMAD.WIDE R242, R4, 0x4, R40 ;  /* 0x0000000404f27825 */ /* 0x000fc600078e0228 */
[----:B------:R-:W3:Y:S01]  /*39c20*/  LDL.LU.64 R40, [R1+0xe10] ;  /* 0x000e100001287983 */ /* 0x000ee20000300a00 */
[----:B------:R-:W-:-:S03]  /*39c30*/  IMAD.WIDE R240, R4, 0x4, R240 ;  /* 0x0000000404f07825 */ /* 0x000fc600078e02f0 */
[----:B------:R-:W-:Y:S04]  /*39c40*/  STL.64 [R1+0x2c00], R244 ;  /* 0x002c00f401007387 */ /* 0x000fe80000100a00 */
[----:B------:R-:W-:Y:S01]  /*39c50*/  STL.64 [R1+0x2c08], R242 ;  /* 0x002c08f201007387 */ /* 0x000fe20000100a00 */
[----:B------:R-:W-:-:S03]  /*39c60*/  IMAD.WIDE R238, R4, 0x4, R42 ;  /* 0x0000000404ee7825 */ /* 0x000fc600078e022a */
[----:B------:R-:W-:Y:S04]  /*39c70*/  STL.64 [R1+0x2c10], R240 ;  /* 0x002c10f001007387 */ /* 0x000fe80000100a00 */
[----:B------:R-:W-:Y:S04]  /*39c80*/  STL.64 [R1+0x2c18], R238 ;  /* 0x002c18ee01007387 */ /* 0x000fe80000100a00 */
[----:B------:R-:W3:Y:S01]  /*39c90*/  LDL.LU.64 R42, [R1+0xe20] ;  /* 0x000e2000012a7983 */ /* 0x000ee20000300a00 */
[----:B----4-:R-:W-:-:S03]  /*39ca0*/  IMAD.WIDE R82, R4, 0x4, R30 ;  /* 0x0000000404527825 */ /* 0x010fc600078e021e */
[----:B------:R-:W4:Y:S01]  /*39cb0*/  LDL.LU.64 R30, [R1+0xe30] ;  /* 0x000e3000011e7983 */ /* 0x000f220000300a00 */
[----:B------:R-:W-:-:S03]  /*39cc0*/  IMAD.WIDE R80, R4, 0x4, R32 ;  /* 0x0000000404507825 */ /* 0x000fc600078e0220 */
[----:B------:R-:W4:Y:S01]  /*39cd0*/  LDL.LU.64 R32, [R1+0xe40] ;  /* 0x000e400001207983 */ /* 0x000f220000300a00 */
[----:B--2---:R-:W-:-:S03]  /*39ce0*/  IMAD.WIDE R78, R4, 0x4, R34 ;  /* 0x00000004044e7825 */ /* 0x004fc600078e0222 */
[----:B------:R-:W2:Y:S01]  /*39cf0*/  LDL.LU.64 R34, [R1+0xe50] ;  /* 0x000e500001227983 */ /* 0x000ea20000300a00 */
[----:B------:R-:W-:-:S03]  /*39d00*/  IMAD.WIDE R76, R4, 0x4, R232 ;  /* 0x00000004044c7825 */ /* 0x000fc600078e02e8 */
[----:B------:R-:W2:Y:S04]  /*39d10*/  LDL.LU.64 R232, [R1+0xe60] ;  /* 0x000e600001e87983 */ /* 0x000ea80000300a00 */
[----:B------:R1:W-:Y:S04]  /*39d20*/  STL.64 [R1+0x2c20], R82 ;  /* 0x002c205201007387 */ /* 0x0003e80000100a00 */
[----:B------:R1:W-:Y:S04]  /*39d30*/  STL.64 [R1+0x2c28], R80 ;  /* 0x002c285001007387 */ /* 0x0003e80000100a00 */
[----:B------:R1:W-:Y:S01]  /*39d40*/  STL.64 [R1+0x2c30], R78 ;  /* 0x002c304e01007387 */ /* 0x0003e20000100a00 */
[----:B------:R-:W-:-:S03]  /*39d50*/  IMAD.WIDE R74, R4, 0x4, R38 ;  /* 0x00000004044a7825 */ /* 0x000fc600078e0226 */
[----:B------:R1:W-:Y:S04]  /*39d60*/  STL.64 [R1+0x2c38], R76 ;  /* 0x002c384c01007387 */ /* 0x0003e80000100a00 */
[----:B------:R-:W2:Y:S01]  /*39d70*/  LDL.LU.64 R38, [R1+0xe70] ;  /* 0x000e700001267983 */ /* 0x000ea20000300a00 */
[----:B---3--:R-:W-:-:S03]  /*39d80*/  IMAD.WIDE R72, R4, 0x4, R36 ;  /* 0x0000000404487825 */ /* 0x008fc600078e0224 */
[----:B------:R-:W3:Y:S01]  /*39d90*/  LDL.LU.64 R36, [R1+0xe80] ;  /* 0x000e800001247983 */ /* 0x000ee20000300a00 */
[----:B------:R-:W-:-:S04]  /*39da0*/  IMAD.WIDE R70, R4, 0x4, R40 ;  /* 0x0000000404467825 */ /* 0x000fc800078e0228 */
[C---:B------:R-:W-:Y:S02]  /*39db0*/  IMAD.WIDE R68, R4.reuse, 0x4, R42 ;  /* 0x0000000404447825 */ /* 0x040fe400078e022a */
[----:B------:R-:W3:Y:S04]  /*39dc0*/  LDL.LU.64 R42, [R1+0xe90] ;  /* 0x000e9000012a7983 */ /* 0x000ee80000300a00 */
        /* <DEDUP_REMOVED lines=8> */
[----:B------:R-:W2:Y:S01]  /*39e50*/  LDL.LU.64 R232, [R1+0xee0] ;  /* 0x000ee00001e87983 */ /* 0x000ea20000300a00 */
[----:B------:R-:W-:-:S04]  /*39e60*/  IMAD.WIDE R58, R4, 0x4, R38 ;  /* 0x00000004043a7825 */ /* 0x000fc800078e0226 */
[----:B---3--:R-:W-:-:S04]  /*39e70*/  IMAD.WIDE R56, R4, 0x4, R36 ;  /* 0x0000000404387825 */ /* 0x008fc800078e0224 */
[C---:B------:R-:W-:Y:S02]  /*39e80*/  IMAD.WIDE R54, R4.reuse, 0x4, R42 ;  /* 0x0000000404367825 */ /* 0x040fe400078e022a */
[----:B------:R-:W3:Y:S02]  /*39e90*/  LDL.LU.64 R42, [R1+0xef0] ;  /* 0x000ef000012a7983 */ /* 0x000ee40000300a00 */
[C---:B------:R-:W-:Y:S02]  /*39ea0*/  IMAD.WIDE R52, R4.reuse, 0x4, R40 ;  /* 0x0000000404347825 */ /* 0x040fe400078e0228 */
[----:B------:R-:W3:Y:S04]  /*39eb0*/  LDL.LU.64 R40, [R1+0xf00] ;  /* 0x000f000001287983 */ /* 0x000ee80000300a00 */
[----:B------:R-:W3:Y:S04]  /*39ec0*/  LDL.LU.64 R38, [R1+0xf10] ;  /* 0x000f100001267983 */ /* 0x000ee80000300a00 */
[----:B------:R-:W3:Y:S01]  /*39ed0*/  LDL.LU.64 R36, [R1+0xf20] ;  /* 0x000f200001247983 */ /* 0x000ee20000300a00 */
[----:B----4-:R-:W-:-:S04]  /*39ee0*/  IMAD.WIDE R50, R4, 0x4, R30 ;  /* 0x0000000404327825 */ /* 0x010fc800078e021e */
[----:B------:R-:W-:-:S04]  /*39ef0*/  IMAD.WIDE R48, R4, 0x4, R32 ;  /* 0x0000000404307825 */ /* 0x000fc800078e0220 */
[C---:B--2---:R-:W-:Y:S02]  /*39f00*/  IMAD.WIDE R46, R4.reuse, 0x4, R34 ;  /* 0x00000004042e7825 */ /* 0x044fe400078e0222 */
[----:B------:R-:W2:Y:S04]  /*39f10*/  LDL.LU.64 R34, [R1+0xf30] ;  /* 0x000f300001227983 */ /* 0x000ea80000300a00 */
[----:B------:R-:W4:Y:S04]  /*39f20*/  LDL.LU.64 R32, [R1+0xf40] ;  /* 0x000f400001207983 */ /* 0x000f280000300a00 */
[----:B------:R-:W4:Y:S01]  /*39f30*/  LDL.LU.64 R30, [R1+0xf50] ;  /* 0x000f5000011e7983 */ /* 0x000f220000300a00 */
[----:B------:R-:W-:-:S03]  /*39f40*/  IMAD.WIDE R44, R4, 0x4, R232 ;  /* 0x00000004042c7825 */ /* 0x000fc600078e02e8 */
[----:B------:R-:W1:Y:S04]  /*39f50*/  LDL.LU.64 R232, [R1+0xf60] ;  /* 0x000f600001e87983 */ /* 0x000e680000300a00 */
[----:B------:R-:W4:Y:S04]  /*39f60*/  LDL.LU.64 R84, [R1+0xf70] ;  /* 0x000f700001547983 */ /* 0x000f280000300a00 */
[----:B------:R-:W4:Y:S04]  /*39f70*/  LDL.LU.64 R100, [R1+0xf80] ;  /* 0x000f800001647983 */ /* 0x000f280000300a00 */
[----:B------:R-:W4:Y:S04]  /*39f80*/  LDL.LU.64 R98, [R1+0xf90] ;  /* 0x000f900001627983 */ /* 0x000f280000300a00 */
[----:B------:R-:W4:Y:S01]  /*39f90*/  LDL.LU.64 R92, [R1+0xfa0] ;  /* 0x000fa000015c7983 */ /* 0x000f220000300a00 */
[----:B------:R-:W-:-:S02]  /*39fa0*/  VIADD R24, R26, 0xfffffe5d ;  /* 0xfffffe5d1a187836 */ /* 0x000fc40000000000 */
[----:B------:R-:W3:Y:S01]  /*39fb0*/  LDC R26, c[0x0][0x230] ;  /* 0x00008c00ff1a7b82 */ /* 0x000ee20000000800 */
[----:B------:R-:W4:Y:S02]  /*39fc0*/  LDL.LU.64 R96, [R1+0x1d48] ;  /* 0x001d480001607983 */ /* 0x000f240000300a00 */
[----:B------:R-:W-:Y:S02]  /*39fd0*/  ISETP.GE.U32.AND P2, PT, R24, 0x7ffffdde, PT ;  /* 0x7ffffdde1800780c */ /* 0x000fe40003f46070 */
[----:B------:R-:W-:Y:S01]  /*39fe0*/  IADD3 R24, R27, -0x1a4, RZ ;  /* 0xfffffe5c1b187810 */ /* 0x000fe20007ffe0ff */
[----:B------:R-:W4:Y:S02]  /*39ff0*/  LDL.LU.64 R94, [R1+0x1d40] ;  /* 0x001d4000015e7983 */ /* 0x000f240000300a00 */
[----:B------:R-:W3:Y:S01]  /*3a000*/  LDC R27, c[0x0][0x230] ;  /* 0x00008c00ff1b7b82 */ /* 0x000ee20000000800 */
[----:B------:R-:W-:Y:S01]  /*3a010*/  ISETP.GE.U32.AND P1, PT, R24, 0x7ffffddd, PT ;  /* 0x7ffffddd1800780c */ /* 0x000fe20003f26070 */
[----:B------:R-:W-:Y:S01]  /*3a020*/  VIADD R24, R25, 0xfffffe3f ;  /* 0xfffffe3f19187836 */ /* 0x000fe20000000000 */
[----:B------:R-:W4:Y:S05]  /*3a030*/  LDL.LU.64 R230, [R1+0x1d38] ;  /* 0x001d380001e67983 */ /* 0x000f2a0000300a00 */
[----:B------:R1:W-:Y:S01]  /*3a040*/  LDGSTS.E [R23+-0x2fff8], desc[UR60][R28.64], !P2 ;  /* 0xd00080001c177fae */ /* 0x0003e2000d12187c */
[----:B------:R-:W3:Y:S03]  /*3a050*/  LDC R25, c[0x0][0x230] ;  /* 0x00008c00ff197b82 */ /* 0x000ee60000000800 */
[----:B------:R-:W-:Y:S04]  /*3a060*/  LDGSTS.E [R22+-0x2bff8], desc[UR60][R250.64], !P2 ;  /* 0xd4008000fa167fae */ /* 0x000fe8000d12187c */
[----:B------:R-:W-:Y:S04]  /*3a070*/  LDGSTS.E [R21+-0x27ff8], desc[UR60][R248.64], !P2 ;  /* 0xd8008000f8157fae */ /* 0x000fe8000d12187c */
[----:B------:R-:W-:Y:S01]  /*3a080*/  LDGSTS.E [R20+-0x23ff8], desc[UR60][R246.64], !P2 ;  /* 0xdc008000f6147fae */ /* 0x000fe2000d12187c */
[----:B------:R-:W-:-:S02]  /*3a090*/  ISETP.GE.U32.AND P2, PT, R24, 0x7ffffdc0, PT ;  /* 0x7ffffdc01800780c */ /* 0x000fc40003f46070 */
[----:B---3--:R-:W-:Y:S01]  /*3a0a0*/  IADD3 R24, R26, -0x1c2, RZ ;  /* 0xfffffe3e1a187810 */ /* 0x008fe20007ffe0ff */
[----:B------:R-:W-:Y:S01]  /*3a0b0*/  LDGSTS.E [R23+-0x2fff4], desc[UR60][R244.64], !P1 ;  /* 0xd000c000f4177fae */ /* 0x000fe2000c92187c */
[----:B------:R-:W3:Y:S03]  /*3a0c0*/  LDC R26, c[0x0][0x230] ;  /* 0x00008c00ff1a7b82 */ /* 0x000ee60000000800 */
[----:B------:R-:W-:Y:S04]  /*3a0d0*/  LDGSTS.E [R22+-0x2bff4], desc[UR60][R242.64], !P1 ;  /* 0xd400c000f2167fae */ /* 0x000fe8000c92187c */
[----:B------:R-:W-:Y:S04]  /*3a0e0*/  LDGSTS.E [R21+-0x27ff4], desc[UR60][R240.64], !P1 ;  /* 0xd800c000f0157fae */ /* 0x000fe8000c92187c */
[----:B------:R-:W-:Y:S01]  /*3a0f0*/  LDGSTS.E [R20+-0x23ff4], desc[UR60][R238.64], !P1 ;  /* 0xdc00c000ee147fae */ /* 0x000fe2000c92187c */
[----:B------:R-:W-:Y:S01]  /*3a100*/  ISETP.GE.U32.AND P1, PT, R24, 0x7ffffdbf, PT ;  /* 0x7ffffdbf1800780c */ /* 0x000fe20003f26070 */
[----:B------:R-:W-:-:S02]  /*3a110*/  VIADD R24, R27, 0xfffffe3d ;  /* 0xfffffe3d1b187836 */ /* 0x000fc40000000000 */
[----:B------:R-:W-:Y:S01]  /*3a120*/  LDGSTS.E [R23+-0x20000], desc[UR60][R82.64], !P2 ;  /* 0xe000000052177fae */ /* 0x000fe2000d12187c */
[----:B------:R-:W3:Y:S03]  /*3a130*/  LDC R27, c[0x0][0x230] ;  /* 0x00008c00ff1b7b82 */ /* 0x000ee60000000800 */
[----:B------:R-:W-:Y:S04]  /*3a140*/  LDGSTS.E [R22+-0x1c000], desc[UR60][R80.64], !P2 ;  /* 0xe400000050167fae */ /* 0x000fe8000d12187c */
[----:B------:R-:W-:Y:S04]  /*3a150*/  LDGSTS.E [R21+-0x18000], desc[UR60][R78.64], !P2 ;  /* 0xe80000004e157fae */ /* 0x000fe8000d12187c */
[----:B------:R-:W-:Y:S01]  /*3a160*/  LDGSTS.E [R20+-0x14000], desc[UR60][R76.64], !P2 ;  /* 0xec0000004c147fae */ /* 0x000fe2000d12187c */
[----:B------:R-:W-:-:S02]  /*3a170*/  ISETP.GE.U32.AND P2, PT, R24, 0x7ffffdbe, PT ;  /* 0x7ffffdbe1800780c */ /* 0x000fc40003f46070 */
[----:B------:R-:W-:Y:S01]  /*3a180*/  IADD3 R24, R25, -0x1c4, RZ ;  /* 0xfffffe3c19187810 */ /* 0x000fe20007ffe0ff */
[----:B------:R-:W-:Y:S01]  /*3a190*/  LDGSTS.E [R23+-0x1fffc], desc[UR60][R74.64], !P1 ;  /* 0xe00040004a177fae */ /* 0x000fe2000c92187c */
[----:B------:R-:W3:Y:S03]  /*3a1a0*/  LDC R25, c[0x0][0x230] ;  /* 0x00008c00ff197b82 */ /* 0x000ee60000000800 */
[----:B------:R-:W-:Y:S04]  /*3a1b0*/  LDGSTS.E [R22+-0x1bffc], desc[UR60][R72.64], !P1 ;  /* 0xe400400048167fae */ /* 0x000fe8000c92187c */
[----:B------:R-:W-:Y:S04]  /*3a1c0*/  LDGSTS.E [R21+-0x17ffc], desc[UR60][R70.64], !P1 ;  /* 0xe800400046157fae */ /* 0x000fe8000c92187c */
[----:B------:R-:W-:Y:S01]  /*3a1d0*/  LDGSTS.E [R20+-0x13ffc], desc[UR60][R68.64], !P1 ;  /* 0xec00400044147fae */ /* 0x000fe2000c92187c */
[----:B------:R-:W-:Y:S01]  /*3a1e0*/  ISETP.GE.U32.AND P1, PT, R24, 0x7ffffdbd, PT ;  /* 0x7ffffdbd1800780c */ /* 0x000fe20003f26070 */
[----:B---3--:R-:W-:-:S02]  /*3a1f0*/  VIADD R24, R26, 0xfffffe1f ;  /* 0xfffffe1f1a187836 */ /* 0x008fc40000000000 */
[----:B------:R-:W-:Y:S01]  /*3a200*/  LDGSTS.E [R23+-0x1fff8], desc[UR60][R66.64], !P2 ;  /* 0xe000800042177fae */ /* 0x000fe2000d12187c */
[----:B------:R-:W3:Y:S03]  /*3a210*/  LDC R26, c[0x0][0x230] ;  /* 0x00008c00ff1a7b82 */ /* 0x000ee60000000800 */
[----:B------:R-:W-:Y:S04]  /*3a220*/  LDGSTS.E [R22+-0x1bff8], desc[UR60][R64.64], !P2 ;  /* 0xe400800040167fae */ /* 0x000fe8000d12187c */
[----:B------:R-:W-:Y:S04]  /*3a230*/  LDGSTS.E [R21+-0x17ff8], desc[UR60][R62.64], !P2 ;  /* 0xe80080003e157fae */ /* 0x000fe8000d12187c */
[----:B------:R-:W-:Y:S01]  /*3a240*/  LDGSTS.E [R20+-0x13ff8], desc[UR60][R60.64], !P2 ;  /* 0xec0080003c147fae */ /* 0x000fe2000d12187c */
[----:B------:R-:W-:-:S02]  /*3a250*/  ISETP.GE.U32.AND P2, PT, R24, 0x7ffffda0, PT ;  /* 0x7ffffda01800780c */ /* 0x000fc40003f46070 */
[----:B------:R-:W-:Y:S01]  /*3a260*/  IADD3 R24, R27, -0x1e2, RZ ;  /* 0xfffffe1e1b187810 */ /* 0x000fe20007ffe0ff */
[----:B------:R-:W-:Y:S04]  /*3a270*/  LDGSTS.E [R23+-0x1fff4], desc[UR60][R58.64], !P1 ;  /* 0xe000c0003a177fae */ /* 0x000fe8000c92187c */
[----:B------:R-:W-:Y:S04]  /*3a280*/  LDGSTS.E [R22+-0x1bff4], desc[UR60][R56.64], !P1 ;  /* 0xe400c00038167fae */ /* 0x000fe8000c92187c */
[----:B------:R-:W-:Y:S04]  /*3a290*/  LDGSTS.E [R21+-0x17ff4], desc[UR60][R54.64], !P1 ;  /* 0xe800c00036157fae */ /* 0x000fe8000c92187c */
[----:B------:R-:W-:Y:S01]  /*3a2a0*/  LDGSTS.E [R20+-0x13ff4], desc[UR60][R52.64], !P1 ;  /* 0xec00c00034147fae */ /* 0x000fe2000c92187c */
[----:B------:R-:W-:Y:S01]  /*3a2b0*/  ISETP.GE.U32.AND P1, PT, R24, 0x7ffffd9f, PT ;  /* 0x7ffffd9f1800780c */ /* 0x000fe20003f26070 */
[----:B------:R-:W-:-:S02]  /*3a2c0*/  VIADD R24, R25, 0xfffffe1d ;  /* 0xfffffe1d19187836 */ /* 0x000fc40000000000 */
[----:B------:R-:W-:Y:S04]  /*3a2d0*/  LDGSTS.E [R23+-0x10000], desc[UR60][R50.64], !P2 ;  /* 0xf000000032177fae */ /* 0x000fe8000d12187c */
[----:B------:R-:W-:Y:S04]  /*3a2e0*/  LDGSTS.E [R22+-0xc000], desc[UR60][R48.64], !P2 ;  /* 0xf400000030167fae */ /* 0x000fe8000d12187c */
[----:B------:R-:W-:Y:S04]  /*3a2f0*/  LDGSTS.E [R21+-0x8000], desc[UR60][R46.64], !P2 ;  /* 0xf80000002e157fae */ /* 0x000fe8000d12187c */
[----:B------:R-:W-:Y:S01]  /*3a300*/  LDGSTS.E [R20+-0x4000], desc[UR60][R44.64], !P2 ;  /* 0xfc0000002c147fae */ /* 0x000fe2000d12187c */
[----:B------:R-:W-:Y:S01]  /*3a310*/  ISETP.GE.U32.AND P2, PT, R24, 0x7ffffd9e, PT ;  /* 0x7ffffd9e1800780c */ /* 0x000fe20003f46070 */
[----:B------:R-:W-:-:S04]  /*3a320*/  IMAD.WIDE R42, R4, 0x4, R42 ;  /* 0x00000004042a7825 */ /* 0x000fc800078e022a */
[C---:B------:R-:W-:Y:S01]  /*3a330*/  IMAD.WIDE R40, R4.reuse, 0x4, R40 ;  /* 0x0000000404287825 */ /* 0x040fe200078e0228 */
[----:B------:R-:W-:Y:S03]  /*3a340*/  LDGSTS.E [R23+-0xfffc], desc[UR60][R42.64], !P1 ;  /* 0xf00040002a177fae */ /* 0x000fe6000c92187c */
[----:B------:R-:W-:Y:S01]  /*3a350*/  IMAD.WIDE R38, R4, 0x4, R38 ;  /* 0x0000000404267825 */ /* 0x000fe200078e0226 */
[----:B---3--:R-:W-:Y:S01]  /*3a360*/  IADD3 R24, R26, -0x1e4, RZ ;  /* 0xfffffe1c1a187810 */ /* 0x008fe20007ffe0ff */
[----:B------:R-:W-:Y:S02]  /*3a370*/  LDGSTS.E [R22+-0xbffc], desc[UR60][R40.64], !P1 ;  /* 0xf400400028167fae */ /* 0x000fe4000c92187c */
[----:B------:R-:W-:Y:S02]  /*3a380*/  IMAD.WIDE R36, R4, 0x4, R36 ;  /* 0x0000000404247825 */ /* 0x000fe400078e0224 */
[----:B------:R-:W-:Y:S04]  /*3a390*/  LDGSTS.E [R21+-0x7ffc], desc[UR60][R38.64], !P1 ;  /* 0xf800400026157fae */ /* 0x000fe8000c92187c */
[----:B------:R-:W-:Y:S01]  /*3a3a0*/  LDGSTS.E [R20+-0x3ffc], desc[UR60][R36.64], !P1 ;  /* 0xfc00400024147fae */ /* 0x000fe2000c92187c */
[----:B------:R-:W-:Y:S01]  /*3a3b0*/  ISETP.GE.U32.AND P1, PT, R24, 0x7ffffd9d, PT ;  /* 0x7ffffd9d1800780c */ /* 0x000fe20003f26070 */
[----:B--2---:R-:W-:-:S04]  /*3a3c0*/  IMAD.WIDE R34, R4, 0x4, R34 ;  /* 0x0000000404227825 */ /* 0x004fc800078e0222 */
[C---:B----4-:R-:W-:Y:S01]  /*3a3d0*/  IMAD.WIDE R32, R4.reuse, 0x4, R32 ;  /* 0x0000000404207825 */ /* 0x050fe200078e0220 */
[----:B------:R-:W-:Y:S03]  /*3a3e0*/  LDGSTS.E [R23+-0xfff8], desc[UR60][R34.64], !P2 ;  /* 0xf000800022177fae */ /* 0x000fe6000d12187c */
[C---:B------:R-:W-:Y:S01]  /*3a3f0*/  IMAD.WIDE R30, R4.reuse, 0x4, R30 ;  /* 0x00000004041e7825 */ /* 0x040fe200078e021e */
[----:B------:R2:W-:Y:S03]  /*3a400*/  LDGSTS.E [R22+-0xbff8], desc[UR60][R32.64], !P2 ;  /* 0xf400800020167fae */ /* 0x0005e6000d12187c */
[C---:B-1----:R-:W-:Y:S01]  /*3a410*/  IMAD.WIDE R28, R4.reuse, 0x4, R232 ;  /* 0x00000004041c7825 */ /* 0x042fe200078e02e8 */
[----:B------:R-:W-:Y:S04]  /*3a420*/  LDGSTS.E [R21+-0x7ff8], desc[UR60][R30.64], !P2 ;  /* 0xf80080001e157fae */ /* 0x000fe8000d12187c */
[----:B------:R-:W3:Y:S01]  /*3a430*/  LDL.LU.64 R232, [R1+0x1d30] ;  /* 0x001d300001e87983 */ /* 0x000ee20000300a00 */
[----:B------:R-:W-:-:S03]  /*3a440*/  IMAD.WIDE R24, R4, 0x4, R100 ;  /* 0x0000000404187825 */ /* 0x000fc600078e0264 */
[----:B------:R-:W4:Y:S01]  /*3a450*/  LDL.LU.64 R102, [R1+0x1d28] ;  /* 0x001d280001667983 */ /* 0x000f220000300a00 */
[----:B--2---:R-:W-:-:S03]  /*3a460*/  IMAD.WIDE R22, R4, 0x4, R98 ;  /* 0x0000000404167825 */ /* 0x004fc600078e0262 */
[----:B------:R-:W2:Y:S04]  /*3a470*/  LDL.LU.64 R100, [R1+0x1d20] ;  /* 0x001d200001647983 */ /* 0x000ea80000300a00 */
[----:B------:R1:W-:Y:S04]  /*3a480*/  LDGSTS.E [R20+-0x3ff8], desc[UR60][R28.64], !P2 ;  /* 0xfc0080001c147fae */ /* 0x0003e8000d12187c */
[----:B------:R-:W2:Y:S01]  /*3a490*/  LDL.LU.64 R98, [R1+0x1d18] ;  /* 0x001d180001627983 */ /* 0x000ea20000300a00 */
[----:B-1----:R-:W-:-:S03]  /*3a4a0*/  IMAD.WIDE R20, R4, 0x4, R92 ;  /* 0x0000000404147825 */ /* 0x002fc600078e025c */
[----:B------:R-:W2:Y:S01]  /*3a4b0*/  LDL.LU.64 R92, [R1+0x1d10] ;  /* 0x001d1000015c7983 */ /* 0x000ea20000300a00 */
[----:B------:R-:W-:Y:S02]  /*3a4c0*/  VIADD R88, R88, 0xfffffe7b ;  /* 0xfffffe7b58587836 */ /* 0x000fe40000000000 */
[----:B------:R-:W-:-:S03]  /*3a4d0*/  IMAD.WIDE R26, R4, 0x4, R84 ;  /* 0x00000004041a7825 */ /* 0x000fc600078e0254 */
[----:B------:R-:W-:Y:S01]  /*3a4e0*/  ISETP.GE.U32.AND P2, PT, R88, 0x7ffffdfc, PT ;  /* 0x7ffffdfc5800780c */ /* 0x000fe20003f46070 */
[----:B------:R-:W-:Y:S01]  /*3a4f0*/  IMAD.WIDE R82, R4, 0x4, R96 ;  /* 0x0000000404527825 */ /* 0x000fe200078e0260 */
[C---:B------:R-:W-:Y:S01]  /*3a500*/  IADD3 R85, R0.reuse, 0x100000, RZ ;  /* 0x0010000000557810 */ /* 0x040fe20007ffe0ff */
[----:B------:R1:W-:Y:S02]  /*3a510*/  LDGSTS.E [R87+-0xfff4], desc[UR60][R26.64], !P1 ;  /* 0xf000c0001a577fae */ /* 0x0003e4000c92187c */
[----:B------:R-:W-:Y:S02]  /*3a520*/  VIADD R84, R0, 0x100000 ;  /* 0x0010000000547836 */ /* 0x000fe40000000000 */
[C---:B------:R-:W-:Y:S01]  /*3a530*/  IMAD.WIDE R80, R4.reuse, 0x4, R94 ;  /* 0x0000000404507825 */ /* 0x040fe200078e025e */
[----:B------:R1:W-:Y:S03]  /*3a540*/  LDGSTS.E [R86+-0xbff4], desc[UR60][R24.64], !P1 ;  /* 0xf400c00018567fae */ /* 0x0003e6000c92187c */
[----:B------:R-:W-:Y:S01]  /*3a550*/  IMAD.WIDE R78, R4, 0x4, R230 ;  /* 0x00000004044e7825 */ /* 0x000fe200078e02e6 */
[----:B------:R1:W-:Y:S03]  /*3a560*/  LDGSTS.E [R85+-0x7ff4], desc[UR60][R22.64], !P1 ;  /* 0xf800c00016557fae */ /* 0x0003e6000c92187c */
[C---:B-1----:R-:W-:Y:S01]  /*3a570*/  VIADD R87, R2.reuse, 0x100000 ;  /* 0x0010000002577836 */ /* 0x042fe20000000000 */
[----:B------:R4:W-:Y:S01]  /*3a580*/  STL.64 [R1+0x140], R82 ;  /* 0x0001405201007387 */ /* 0x0009e20000100a00 */
[----:B------:R-:W-:-:S03]  /*3a590*/  IADD3 R86, R2, 0x100000, RZ ;  /* 0x0010000002567810 */ /* 0x000fc60007ffe0ff */
[----:B------:R1:W-:Y:S01]  /*3a5a0*/  LDGSTS.E [R84+-0x3ff4], desc[UR60][R20.64], !P1 ;  /* 0xfc00c00014547fae */ /* 0x0003e2000c92187c */
[----:B------:R-:W-:-:S03]  /*3a5b0*/  VIADD R85, R2, 0x100000 ;  /* 0x0010000002557836 */ /* 0x000fc60000000000 */
[----:B------:R-:W2:Y:S04]  /*3a5c0*/  LDL.LU.64 R96, [R1+0x1d08] ;  /* 0x001d080001607983 */ /* 0x000ea80000300a00 */
[----:B------:R2:W-:Y:S01]  /*3a5d0*/  STL.64 [R1+0x138], R80 ;  /* 0x0001385001007387 */ /* 0x0005e20000100a00 */
[----:B-1----:R-:W-:-:S03]  /*3a5e0*/  IADD3 R84, R2, 0x100000, RZ ;  /* 0x0010000002547810 */ /* 0x002fc60007ffe0ff */
[----:B------:R4:W-:Y:S04]  /*3a5f0*/  LDGSTS.E [R87+-0x40000], desc[UR60][R82.64], !P2 ;  /* 0xc000000052577fae */ /* 0x0009e8000d12187c */
[----:B------:R1:W-:Y:S04]  /*3a600*/  STL.64 [R1+0x130], R78 ;  /* 0x0001304e01007387 */ /* 0x0003e80000100a00 */
[----:B------:R2:W-:Y:S04]  /*3a610*/  LDGSTS.E [R86+-0x3c000], desc[UR60][R80.64], !P2 ;  /* 0xc400000050567fae */ /* 0x0005e8000d12187c */
[----:B------:R-:W2:Y:S04]  /*3a620*/  LDL.LU.64 R94, [R1+0x1d00] ;  /* 0x001d0000015e7983 */ /* 0x000ea80000300a00 */
[----:B------:R1:W-:Y:S01]  /*3a630*/  LDGSTS.E [R85+-0x38000], desc[UR60][R78.64], !P2 ;  /* 0xc80000004e557fae */ /* 0x0003e2000d12187c */
[----:B---3--:R-:W-:-:S04]  /*3a640*/  IMAD.WIDE R76, R4, 0x4, R232 ;  /* 0x00000004044c7825 */ /* 0x008fc800078e02e8 */
[C---:B----4-:R-:W-:Y:S01]  /*3a650*/  IMAD.WIDE R82, R4.reuse, 0x4, R102 ;  /* 0x0000000404527825 */ /* 0x050fe200078e0266 */
[----:B------:R3:W-:Y:S03]  /*3a660*/  STL.64 [R1+0x128], R76 ;  /* 0x0001284c01007387 */ /* 0x0007e60000100a00 */
[C---:B--2---:R-:W-:Y:S01]  /*3a670*/  IMAD.WIDE R80, R4.reuse, 0x4, R100 ;  /* 0x0000000404507825 */ /* 0x044fe200078e0264 */
[----:B------:R-:W2:Y:S04]  /*3a680*/  LDL.LU.64 R230, [R1+0x1cf8] ;  /* 0x001cf80001e67983 */ /* 0x000ea80000300a00 */
[----:B------:R3:W-:Y:S01]  /*3a690*/  LDGSTS.E [R84+-0x34000], desc[UR60][R76.64], !P2 ;  /* 0xcc0000004c547fae */ /* 0x0007e2000d12187c */
[----:B-1----:R-:W-:-:S03]  /*3a6a0*/  IMAD.WIDE R78, R4, 0x4, R98 ;  /* 0x00000004044e7825 */ /* 0x002fc600078e0262 */
[----:B------:R-:W4:Y:S04]  /*3a6b0*/  LDL.LU.64 R232, [R1+0x1cf0] ;  /* 0x001cf00001e87983 */ /* 0x000f280000300a00 */
[----:B------:R1:W-:Y:S04]  /*3a6c0*/  STL.64 [R1+0x120], R82 ;  /* 0x0001205201007387 */ /* 0x0003e80000100a00 */
[----:B------:R-:W4:Y:S01]  /*3a6d0*/  LDL.LU.64 R104, [R1+0x1ce8] ;  /* 0x001ce80001687983 */ /* 0x000f220000300a00 */
[----:B---3--:R-:W-:-:S03]  /*3a6e0*/  IMAD.WIDE R76, R4, 0x4, R92 ;  /* 0x00000004044c7825 */ /* 0x008fc600078e025c */
[----:B------:R3:W-:Y:S04]  /*3a6f0*/  STL.64 [R1+0x118], R80 ;  /* 0x0001185001007387 */ /* 0x0007e80000100a00 */
[----:B------:R2:W-:Y:S04]  /*3a700*/  STL.64 [R1+0x110], R78 ;  /* 0x0001104e01007387 */ /* 0x0005e80000100a00 */
[----:B------:R-:W4:Y:S04]  /*3a710*/  LDL.LU.64 R102, [R1+0x1ce0] ;  /* 0x001ce00001667983 */ /* 0x000f280000300a00 */
[----:B------:R4:W-:Y:S04]  /*3a720*/  STL.64 [R1+0x108], R76 ;  /* 0x0001084c01007387 */ /* 0x0009e80000100a00 */
[----:B------:R-:W4:Y:S04]  /*3a730*/  LDL.LU.64 R92, [R1+0x1cd8] ;  /* 0x001cd800015c7983 */ /* 0x000f280000300a00 */
[----:B------:R-:W4:Y:S01]  /*3a740*/  LDL.LU.64 R100, [R1+0x1cd0] ;  /* 0x001cd00001647983 */ /* 0x000f220000300a00 */
[----:B------:R-:W-:-:S02]  /*3a750*/  IADD3 R88, R89, -0x186, RZ ;  /* 0xfffffe7a59587810 */ /* 0x000fc40007ffe0ff */
[----:B------:R-:W4:Y:S02]  /*3a760*/  LDC R89, c[0x0][0x230] ;  /* 0x00008c00ff597b82 */ /* 0x000f240000000800 */
[----:B------:R-:W-:Y:S01]  /*3a770*/  ISETP.GE.U32.AND P1, PT, R88, 0x7ffffdfb, PT ;  /* 0x7ffffdfb5800780c */ /* 0x000fe20003f26070 */
[----:B------:R-:W-:-:S05]  /*3a780*/  VIADD R88, R90, 0xfffffe79 ;  /* 0xfffffe795a587836 */ /* 0x000fca0000000000 */
[----:B------:R-:W-:Y:S01]  /*3a790*/  ISETP.GE.U32.AND P2, PT, R88, 0x7ffffdfa, PT ;  /* 0x7ffffdfa5800780c */ /* 0x000fe20003f46070 */
[----:B------:R-:W4:Y:S06]  /*3a7a0*/  LDC R90, c[0x0][0x230] ;  /* 0x00008c00ff5a7b82 */ /* 0x000f2c0000000800 */
[----:B------:R1:W-:Y:S04]  /*3a7b0*/  LDGSTS.E [R87+-0x3fffc], desc[UR60][R82.64], !P1 ;  /* 0xc000400052577fae */ /* 0x0003e8000c92187c */
[----:B------:R3:W-:Y:S04]  /*3a7c0*/  LDGSTS.E [R86+-0x3bffc], desc[UR60][R80.64], !P1 ;  /* 0xc400400050567fae */ /* 0x0007e8000c92187c */
[----:B------:R2:W-:Y:S01]  /*3a7d0*/  LDGSTS.E [R85+-0x37ffc], desc[UR60][R78.64], !P1 ;  /* 0xc80040004e557fae */ /* 0x0005e2000c92187c */
[----:B-1----:R-:W-:-:S03]  /*3a7e0*/  IMAD.WIDE R82, R4, 0x4, R96 ;  /* 0x0000000404527825 */ /* 0x002fc600078e0260 */
[----:B------:R4:W-:Y:S01]  /*3a7f0*/  LDGSTS.E [R84+-0x33ffc], desc[UR60][R76.64], !P1 ;  /* 0xcc0040004c547fae */ /* 0x0009e2000c92187c */
[----:B------:R-:W-:Y:S01]  /*3a800*/  IADD3 R88, R91, -0x188, RZ ;  /* 0xfffffe785b587810 */ /* 0x000fe20007ffe0ff */
[----:B------:R-:W1:Y:S01]  /*3a810*/  LDC R96, c[0x0][0x230] ;  /* 0x00008c00ff607b82 */ /* 0x000e620000000800 */
[C---:B---3--:R-:W-:Y:S01]  /*3a820*/  IMAD.WIDE R80, R4.reuse, 0x4, R94 ;  /* 0x0000000404507825 */ /* 0x048fe200078e025e */
[----:B------:R3:W-:Y:S04]  /*3a830*/  STL.64 [R1+0x100], R82 ;  /* 0x0001005201007387 */ /* 0x0007e80000100a00 */
[----:B------:R-:W3:Y:S04]  /*3a840*/  LDL.LU.64 R98, [R1+0x1c30] ;  /* 0x001c300001627983 */ /* 0x000ee80000300a00 */
[----:B------:R3:W-:Y:S04]  /*3a850*/  STL.64 [R1+0xf8], R80 ;  /* 0x0000f85001007387 */ /* 0x0007e80000100a00 */
[----:B------:R3:W-:Y:S04]  /*3a860*/  LDGSTS.E [R87+-0x3fff8], desc[UR60][R82.64], !P2 ;  /* 0xc000800052577fae */ /* 0x0007e8000d12187c */
[----:B------:R3:W-:Y:S01]  /*3a870*/  LDGSTS.E [R86+-0x3bff8], desc[UR60][R80.64], !P2 ;  /* 0xc400800050567fae */ /* 0x0007e2000d12187c */
[----:B--2---:R-:W-:-:S05]  /*3a880*/  IMAD.WIDE R78, R4, 0x4, R230 ;  /* 0x00000004044e7825 */ /* 0x004fca00078e02e6 */
[----:B------:R2:W-:Y:S01]  /*3a890*/  STL.64 [R1+0xf0], R78 ;  /* 0x0000f04e01007387 */ /* 0x0005e20000100a00 */
[----:B----4-:R-:W-:-:S03]  /*3a8a0*/  IMAD.WIDE R76, R4, 0x4, R232 ;  /* 0x00000004044c7825 */ /* 0x010fc600078e02e8 */
[----:B------:R-:W4:Y:S04]  /*3a8b0*/  LDL.LU.64 R94, [R1+0x1c28] ;  /* 0x001c2800015e7983 */ /* 0x000f280000300a00 */
[----:B------:R1:W-:Y:S01]  /*3a8c0*/  STL.64 [R1+0xe8], R76 ;  /* 0x0000e84c01007387 */ /* 0x0003e20000100a00 */
[----:B---3--:R-:W-:-:S03]  /*3a8d0*/  IMAD.WIDE R82, R4, 0x4, R104 ;  /* 0x0000000404527825 */ /* 0x008fc600078e0268 */
[----:B------:R2:W-:Y:S01]  /*3a8e0*/  LDGSTS.E [R85+-0x37ff8], desc[UR60][R78.64], !P2 ;  /* 0xc80080004e557fae */ /* 0x0005e2000d12187c */
[----:B------:R-:W-:Y:S01]  /*3a8f0*/  ISETP.GE.U32.AND P1, PT, R88, 0x7ffffdf9, PT ;  /* 0x7ffffdf95800780c */ /* 0x000fe20003f26070 */
[----:B------:R-:W3:Y:S02]  /*3a900*/  LDC R104, c[0x0][0x230] ;  /* 0x00008c00ff687b82 */ /* 0x000ee40000000800 */
[----:B------:R-:W3:Y:S04]  /*3a910*/  LDL.LU.64 R232, [R1+0x1c20] ;  /* 0x001c200001e87983 */ /* 0x000ee80000300a00 */
[----:B------:R-:W3:Y:S01]  /*3a920*/  LDL.LU.64 R230, [R1+0x1c18] ;  /* 0x001c180001e67983 */ /* 0x000ee20000300a00 */
[----:B------:R-:W-:-:S03]  /*3a930*/  IMAD.WIDE R80, R4, 0x4, R102 ;  /* 0x0000000404507825 */ /* 0x000fc600078e0266 */
[----:B------:R3:W-:Y:S04]  /*3a940*/  STL.64 [R1+0xe0], R82 ;  /* 0x0000e05201007387 */ /* 0x0007e80000100a00 */
[----:B------:R1:W-:Y:S01]  /*3a950*/  LDGSTS.E [R84+-0x33ff8], desc[UR60][R76.64], !P2 ;  /* 0xcc0080004c547fae */ /* 0x0003e2000d12187c */
[----:B--2---:R-:W-:-:S03]  /*3a960*/  IMAD.WIDE R78, R4, 0x4, R92 ;  /* 0x00000004044e7825 */ /* 0x004fc600078e025c */
[----:B------:R-:W-:Y:S04]  /*3a970*/  LDGSTS.E [R87+-0x3fff4], desc[UR60][R82.64], !P1 ;  /* 0xc000c00052577fae */ /* 0x000fe8000c92187c */
[----:B------:R-:W2:Y:S04]  /*3a980*/  LDL.LU.64 R92, [R1+0x1c10] ;  /* 0x001c1000015c7983 */ /* 0x000ea80000300a00 */
[----:B------:R2:W-:Y:S04]  /*3a990*/  STL.64 [R1+0xd8], R80 ;  /* 0x0000d85001007387 */ /* 0x0005e80000100a00 */
[----:B------:R2:W-:Y:S04]  /*3a9a0*/  STL.64 [R1+0xd0], R78 ;  /* 0x0000d04e01007387 */ /* 0x0005e80000100a00 */
[----:B------:R-:W2:Y:S01]  /*3a9b0*/  LDL.LU.64 R108, [R1+0x1c08] ;  /* 0x001c0800016c7983 */ /* 0x000ea20000300a00 */
[----:B-1----:R-:W-:-:S03]  /*3a9c0*/  IMAD.WIDE R76, R4, 0x4, R100 ;  /* 0x00000004044c7825 */ /* 0x002fc600078e0264 */
[----:B------:R-:W-:Y:S04]  /*3a9d0*/  LDGSTS.E [R86+-0x3bff4], desc[UR60][R80.64], !P1 ;  /* 0xc400c00050567fae */ /* 0x000fe8000c92187c */
[----:B------:R1:W-:Y:S04]  /*3a9e0*/  STL.64 [R1+0xc8], R76 ;  /* 0x0000c84c01007387 */ /* 0x0003e80000100a00 */
[----:B------:R-:W2:Y:S04]  /*3a9f0*/  LDL.LU.64 R106, [R1+0x1c00] ;  /* 0x001c0000016a7983 */ /* 0x000ea80000300a00 */
[----:B------:R-:W2:Y:S04]  /*3aa00*/  LDL.LU.64 R102, [R1+0x1bf8] ;  /* 0x001bf80001667983 */ /* 0x000ea80000300a00 */
[----:B------:R-:W2:Y:S04]  /*3aa10*/  LDL.LU.64 R100, [R1+0x1bf0] ;  /* 0x001bf00001647983 */ /* 0x000ea80000300a00 */
[----:B------:R-:W2:Y:S01]  /*3aa20*/  LDL.LU.64 R114, [R1+0x1be8] ;  /* 0x001be80001727983 */ /* 0x000ea20000300a00 */
[----:B------:R-:W-:-:S02]  /*3aa30*/  VIADD R88, R89, 0xfffffe5b ;  /* 0xfffffe5b59587836 */ /* 0x000fc40000000000 */
[----:B------:R-:W-:Y:S01]  /*3aa40*/  IMAD.WIDE R236, R4, 0x4, R98 ;  /* 0x0000000404ec7825 */ /* 0x000fe200078e0262 */
[----:B------:R-:W-:Y:S02]  /*3aa50*/  LDGSTS.E [R85+-0x37ff4], desc[UR60][R78.64], !P1 ;  /* 0xc800c0004e557fae */ /* 0x000fe4000c92187c */
[----:B------:R-:W-:Y:S02]  /*3aa60*/  ISETP.GE.U32.AND P2, PT, R88, 0x7ffffddc, PT ;  /* 0x7ffffddc5800780c */ /* 0x000fe40003f46070 */
[----:B------:R-:W-:Y:S04]  /*3aa70*/  LDGSTS.E [R84+-0x33ff4], desc[UR60][R76.64], !P1 ;  /* 0xcc00c0004c547fae */ /* 0x000fe8000c92187c */
[----:B------:R-:W2:Y:S04]  /*3aa80*/  LDL.LU.64 R110, [R1+0x1be0] ;  /* 0x001be000016e7983 */ /* 0x000ea80000300a00 */
[----:B------:R-:W2:Y:S04]  /*3aa90*/  LDL.LU.64 R98, [R1+0x1bd8] ;  /* 0x001bd80001627983 */ /* 0x000ea80000300a00 */
[----:B------:R-:W-:Y:S01]  /*3aaa0*/  LDGSTS.E [R87+-0x30000], desc[UR60][R236.64], !P2 ;  /* 0xd0000000ec577fae */ /* 0x000fe2000d12187c */
[----:B------:R-:W-:-:S04]  /*3aab0*/  IADD3 R88, R90, -0x1a6, RZ ;  /* 0xfffffe5a5a587810 */ /* 0x000fc80007ffe0ff */
[----:B------:R-:W-:Y:S01]  /*3aac0*/  ISETP.GE.U32.AND P1, PT, R88, 0x7ffffddb, PT ;  /* 0x7ffffddb5800780c */ /* 0x000fe20003f26070 */
[----:B----4-:R-:W-:-:S05]  /*3aad0*/  IMAD.WIDE R234, R4, 0x4, R94 ;  /* 0x0000000404ea7825 */ /* 0x010fca00078e025e */
[----:B------:R2:W-:Y:S01]  /*3aae0*/  LDGSTS.E [R86+-0x2c000], desc[UR60][R234.64], !P2 ;  /* 0xd4000000ea567fae */ /* 0x0005e2000d12187c */
[----:B---3--:R-:W-:-:S04]  /*3aaf0*/  IMAD.WIDE R232, R4, 0x4, R232 ;  /* 0x0000000404e87825 */ /* 0x008fc800078e02e8 */
[----:B------:R-:W-:Y:S01]  /*3ab00*/  IMAD.WIDE R230, R4, 0x4, R230 ;  /* 0x0000000404e67825 */ /* 0x000fe200078e02e6 */
[----:B------:R-:W-:Y:S01]  /*3ab10*/  LDGSTS.E [R85+-0x28000], desc[UR60][R232.64], !P2 ;  /* 0xd8000000e8557fae */ /* 0x000fe2000d12187c */
[----:B------:R-:W-:-:S03]  /*3ab20*/  IADD3 R95, R2, 0x100000, RZ ;  /* 0x00100000025f7810 */ /* 0x000fc60007ffe0ff */
[----:B------:R3:W-:Y:S01]  /*3ab30*/  LDGSTS.E [R84+-0x24000], desc[UR60][R230.64], !P2 ;  /* 0xdc000000e6547fae */ /* 0x0007e2000d12187c */
[----:B--2---:R-:W-:-:S03]  /*3ab40*/  IMAD.WIDE R86, R4, 0x4, R108 ;  /* 0x0000000404567825 */ /* 0x004fc600078e026c */
[----:B------:R-:W2:Y:S04]  /*3ab50*/  LDL.LU.64 R108, [R1+0x1bd0] ;  /* 0x001bd000016c7983 */ /* 0x000ea80000300a00 */
[----:B------:R-:W4:Y:S04]  /*3ab60*/  LDL.LU.64 R122, [R1+0x1bc8] ;  /* 0x001bc800017a7983 */ /* 0x000f280000300a00 */
[----:B------:R-:W2:Y:S01]  /*3ab70*/  LDL.LU.64 R118, [R1+0x1bc0] ;  /* 0x001bc00001767983 */ /* 0x000ea20000300a00 */
[----:B------:R-:W-:-:S03]  /*3ab80*/  IMAD.WIDE R88, R4, 0x4, R106 ;  /* 0x0000000404587825 */ /* 0x000fc600078e026a */
[----:B------:R-:W2:Y:S01]  /*3ab90*/  LDL.LU.64 R106, [R1+0x1bb8] ;  /* 0x001bb800016a7983 */ /* 0x000ea20000300a00 */
[----:B---3--:R-:W-:-:S03]  /*3aba0*/  IMAD.WIDE R84, R4, 0x4, R92 ;  /* 0x0000000404547825 */ /* 0x008fc600078e025c */
[----:B------:R-:W3:Y:S01]  /*3abb0*/  LDL.LU.64 R116, [R1+0x1bb0] ;  /* 0x001bb00001747983 */ /* 0x000ee20000300a00 */
[----:B------:R-:W-:-:S03]  /*3abc0*/  VIADD R94, R2, 0x100000 ;  /* 0x00100000025e7836 */ /* 0x000fc60000000000 */
[----:B------:R-:W3:Y:S04]  /*3abd0*/  LDL.LU.64 R130, [R1+0x1ba8] ;  /* 0x001ba80001827983 */ /* 0x000ee80000300a00 */
[----:B------:R-:W-:Y:S04]  /*3abe0*/  LDGSTS.E [R95+-0x2fffc], desc[UR60][R84.64], !P1 ;  /* 0xd0004000545f7fae */ /* 0x000fe8000c92187c */
[----:B------:R1:W-:Y:S04]  /*3abf0*/  LDGSTS.E [R94+-0x2bffc], desc[UR60][R86.64], !P1 ;  /* 0xd4004000565e7fae */ /* 0x0003e8000c92187c */
[----:B------:R-:W3:Y:S01]  /*3ac00*/  LDL.LU.64 R126, [R1+0x1ba0] ;  /* 0x001ba000017e7983 */ /* 0x000ee20000300a00 */
[----:B-1----:R-:W-:-:S03]  /*3ac10*/  IMAD.WIDE R94, R4, 0x4, R114 ;  /* 0x00000004045e7825 */ /* 0x002fc600078e0272 */
[----:B------:R-:W3:Y:S04]  /*3ac20*/  LDL.LU.64 R114, [R1+0x1b98] ;  /* 0x001b980001727983 */ /* 0x000ee80000300a00 */
[----:B------:R-:W3:Y:S04]  /*3ac30*/  LDL.LU.64 R124, [R1+0x1b90] ;  /* 0x001b9000017c7983 */ /* 0x000ee80000300a00 */
[----:B------:R-:W3:Y:S01]  /*3ac40*/  LDL.LU.64 R138, [R1+0x1b88] ;  /* 0x001b8800018a7983 */ /* 0x000ee20000300a00 */
[----:B------:R-:W-:Y:S01]  /*3ac50*/  VIADD R96, R96, 0xfffffe59 ;  /* 0xfffffe5960607836 */ /* 0x000fe20000000000 */
[C---:B------:R-:W-:Y:S01]  /*3ac60*/  IADD3 R93, R2.reuse, 0x100000, RZ ;  /* 0x00100000025d7810 */ /* 0x040fe20007ffe0ff */
[----:B------:R-:W-:Y:S01]  /*3ac70*/  VIADD R92, R2, 0x100000 ;  /* 0x00100000025c7836 */ /* 0x000fe20000000000 */
[----:B------:R-:W3:Y:S02]  /*3ac80*/  LDL.LU.64 R134, [R1+0x1b80] ;  /* 0x001b800001867983 */ /* 0x000ee40000300a00 */
[----:B------:R-:W-:Y:S01]  /*3ac90*/  ISETP.GE.U32.AND P2, PT, R96, 0x7ffffdda, PT ;  /* 0x7ffffdda6000780c */ /* 0x000fe20003f46070 */
[----:B------:R-:W-:Y:S01]  /*3aca0*/  IMAD.WIDE R90, R4, 0x4, R102 ;  /* 0x00000004045a7825 */ /* 0x000fe200078e0266 */
[----:B------:R-:W-:Y:S01]  /*3acb0*/  LDGSTS.E [R93+-0x27ffc], desc[UR60][R88.64], !P1 ;  /* 0xd8004000585d7fae */ /* 0x000fe2000c92187c */
[----:B------:R-:W-:-:S02]  /*3acc0*/  IADD3 R102, R2, 0x100000, RZ ;  /* 0x0010000002667810 */ /* 0x000fc40007ffe0ff */
[----:B------:R-:W-:Y:S01]  /*3acd0*/  VIADD R103, R2, 0x100000 ;  /* 0x0010000002677836 */ /* 0x000fe20000000000 */
[----:B------:R1:W-:Y:S02]  /*3ace0*/  LDGSTS.E [R92+-0x23ffc], desc[UR60][R90.64], !P1 ;  /* 0xdc0040005a5c7fae */ /* 0x0003e4000c92187c */
[----:B-1----:R-:W-:-:S05]  /*3acf0*/  IMAD.WIDE R92, R4, 0x4, R100 ;  /* 0x00000004045c7825 */ /* 0x002fca00078e0264 */
[----:B------:R-:W-:Y:S04]  /*3ad00*/  LDGSTS.E [R103+-0x2fff8], desc[UR60][R92.64], !P2 ;  /* 0xd00080005c677fae */ /* 0x000fe8000d12187c */
[----:B------:R4:W-:Y:S01]  /*3ad10*/  LDGSTS.E [R102+-0x2bff8], desc[UR60][R94.64], !P2 ;  /* 0xd40080005e667fae */ /* 0x0009e2000d12187c */
[----:B------:R-:W-:Y:S01]  /*3ad20*/  IADD3 R104, R104, -0x1a8, RZ ;  /* 0xfffffe5868687810 */ /* 0x000fe20007ffe0ff */
[C---:B------:R-:W-:Y:S01]  /*3ad30*/  VIADD R101, R2.reuse, 0x100000 ;  /* 0x0010000002657836 */ /* 0x040fe20000000000 */
[----:B------:R-:W-:Y:S01]  /*3ad40*/  IADD3 R100, R2, 0x100000, RZ ;  /* 0x0010000002647810 */ /* 0x000fe20007ffe0ff */
[----:B------:R-:W-:Y:S01]  /*3ad50*/  IMAD.WIDE R96, R4, 0x4, R110 ;  /* 0x0000000404607825 */ /* 0x000fe200078e026e */
[----:B------:R-:W-:-:S03]  /*3ad60*/  ISETP.GE.U32.AND P1, PT, R104, 0x7ffffdd9, PT ;  /* 0x7ffffdd96800780c */ /* 0x000fc60003f26070 */
[----:B------:R-:W-:Y:S01]  /*3ad70*/  IMAD.WIDE R98, R4, 0x4, R98 ;  /* 0x0000000404627825 */ /* 0x000fe200078e0262 */
[----:B------:R-:W-:Y:S03]  /*3ad80*/  LDGSTS.E [R101+-0x27ff8], desc[UR60][R96.64], !P2 ;  /* 0xd800800060657fae */ /* 0x000fe6000d12187c */
[----:B------:R-:W-:Y:S01]  /*3ad90*/  VIADD R112, R112, 0xfffffe3b ;  /* 0xfffffe3b70707836 */ /* 0x000fe20000000000 */
[----:B------:R2:W-:Y:S01]  /*3ada0*/  LDGSTS.E [R100+-0x23ff8], desc[UR60][R98.64], !P2 ;  /* 0xdc00800062647fae */ /* 0x0005e2000d12187c */
[C---:B------:R-:W-:Y:S01]  /*3adb0*/  IADD3 R111, R2.reuse, 0x100000, RZ ;  /* 0x00100000026f7810 */ /* 0x040fe20007ffe0ff */
[----:B------:R-:W-:Y:S02]  /*3adc0*/  VIADD R110, R2, 0x100000 ;  /* 0x00100000026e7836 */ /* 0x000fe40000000000 */
[----:B------:R-:W-:Y:S01]  /*3add0*/  ISETP.GE.U32.AND P2, PT, R112, 0x7ffffdbc, PT ;  /* 0x7ffffdbc7000780c */ /* 0x000fe20003f46070 */
[----:B----4-:R-:W-:-:S02]  /*3ade0*/  IMAD.WIDE R102, R4, 0x4, R122 ;  /* 0x0000000404667825 */ /* 0x010fc400078e027a */
[----:B------:R-:W4:Y:S04]  /*3adf0*/  LDL.LU.64 R122, [R1+0x1b78] ;  /* 0x001b7800017a7983 */ /* 0x000f280000300a00 */
[----:B------:R-:W4:Y:S04]  /*3ae00*/  LDL.LU.64 R132, [R1+0x1b70] ;  /* 0x001b700001847983 */ /* 0x000f280000300a00 */
[----:B------:R-:W4:Y:S01]  /*3ae10*/  LDL.LU.64 R146, [R1+0x1b68] ;  /* 0x001b680001927983 */ /* 0x000f220000300a00 */
[----:B--2---:R-:W-:Y:S01]  /*3ae20*/  IMAD.WIDE R100, R4, 0x4, R108 ;  /* 0x0000000404647825 */ /* 0x004fe200078e026c */
[----:B------:R-:W-:-:S02]  /*3ae30*/  IADD3 R109, R2, 0x100000, RZ ;  /* 0x00100000026d7810 */ /* 0x000fc40007ffe0ff */
[----:B------:R-:W2:Y:S01]  /*3ae40*/  LDL.LU.64 R142, [R1+0x1b60] ;  /* 0x001b6000018e7983 */ /* 0x000ea20000300a00 */
[----:B------:R-:W-:-:S03]  /*3ae50*/  IMAD.WIDE R104, R4, 0x4, R118 ;  /* 0x0000000404687825 */ /* 0x000fc600078e0276 */
[----:B------:R-:W-:Y:S01]  /*3ae60*/  LDGSTS.E [R111+-0x2fff4], desc[UR60][R100.64], !P1 ;  /* 0xd000c000646f7fae */ /* 0x000fe2000c92187c */
[----:B------:R-:W-:Y:S02]  /*3ae70*/  VIADD R108, R2, 0x100000 ;  /* 0x00100000026c7836 */ /* 0x000fe40000000000 */
[----:B------:R-:W-:Y:S01]  /*3ae80*/  IMAD.WIDE R106, R4, 0x4, R106 ;  /* 0x00000004046a7825 */ /* 0x000fe200078e026a */
[----:B------:R3:W-:Y:S01]  /*3ae90*/  LDGSTS.E [R110+-0x2bff4], desc[UR60][R102.64], !P1 ;  /* 0xd400c000666e7fae */ /* 0x0007e2000c92187c */
[----:B------:R-:W-:-:S03]  /*3aea0*/  IADD3 R118, R2, 0x100000, RZ ;  /* 0x0010000002767810 */ /* 0x000fc60007ffe0ff */
[----:B------:R-:W-:Y:S01]  /*3aeb0*/  LDGSTS.E [R109+-0x27ff4], desc[UR60][R104.64], !P1 ;  /* 0xd800c000686d7fae */ /* 0x000fe2000c92187c */
[----:B------:R-:W-:-:S03]  /*3aec0*/  VIADD R119, R2, 0x100000 ;  /* 0x0010000002777836 */ /* 0x000fc60000000000 */
[----:B------:R1:W-:Y:S01]  /*3aed0*/  LDGSTS.E [R108+-0x23ff4], desc[UR60][R106.64], !P1 ;  /* 0xdc00c0006a6c7fae */ /* 0x0003e2000c92187c */
[----:B---3--:R-:W-:-:S03]  /*3aee0*/  IMAD.WIDE R110, R4, 0x4, R130 ;  /* 0x00000004046e7825 */ /* 0x008fc600078e0282 */
[----:B------:R-:W3:Y:S04]  /*3aef0*/  LDL.LU.64 R130, [R1+0x1b58] ;  /* 0x001b580001827983 */ /* 0x000ee80000300a00 */
[----:B------:R-:W3:Y:S01]  /*3af00*/  LDL.LU.64 R140, [R1+0x1b50] ;  /* 0x001b5000018c7983 */ /* 0x000ee20000300a00 */
[----:B-1----:R-:W-:-:S03]  /*3af10*/  IMAD.WIDE R108, R4, 0x4, R116 ;  /* 0x00000004046c7825 */ /* 0x002fc600078e0274 */
[----:B------:R-:W3:Y:S04]  /*3af20*/  LDL.LU.64 R160, [R1+0x1b48] ;  /* 0x001b480001a07983 */ /* 0x000ee80000300a00 */
[----:B------:R-:W-:Y:S04]  /*3af30*/  LDGSTS.E [R119+-0x20000], desc[UR60][R108.64], !P2 ;  /* 0xe00000006c777fae */ /* 0x000fe8000d12187c */
[----:B------:R1:W-:Y:S04]  /*3af40*/  LDGSTS.E [R118+-0x1c000], desc[UR60][R110.64], !P2 ;  /* 0xe40000006e767fae */ /* 0x0003e8000d12187c */
[----:B------:R-:W3:Y:S01]  /*3af50*/  LDL.LU.64 R150, [R1+0x1b40] ;  /* 0x001b400001967983 */ /* 0x000ee20000300a00 */
[----:B-1----:R-:W-:-:S03]  /*3af60*/  IMAD.WIDE R118, R4, 0x4, R138 ;  /* 0x0000000404767825 */ /* 0x002fc600078e028a */
[----:B------:R-:W3:Y:S04]  /*3af70*/  LDL.LU.64 R138, [R1+0x1b38] ;  /* 0x001b3800018a7983 */ /* 0x000ee80000300a00 */
[----:B------:R-:W3:Y:S04]  /*3af80*/  LDL.LU.64 R148, [R1+0x1b30] ;  /* 0x001b300001947983 */ /* 0x000ee80000300a00 */
[----:B------:R-:W3:Y:S04]  /*3af90*/  LDL.LU.64 R168, [R1+0x1b28] ;  /* 0x001b280001a87983 */ /* 0x000ee80000300a00 */
[----:B------:R-:W3:Y:S01]  /*3afa0*/  LDL.LU.64 R166, [R1+0x1b20] ;  /* 0x001b200001a67983 */ /* 0x000ee20000300a00 */
[----:B------:R-:W-:Y:S01]  /*3afb0*/  IADD3 R120, R120, -0x1c6, RZ ;  /* 0xfffffe3a78787810 */ /* 0x000fe20007ffe0ff */
[C---:B------:R-:W-:Y:S01]  /*3afc0*/  VIADD R117, R2.reuse, 0x100000 ;  /* 0x0010000002757836 */ /* 0x040fe20000000000 */
[----:B------:R-:W-:Y:S01]  /*3afd0*/  IADD3 R116, R2, 0x100000, RZ ;  /* 0x0010000002747810 */ /* 0x000fe20007ffe0ff */
[----:B------:R-:W-:Y:S01]  /*3afe0*/  IMAD.WIDE R112, R4, 0x4, R126 ;  /* 0x0000000404707825 */ /* 0x000fe200078e027e */
[----:B------:R-:W-:-:S03]  /*3aff0*/  ISETP.GE.U32.AND P1, PT, R120, 0x7ffffdbb, PT ;  /* 0x7ffffdbb7800780c */ /* 0x000fc60003f26070 */
[----:B------:R-:W-:Y:S01]  /*3b000*/  IMAD.WIDE R114, R4, 0x4, R114 ;  /* 0x0000000404727825 */ /* 0x000fe200078e0272 */
[----:B------:R-:W-:Y:S01]  /*3b010*/  LDGSTS.E [R117+-0x18000], desc[UR60][R112.64], !P2 ;  /* 0xe800000070757fae */ /* 0x000fe2000d12187c */
[----:B------:R-:W-:-:S03]  /*3b020*/  IADD3 R127, R2, 0x100000, RZ ;  /* 0x00100000027f7810 */ /* 0x000fc60007ffe0ff */
[----:B------:R1:W-:Y:S01]  /*3b030*/  LDGSTS.E [R116+-0x14000], desc[UR60][R114.64], !P2 ;  /* 0xec00000072747fae */ /* 0x0003e2000d12187c */
[----:B------:R-:W-:Y:S02]  /*3b040*/  VIADD R126, R2, 0x100000 ;  /* 0x00100000027e7836 */ /* 0x000fe40000000000 */
[----:B-1----:R-:W-:-:S05]  /*3b050*/  IMAD.WIDE R116, R4, 0x4, R124 ;  /* 0x0000000404747825 */ /* 0x002fca00078e027c */
[----:B------:R-:W-:Y:S04]  /*3b060*/  LDGSTS.E [R127+-0x1fffc], desc[UR60][R116.64], !P1 ;  /* 0xe0004000747f7fae */ /* 0x000fe8000c92187c */
[----:B------:R4:W-:Y:S01]  /*3b070*/  LDGSTS.E [R126+-0x1bffc], desc[UR60][R118.64], !P1 ;  /* 0xe4004000767e7fae */ /* 0x0009e2000c92187c */
[----:B------:R-:W-:Y:S01]  /*3b080*/  VIADD R128, R128, 0xfffffe39 ;  /* 0xfffffe3980807836 */ /* 0x000fe20000000000 */
[----:B------:R-:W-:Y:S01]  /*3b090*/  IADD3 R125, R2, 0x100000, RZ ;  /* 0x00100000027d7810 */ /* 0x000fe20007ffe0ff */
[----:B------:R-:W-:-:S03]  /*3b0a0*/  IMAD.WIDE R120, R4, 0x4, R134 ;  /* 0x0000000404787825 */ /* 0x000fc600078e0286 */
[----:B------:R-:W-:Y:S01]  /*3b0b0*/  ISETP.GE.U32.AND P2, PT, R128, 0x7ffffdba, PT ;  /* 0x7ffffdba8000780c */ /* 0x000fe20003f46070 */
[----:B------:R-:W-:Y:S01]  /*3b0c0*/  VIADD R124, R2, 0x100000 ;  /* 0x00100000027c7836 */ /* 0x000fe20000000000 */
[----:B------:R-:W-:Y:S01]  /*3b0d0*/  IADD3 R136, R136, -0x1c8, RZ ;  /* 0xfffffe3888887810 */ /* 0x000fe20007ffe0ff */
[----:B------:R-:W-:Y:S01]  /*3b0e0*/  LDGSTS.E [R125+-0x17ffc], desc[UR60][R120.64], !P1 ;  /* 0xe8004000787d7fae */ /* 0x000fe2000c92187c */
[C---:B------:R-:W-:Y:S01]  /*3b0f0*/  VIADD R135, R2.reuse, 0x100000 ;  /* 0x0010000002877836 */ /* 0x040fe20000000000 */
[----:B------:R-:W-:Y:S01]  /*3b100*/  IADD3 R134, R2, 0x100000, RZ ;  /* 0x0010000002867810 */ /* 0x000fe20007ffe0ff */
[----:B------:R-:W-:Y:S02]  /*3b110*/  VIADD R144, R144, 0xfffffe1b ;  /* 0xfffffe1b90907836 */ /* 0x000fe40000000000 */
[C---:B----4-:R-:W-:Y:S02]  /*3b120*/  IMAD.WIDE R126, R4.reuse, 0x4, R146 ;  /* 0x00000004047e7825 */ /* 0x050fe400078e0292 */
[----:B------:R-:W4:Y:S04]  /*3b130*/  LDL.LU.64 R146, [R1+0x1b18] ;  /* 0x001b180001927983 */ /* 0x000f280000300a00 */
[----:B------:R-:W4:Y:S04]  /*3b140*/  LDL.LU.64 R176, [R1+0x1b10] ;  /* 0x001b100001b07983 */ /* 0x000f280000300a00 */
[----:B------:R-:W4:Y:S01]  /*3b150*/  LDL.LU.64 R174, [R1+0x1b08] ;  /* 0x001b080001ae7983 */ /* 0x000f220000300a00 */
[----:B------:R-:W-:-:S05]  /*3b160*/  IMAD.WIDE R122, R4, 0x4, R122 ;  /* 0x00000004047a7825 */ /* 0x000fca00078e027a */
[----:B------:R1:W-:Y:S01]  /*3b170*/  LDGSTS.E [R124+-0x13ffc], desc[UR60][R122.64], !P1 ;  /* 0xec0040007a7c7fae */ /* 0x0003e2000c92187c */
[----:B------:R-:W-:Y:S01]  /*3b180*/  ISETP.GE.U32.AND P1, PT, R136, 0x7ffffdb9, PT ;  /* 0x7ffffdb98800780c */ /* 0x000fe20003f26070 */
[----:B--2---:R-:W-:Y:S01]  /*3b190*/  IMAD.WIDE R128, R4, 0x4, R142 ;  /* 0x0000000404807825 */ /* 0x004fe200078e028e */
[----:B------:R-:W-:-:S03]  /*3b1a0*/  IADD3 R143, R2, 0x100000, RZ ;  /* 0x00100000028f7810 */ /* 0x000fc60007ffe0ff */
[----:B-1----:R-:W-:Y:S01]  /*3b1b0*/  IMAD.WIDE R124, R4, 0x4, R132 ;  /* 0x00000004047c7825 */ /* 0x002fe200078e0284 */
[----:B------:R-:W-:-:S03]  /*3b1c0*/  IADD3 R132, R2, 0x100000, RZ ;  /* 0x0010000002847810 */ /* 0x000fc60007ffe0ff */
[----:B------:R-:W-:Y:S01]  /*3b1d0*/  VIADD R133, R2, 0x100000 ;  /* 0x0010000002857836 */ /* 0x000fe20000000000 */
[----:B------:R-:W-:Y:S01]  /*3b1e0*/  LDGSTS.E [R135+-0x1fff8], desc[UR60][R124.64], !P2 ;  /* 0xe00080007c877fae */ /* 0x000fe2000d12187c */
[----:B---3--:R-:W-:-:S03]  /*3b1f0*/  IMAD.WIDE R130, R4, 0x4, R130 ;  /* 0x0000000404827825 */ /* 0x008fc600078e0282 */
[----:B------:R1:W-:Y:S01]  /*3b200*/  LDGSTS.E [R134+-0x1bff8], desc[UR60][R126.64], !P2 ;  /* 0xe40080007e867fae */ /* 0x0003e2000d12187c */
[----:B------:R-:W-:-:S03]  /*3b210*/  VIADD R142, R2, 0x100000 ;  /* 0x00100000028e7836 */ /* 0x000fc60000000000 */
[----:B------:R-:W-:Y:S04]  /*3b220*/  LDGSTS.E [R133+-0x17ff8], desc[UR60][R128.64], !P2 ;  /* 0xe800800080857fae */ /* 0x000fe8000d12187c */
[----:B------:R2:W-:Y:S01]  /*3b230*/  LDGSTS.E [R132+-0x13ff8], desc[UR60][R130.64], !P2 ;  /* 0xec00800082847fae */ /* 0x0005e2000d12187c */
[----:B-1----:R-:W-:-:S03]  /*3b240*/  IMAD.WIDE R134, R4, 0x4, R160 ;  /* 0x0000000404867825 */ /* 0x002fc600078e02a0 */
[----:B------:R-:W3:Y:S01]  /*3b250*/  LDL.LU.64 R160, [R1+0x1b00] ;  /* 0x001b000001a07983 */ /* 0x000ee20000300a00 */
[----:B------:R-:W-:-:S03]  /*3b260*/  ISETP.GE.U32.AND P2, PT, R144, 0x7ffffd9c, PT ;  /* 0x7ffffd9c9000780c */ /* 0x000fc60003f46070 */
[----:B------:R-:W3:Y:S01]  /*3b270*/  LDL.LU.64 R162, [R1+0x1af8] ;  /* 0x001af80001a27983 */ /* 0x000ee20000300a00 */
[----:B--2---:R-:W-:-:S03]  /*3b280*/  IMAD.WIDE R132, R4, 0x4, R140 ;  /* 0x0000000404847825 */ /* 0x004fc600078e028c */
[----:B------:R-:W2:Y:S04]  /*3b290*/  LDL.LU.64 R184, [R1+0x1af0] ;  /* 0x001af00001b87983 */ /* 0x000ea80000300a00 */
[----:B------:R-:W-:Y:S04]  /*3b2a0*/  LDGSTS.E [R143+-0x1fff4], desc[UR60][R132.64], !P1 ;  /* 0xe000c000848f7fae */ /* 0x000fe8000c92187c */
[----:B------:R1:W-:Y:S01]  /*3b2b0*/  LDGSTS.E [R142+-0x1bff4], desc[UR60][R134.64], !P1 ;  /* 0xe400c000868e7fae */ /* 0x0003e2000c92187c */
[----:B------:R-:W-:-:S03]  /*3b2c0*/  IMAD.WIDE R144, R4, 0x4, R166 ;  /* 0x0000000404907825 */ /* 0x000fc600078e02a6 */
[----:B------:R-:W2:Y:S01]  /*3b2d0*/  LDL.LU.64 R166, [R1+0x1ae8] ;  /* 0x001ae80001a67983 */ /* 0x000ea20000300a00 */
[----:B-1----:R-:W-:-:S03]  /*3b2e0*/  IMAD.WIDE R142, R4, 0x4, R168 ;  /* 0x00000004048e7825 */ /* 0x002fc600078e02a8 */
[----:B------:R-:W2:Y:S04]  /*3b2f0*/  LDL.LU.64 R168, [R1+0x1ae0] ;  /* 0x001ae00001a87983 */ /* 0x000ea80000300a00 */
[----:B------:R-:W2:Y:S04]  /*3b300*/  LDL.LU.64 R170, [R1+0x1ad8] ;  /* 0x001ad80001aa7983 */ /* 0x000ea80000300a00 */
[----:B------:R-:W2:Y:S01]  /*3b310*/  LDL.LU.64 R188, [R1+0x1ad0] ;  /* 0x001ad00001bc7983 */ /* 0x000ea20000300a00 */
[----:B------:R-:W-:Y:S01]  /*3b320*/  IADD3 R141, R2, 0x100000, RZ ;  /* 0x00100000028d7810 */ /* 0x000fe20007ffe0ff */
[----:B------:R-:W-:-:S04]  /*3b330*/  IMAD.WIDE R136, R4, 0x4, R150 ;  /* 0x0000000404887825 */ /* 0x000fc800078e0296 */
[----:B------:R-:W-:Y:S01]  /*3b340*/  VIADD R140, R2, 0x100000 ;  /* 0x00100000028c7836 */ /* 0x000fe20000000000 */
[----:B------:R-:W-:Y:S01]  /*3b350*/  LDGSTS.E [R141+-0x17ff4], desc[UR60][R136.64], !P1 ;  /* 0xe800c000888d7fae */ /* 0x000fe2000c92187c */
[----:B------:R-:W-:Y:S01]  /*3b360*/  IMAD.WIDE R138, R4, 0x4, R138 ;  /* 0x00000004048a7825 */ /* 0x000fe200078e028a */
[----:B------:R-:W-:-:S03]  /*3b370*/  IADD3 R150, R2, 0x100000, RZ ;  /* 0x0010000002967810 */ /* 0x000fc60007ffe0ff */
[----:B------:R-:W-:Y:S01]  /*3b380*/  VIADD R151, R2, 0x100000 ;  /* 0x0010000002977836 */ /* 0x000fe20000000000 */
[----:B------:R1:W-:Y:S02]  /*3b390*/  LDGSTS.E [R140+-0x13ff4], desc[UR60][R138.64], !P1 ;  /* 0xec00c0008a8c7fae */ /* 0x0003e4000c92187c */
[----:B-1----:R-:W-:Y:S01]  /*3b3a0*/  IMAD.WIDE R140, R4, 0x4, R148 ;  /* 0x00000004048c7825 */ /* 0x002fe200078e0294 */
[----:B------:R-:W-:-:S03]  /*3b3b0*/  IADD3 R148, R2, 0x100000, RZ ;  /* 0x0010000002947810 */ /* 0x000fc60007ffe0ff */
[----:B------:R-:W-:Y:S01]  /*3b3c0*/  VIADD R149, R2, 0x100000 ;  /* 0x0010000002957836 */ /* 0x000fe20000000000 */
[----:B------:R-:W-:Y:S04]  /*3b3d0*/  LDGSTS.E [R151+-0x10000], desc[UR60][R140.64], !P2 ;  /* 0xf00000008c977fae */ /* 0x000fe8000d12187c */
[----:B------:R1:W-:Y:S04]  /*3b3e0*/  LDGSTS.E [R150+-0xc000], desc[UR60][R142.64], !P2 ;  /* 0xf40000008e967fae */ /* 0x0003e8000d12187c */
[----:B------:R-:W-:Y:S01]  /*3b3f0*/  LDGSTS.E [R149+-0x8000], desc[UR60][R144.64], !P2 ;  /* 0xf800000090957fae */ /* 0x000fe2000d12187c */
[----:B------:R-:W-:Y:S01]  /*3b400*/  IADD3 R154, R154, -0x1e6, RZ ;  /* 0xfffffe1a9a9a7810 */ /* 0x000fe20007ffe0ff */
[----:B------:R-:W-:-:S03]  /*3b410*/  VIADD R165, R165, 0xfffffe19 ;  /* 0xfffffe19a5a57836 */ /* 0x000fc60000000000 */
[----:B------:R-:W-:Y:S01]  /*3b420*/  ISETP.GE.U32.AND P1, PT, R154, 0x7ffffd9b, PT ;  /* 0x7ffffd9b9a00780c */ /* 0x000fe20003f26070 */
[----:B------:R-:W-:Y:S01]  /*3b430*/  VIADD R154, R2, 0x100000 ;  /* 0x00100000029a7836 */ /* 0x000fe20000000000 */
[----:B------:R-:W-:Y:S01]  /*3b440*/  IADD3 R173, R173, -0x1e8, RZ ;  /* 0xfffffe18adad7810 */ /* 0x000fe20007ffe0ff */
[----:B----4-:R-:W-:-:S05]  /*3b450*/  IMAD.WIDE R146, R4, 0x4, R146 ;  /* 0x0000000404927825 */ /* 0x010fca00078e0292 */
[----:B------:R4:W-:Y:S01]  /*3b460*/  LDGSTS.E [R148+-0x4000], desc[UR60][R146.64], !P2 ;  /* 0xfc00000092947fae */ /* 0x0009e2000d12187c */
[----:B-1----:R-:W-:-:S03]  /*3b470*/  IMAD.WIDE R150, R4, 0x4, R174 ;  /* 0x0000000404967825 */ /* 0x002fc600078e02ae */
[----:B------:R-:W2:Y:S01]  /*3b480*/  LDL.LU.64 R174, [R1+0x1ac8] ;  /* 0x001ac80001ae7983 */ /* 0x000ea20000300a00 */
[----:B----4-:R-:W-:-:S03]  /*3b490*/  IMAD.WIDE R148, R4, 0x4, R176 ;  /* 0x0000000404947825 */ /* 0x010fc600078e02b0 */
[----:B------:R-:W4:Y:S04]  /*3b4a0*/  LDL.LU.64 R176, [R1+0x1ac0] ;  /* 0x001ac00001b07983 */ /* 0x000f280000300a00 */
[----:B------:R-:W4:Y:S04]  /*3b4b0*/  LDL.LU.64 R178, [R1+0x1ab8] ;  /* 0x001ab80001b27983 */ /* 0x000f280000300a00 */
[----:B------:R-:W4:Y:S04]  /*3b4c0*/  LDL.LU.64 R200, [R1+0x1cc8] ;  /* 0x001cc80001c87983 */ /* 0x000f280000300a00 */
[----:B------:R-:W4:Y:S04]  /*3b4d0*/  LDL.LU.64 R198, [R1+0x1cc0] ;  /* 0x001cc00001c67983 */ /* 0x000f280000300a00 */
[----:B------:R-:W4:Y:S04]  /*3b4e0*/  LDL.LU.64 R196, [R1+0x1cb8] ;  /* 0x001cb80001c47983 */ /* 0x000f280000300a00 */
[----:B------:R-:W4:Y:S04]  /*3b4f0*/  LDL.LU.64 R186, [R1+0x1cb0] ;  /* 0x001cb00001ba7983 */ /* 0x000f280000300a00 */
[----:B------:R-:W4:Y:S01]  /*3b500*/  LDL.LU.64 R194, [R1+0x1ca8] ;  /* 0x001ca80001c27983 */ /* 0x000f220000300a00 */
[----:B------:R-:W-:-:S03]  /*3b510*/  ISETP.GE.U32.AND P2, PT, R165, 0x7ffffd9a, PT ;  /* 0x7ffffd9aa500780c */ /* 0x000fc60003f46070 */
[----:B------:R2:W-:Y:S01]  /*3b520*/  LDGSTS.E [R164+-0xfffc], desc[UR60][R148.64], !P1 ;  /* 0xf000400094a47fae */ /* 0x0005e2000c92187c */
[----:B---3--:R-:W-:-:S03]  /*3b530*/  IMAD.WIDE R160, R4, 0x4, R160 ;  /* 0x0000000404a07825 */ /* 0x008fc600078e02a0 */
[----:B------:R-:W-:Y:S01]  /*3b540*/  LDGSTS.E [R159+-0xbffc], desc[UR60][R150.64], !P1 ;  /* 0xf4004000969f7fae */ /* 0x000fe2000c92187c */
[----:B------:R-:W-:-:S03]  /*3b550*/  IMAD.WIDE R162, R4, 0x4, R162 ;  /* 0x0000000404a27825 */ /* 0x000fc600078e02a2 */
[----:B------:R-:W-:Y:S01]  /*3b560*/  LDGSTS.E [R156+-0x7ffc], desc[UR60][R160.64], !P1 ;  /* 0xf8004000a09c7fae */ /* 0x000fe2000c92187c */
[----:B--2---:R-:W-:-:S03]  /*3b570*/  IMAD.WIDE R164, R4, 0x4, R184 ;  /* 0x0000000404a47825 */ /* 0x004fc600078e02b8 */
[----:B------:R-:W-:Y:S01]  /*3b580*/  LDGSTS.E [R154+-0x3ffc], desc[UR60][R162.64], !P1 ;  /* 0xfc004000a29a7fae */ /* 0x000fe2000c92187c */
[----:B------:R-:W-:Y:S01]  /*3b590*/  ISETP.GE.U32.AND P1, PT, R173, 0x7ffffd99, PT ;  /* 0x7ffffd99ad00780c */ /* 0x000fe20003f26070 */
[----:B------:R-:W1:Y:S02]  /*3b5a0*/  LDC R184, c[0x0][0x230] ;  /* 0x00008c00ffb87b82 */ /* 0x000e640000000800 */
[----:B------:R-:W2:Y:S04]  /*3b5b0*/  LDL.LU.64 R192, [R1+0x1ca0] ;  /* 0x001ca00001c07983 */ /* 0x000ea80000300a00 */
[----:B------:R3:W-:Y:S04]  /*3b5c0*/  LDGSTS.E [R172+-0xfff8], desc[UR60][R164.64], !P2 ;  /* 0xf0008000a4ac7fae */ /* 0x0007e8000d12187c */
[----:B------:R-:W2:Y:S01]  /*3b5d0*/  LDL.LU.64 R190, [R1+0x1c98] ;  /* 0x001c980001be7983 */ /* 0x000ea20000300a00 */
[----:B---3--:R-:W-:-:S03]  /*3b5e0*/  IMAD.WIDE R172, R4, 0x4, R188 ;  /* 0x0000000404ac7825 */ /* 0x008fc600078e02bc */
[----:B------:R-:W3:Y:S01]  /*3b5f0*/  LDL.LU.64 R188, [R1+0x1c90] ;  /* 0x001c900001bc7983 */ /* 0x000ee20000300a00 */
[----:B------:R-:W-:Y:S01]  /*3b600*/  IMAD.WIDE R166, R4, 0x4, R166 ;  /* 0x0000000404a67825 */ /* 0x000fe200078e02a6 */
[----:B------:R-:W-:-:S03]  /*3b610*/  IADD3 R181, R181, -0x189, RZ ;  /* 0xfffffe77b5b57810 */ /* 0x000fc60007ffe0ff */
[C---:B------:R-:W-:Y:S01]  /*3b620*/  IMAD.WIDE R168, R4.reuse, 0x4, R168 ;  /* 0x0000000404a87825 */ /* 0x040fe200078e02a8 */
[----:B------:R-:W-:Y:S03]  /*3b630*/  LDGSTS.E [R159+-0xbff8], desc[UR60][R166.64], !P2 ;  /* 0xf4008000a69f7fae */ /* 0x000fe6000d12187c */
[----:B------:R-:W-:Y:S01]  /*3b640*/  IMAD.WIDE R170, R4, 0x4, R170 ;  /* 0x0000000404aa7825 */ /* 0x000fe200078e02aa */
[----:B------:R-:W-:Y:S04]  /*3b650*/  LDGSTS.E [R156+-0x7ff8], desc[UR60][R168.64], !P2 ;  /* 0xf8008000a89c7fae */ /* 0x000fe8000d12187c */
[----:B------:R-:W-:Y:S01]  /*3b660*/  LDGSTS.E [R154+-0x3ff8], desc[UR60][R170.64], !P2 ;  /* 0xfc008000aa9a7fae */ /* 0x000fe2000d12187c */
[----:B------:R-:W-:-:S03]  /*3b670*/  ISETP.GE.U32.AND P2, PT, R181, 0x7ffffdf8, PT ;  /* 0x7ffffdf8b500780c */ /* 0x000fc60003f46070 */
[----:B------:R1:W-:Y:S02]  /*3b680*/  LDGSTS.E [R180+-0xfff4], desc[UR60][R172.64], !P1 ;  /* 0xf000c000acb47fae */ /* 0x0003e4000c92187c */
[----:B-1----:R-:W-:Y:S02]  /*3b690*/  VIADD R180, R3, 0x100000 ;  /* 0x0010000003b47836 */ /* 0x002fe40000000000 */
[----:B------:R-:W-:-:S05]  /*3b6a0*/  IMAD.WIDE R174, R4, 0x4, R174 ;  /* 0x0000000404ae7825 */ /* 0x000fca00078e02ae */
[----:B------:R-:W-:Y:S01]  /*3b6b0*/  LDGSTS.E [R159+-0xbff4], desc[UR60][R174.64], !P1 ;  /* 0xf400c000ae9f7fae */ /* 0x000fe2000c92187c */
[----:B----4-:R-:W-:-:S04]  /*3b6c0*/  IMAD.WIDE R176, R4, 0x4, R176 ;  /* 0x0000000404b07825 */ /* 0x010fc800078e02b0 */
[C---:B------:R-:W-:Y:S01]  /*3b6d0*/  IMAD.WIDE R178, R4.reuse, 0x4, R178 ;  /* 0x0000000404b27825 */ /* 0x040fe200078e02b2 */
[----:B------:R-:W-:Y:S03]  /*3b6e0*/  LDGSTS.E [R156+-0x7ff4], desc[UR60][R176.64], !P1 ;  /* 0xf800c000b09c7fae */ /* 0x000fe6000c92187c */
[C---:B------:R-:W-:Y:S01]  /*3b6f0*/  IMAD.WIDE R82, R4.reuse, 0x4, R200 ;  /* 0x0000000404527825 */ /* 0x040fe200078e02c8 */
[----:B------:R-:W-:Y:S03]  /*3b700*/  LDGSTS.E [R154+-0x3ff4], desc[UR60][R178.64], !P1 ;  /* 0xfc00c000b29a7fae */ /* 0x000fe6000c92187c */
[C---:B------:R-:W-:Y:S01]  /*3b710*/  IMAD.WIDE R80, R4.reuse, 0x4, R198 ;  /* 0x0000000404507825 */ /* 0x040fe200078e02c6 */
[----:B------:R1:W-:Y:S03]  /*3b720*/  STL.64 [R1+0xc0], R82 ;  /* 0x0000c05201007387 */ /* 0x0003e60000100a00 */
[C---:B------:R-:W-:Y:S01]  /*3b730*/  IMAD.WIDE R78, R4.reuse, 0x4, R196 ;  /* 0x00000004044e7825 */ /* 0x040fe200078e02c4 */
[----:B------:R-:W4:Y:S03]  /*3b740*/  LDL.LU.64 R200, [R1+0x1c88] ;  /* 0x001c880001c87983 */ /* 0x000f260000300a00 */
[C---:B------:R-:W-:Y:S01]  /*3b750*/  IMAD.WIDE R76, R4.reuse, 0x4, R186 ;  /* 0x00000004044c7825 */ /* 0x040fe200078e02ba */
[----:B------:R2:W-:Y:S04]  /*3b760*/  STL.64 [R1+0xb8], R80 ;  /* 0x0000b85001007387 */ /* 0x0005e80000100a00 */
[----:B------:R2:W-:Y:S04]  /*3b770*/  STL.64 [R1+0xb0], R78 ;  /* 0x0000b04e01007387 */ /* 0x0005e80000100a00 */
[----:B------:R-:W4:Y:S04]  /*3b780*/  LDL.LU.64 R198, [R1+0x1c80] ;  /* 0x001c800001c67983 */ /* 0x000f280000300a00 */
[----:B------:R3:W-:Y:S04]  /*3b790*/  STL.64 [R1+0xa8], R76 ;  /* 0x0000a84c01007387 */ /* 0x0007e80000100a00 */
[----:B------:R-:W4:Y:S04]  /*3b7a0*/  LDL.LU.64 R196, [R1+0x1c78] ;  /* 0x001c780001c47983 */ /* 0x000f280000300a00 */
[----:B------:R1:W-:Y:S04]  /*3b7b0*/  LDGSTS.E [R180+-0x40000], desc[UR60][R82.64], !P2 ;  /* 0xc000000052b47fae */ /* 0x0003e8000d12187c */
[----:B------:R-:W4:Y:S01]  /*3b7c0*/  LDL.LU.64 R186, [R1+0x1c70] ;  /* 0x001c700001ba7983 */ /* 0x000f220000300a00 */
[----:B-1----:R-:W-:-:S05]  /*3b7d0*/  IMAD.WIDE R82, R4, 0x4, R194 ;  /* 0x0000000404527825 */ /* 0x002fca00078e02c2 */
[----:B------:R4:W-:Y:S04]  /*3b7e0*/  STL.64 [R1+0xa0], R82 ;  /* 0x0000a05201007387 */ /* 0x0009e80000100a00 */
[----:B------:R-:W4:Y:S01]  /*3b7f0*/  LDL.LU.64 R204, [R1+0x1c68] ;  /* 0x001c680001cc7983 */ /* 0x000f220000300a00 */
[C---:B------:R-:W-:Y:S01]  /*3b800*/  IADD3 R159, R3.reuse, 0x100000, RZ ;  /* 0x00100000039f7810 */ /* 0x040fe20007ffe0ff */
[C---:B------:R-:W-:Y:S01]  /*3b810*/  VIADD R156, R3.reuse, 0x100000 ;  /* 0x00100000039c7836 */ /* 0x040fe20000000000 */
[----:B------:R-:W-:-:S03]  /*3b820*/  IADD3 R154, R3, 0x100000, RZ ;  /* 0x00100000039a7810 */ /* 0x000fc60007ffe0ff */
[----:B------:R2:W-:Y:S04]  /*3b830*/  LDGSTS.E [R159+-0x3c000], desc[UR60][R80.64], !P2 ;  /* 0xc4000000509f7fae */ /* 0x0005e8000d12187c */
[----:B------:R1:W-:Y:S04]  /*3b840*/  LDGSTS.E [R156+-0x38000], desc[UR60][R78.64], !P2 ;  /* 0xc80000004e9c7fae */ /* 0x0003e8000d12187c */
[----:B------:R3:W-:Y:S01]  /*3b850*/  LDGSTS.E [R154+-0x34000], desc[UR60][R76.64], !P2 ;  /* 0xcc0000004c9a7fae */ /* 0x0007e2000d12187c */
[----:B--2---:R-:W-:-:S04]  /*3b860*/  IMAD.WIDE R80, R4, 0x4, R192 ;  /* 0x0000000404507825 */ /* 0x004fc800078e02c0 */
[C---:B-1----:R-:W-:Y:S01]  /*3b870*/  IMAD.WIDE R78, R4.reuse, 0x4, R190 ;  /* 0x00000004044e7825 */ /* 0x042fe200078e02be */
[----:B------:R1:W-:Y:S03]  /*3b880*/  STL.64 [R1+0x98], R80 ;  /* 0x0000985001007387 */ /* 0x0003e60000100a00 */
[----:B---3--:R-:W-:Y:S01]  /*3b890*/  IMAD.WIDE R76, R4, 0x4, R188 ;  /* 0x00000004044c7825 */ /* 0x008fe200078e02bc */
[----:B------:R2:W-:Y:S01]  /*3b8a0*/  STL.64 [R1+0x90], R78 ;  /* 0x0000904e01007387 */ /* 0x0005e20000100a00 */
[----:B------:R-:W-:Y:S01]  /*3b8b0*/  IADD3 R181, R183, -0x18a, RZ ;  /* 0xfffffe76b7b57810 */ /* 0x000fe20007ffe0ff */
[----:B------:R-:W3:Y:S02]  /*3b8c0*/  LDC R189, c[0x0][0x230] ;  /* 0x00008c00ffbd7b82 */ /* 0x000ee40000000800 */
[----:B------:R-:W3:Y:S04]  /*3b8d0*/  LDL.LU.64 R194, [R1+0x1c60] ;  /* 0x001c600001c27983 */ /* 0x000ee80000300a00 */
[----:B------:R2:W-:Y:S02]  /*3b8e0*/  STL.64 [R1+0x88], R76 ;  /* 0x0000884c01007387 */ /* 0x0005e40000100a00 */
[----:B------:R-:W3:Y:S02]  /*3b8f0*/  LDC R183, c[0x0][0x230] ;  /* 0x00008c00ffb77b82 */ /* 0x000ee40000000800 */
[----:B------:R-:W3:Y:S04]  /*3b900*/  LDL.LU.64 R192, [R1+0x1c58] ;  /* 0x001c580001c07983 */ /* 0x000ee80000300a00 */
[----:B------:R-:W3:Y:S01]  /*3b910*/  LDL.LU.64 R190, [R1+0x1c50] ;  /* 0x001c500001be7983 */ /* 0x000ee20000300a00 */
[----:B------:R-:W-:Y:S01]  /*3b920*/  ISETP.GE.U32.AND P1, PT, R181, 0x7ffffdf7, PT ;  /* 0x7ffffdf7b500780c */ /* 0x000fe20003f26070 */
[----:B------:R-:W-:-:S05]  /*3b930*/  VIADD R181, R184, 0xfffffe75 ;  /* 0xfffffe75b8b57836 */ /* 0x000fca0000000000 */
[----:B------:R-:W-:-:S07]  /*3b940*/  ISETP.GE.U32.AND P2, PT, R181, 0x7ffffdf6, PT ;  /* 0x7ffffdf6b500780c */ /* 0x000fce0003f46070 */
[----:B------:R4:W-:Y:S04]  /*3b950*/  LDGSTS.E [R180+-0x3fffc], desc[UR60][R82.64], !P1 ;  /* 0xc000400052b47fae */ /* 0x0009e8000c92187c */
[----:B------:R1:W-:Y:S04]  /*3b960*/  LDGSTS.E [R159+-0x3bffc], desc[UR60][R80.64], !P1 ;  /* 0xc4004000509f7fae */ /* 0x0003e8000c92187c */
[----:B------:R2:W-:Y:S04]  /*3b970*/  LDGSTS.E [R156+-0x37ffc], desc[UR60][R78.64], !P1 ;  /* 0xc80040004e9c7fae */ /* 0x0005e8000c92187c */
[----:B------:R2:W-:Y:S01]  /*3b980*/  LDGSTS.E [R154+-0x33ffc], desc[UR60][R76.64], !P1 ;  /* 0xcc0040004c9a7fae */ /* 0x0005e2000c92187c */
[----:B----4-:R-:W-:-:S05]  /*3b990*/  IMAD.WIDE R82, R4, 0x4, R200 ;  /* 0x0000000404527825 */ /* 0x010fca00078e02c8 */
[----:B------:R4:W-:Y:S04]  /*3b9a0*/  STL.64 [R1+0x80], R82 ;  /* 0x0000805201007387 */ /* 0x0009e80000100a00 */
[----:B------:R-:W3:Y:S01]  /*3b9b0*/  LDL.LU.64 R202, [R1+0x1a60] ;  /* 0x001a600001ca7983 */ /* 0x000ee20000300a00 */
[----:B-1----:R-:W-:-:S03]  /*3b9c0*/  IMAD.WIDE R80, R4, 0x4, R198 ;  /* 0x0000000404507825 */ /* 0x002fc600078e02c6 */
[----:B------:R4:W-:Y:S01]  /*3b9d0*/  LDGSTS.E [R180+-0x3fff8], desc[UR60][R82.64], !P2 ;  /* 0xc000800052b47fae */ /* 0x0009e2000d12187c */
[----:B--2---:R-:W-:-:S03]  /*3b9e0*/  IMAD.WIDE R78, R4, 0x4, R196 ;  /* 0x00000004044e7825 */ /* 0x004fc600078e02c4 */
[----:B------:R3:W-:Y:S01]  /*3b9f0*/  STL.64 [R1+0x78], R80 ;  /* 0x0000785001007387 */ /* 0x0007e20000100a00 */
[----:B------:R-:W-:Y:S01]  /*3ba00*/  IADD3 R181, R182, -0x18c, RZ ;  /* 0xfffffe74b6b57810 */ /* 0x000fe20007ffe0ff */
[----:B------:R-:W1:Y:S02]  /*3ba10*/  LDC R197, c[0x0][0x230] ;  /* 0x00008c00ffc57b82 */ /* 0x000e640000000800 */
[----:B------:R2:W-:Y:S01]  /*3ba20*/  STL.64 [R1+0x70], R78 ;  /* 0x0000704e01007387 */ /* 0x0005e20000100a00 */
[----:B------:R-:W-:-:S03]  /*3ba30*/  IMAD.WIDE R76, R4, 0x4, R186 ;  /* 0x00000004044c7825 */ /* 0x000fc600078e02ba */
[----:B------:R-:W2:Y:S04]  /*3ba40*/  LDL.LU.64 R200, [R1+0x1a58] ;  /* 0x001a580001c87983 */ /* 0x000ea80000300a00 */
[----:B------:R2:W-:Y:S04]  /*3ba50*/  STL.64 [R1+0x68], R76 ;  /* 0x0000684c01007387 */ /* 0x0005e80000100a00 */
[----:B------:R-:W2:Y:S04]  /*3ba60*/  LDL.LU.64 R198, [R1+0x1a50] ;  /* 0x001a500001c67983 */ /* 0x000ea80000300a00 */
[----:B------:R-:W2:Y:S01]  /*3ba70*/  LDL.LU.64 R186, [R1+0x1a48] ;  /* 0x001a480001ba7983 */ /* 0x000ea20000300a00 */
[----:B----4-:R-:W-:-:S03]  /*3ba80*/  IMAD.WIDE R82, R4, 0x4, R204 ;  /* 0x0000000404527825 */ /* 0x010fc600078e02cc */
[----:B------:R3:W-:Y:S01]  /*3ba90*/  LDGSTS.E [R159+-0x3bff8], desc[UR60][R80.64], !P2 ;  /* 0xc4008000509f7fae */ /* 0x0007e2000d12187c */
[----:B------:R-:W-:Y:S01]  /*3baa0*/  ISETP.GE.U32.AND P1, PT, R181, 0x7ffffdf5, PT ;  /* 0x7ffffdf5b500780c */ /* 0x000fe20003f26070 */
[----:B------:R-:W4:Y:S02]  /*3bab0*/  LDC R205, c[0x0][0x230] ;  /* 0x00008c00ffcd7b82 */ /* 0x000f240000000800 */
[----:B------:R-:W-:Y:S04]  /*3bac0*/  STL.64 [R1+0x60], R82 ;  /* 0x0000605201007387 */ /* 0x000fe80000100a00 */
[----:B------:R-:W4:Y:S04]  /*3bad0*/  LDL.LU.64 R206, [R1+0x1a40] ;  /* 0x001a400001ce7983 */ /* 0x000f280000300a00 */
[----:B------:R2:W-:Y:S04]  /*3bae0*/  LDGSTS.E [R156+-0x37ff8], desc[UR60][R78.64], !P2 ;  /* 0xc80080004e9c7fae */ /* 0x0005e8000d12187c */
[----:B------:R1:W-:Y:S01]  /*3baf0*/  LDGSTS.E [R154+-0x33ff8], desc[UR60][R76.64], !P2 ;  /* 0xcc0080004c9a7fae */ /* 0x0003e2000d12187c */
[----:B---3--:R-:W-:-:S03]  /*3bb00*/  IMAD.WIDE R80, R4, 0x4, R194 ;  /* 0x0000000404507825 */ /* 0x008fc600078e02c2 */
[----:B------:R-:W-:Y:S01]  /*3bb10*/  LDGSTS.E [R180+-0x3fff4], desc[UR60][R82.64], !P1 ;  /* 0xc000c00052b47fae */ /* 0x000fe2000c92187c */
[----:B--2---:R-:W-:-:S03]  /*3bb20*/  IMAD.WIDE R78, R4, 0x4, R192 ;  /* 0x00000004044e7825 */ /* 0x004fc600078e02c0 */
[----:B------:R-:W-:Y:S01]  /*3bb30*/  STL.64 [R1+0x58], R80 ;  /* 0x0000585001007387 */ /* 0x000fe20000100a00 */
[----:B-1----:R-:W-:-:S03]  /*3bb40*/  IMAD.WIDE R76, R4, 0x4, R190 ;  /* 0x00000004044c7825 */ /* 0x002fc600078e02be */
[----:B------:R-:W-:Y:S04]  /*3bb50*/  STL.64 [R1+0x50], R78 ;  /* 0x0000504e01007387 */ /* 0x000fe80000100a00 */
[----:B------:R-:W2:Y:S04]  /*3bb60*/  LDL.LU.64 R190, [R1+0x1a38] ;  /* 0x001a380001be7983 */ /* 0x000ea80000300a00 */
[----:B------:R1:W-:Y:S04]  /*3bb70*/  STL.64 [R1+0x48], R76 ;  /* 0x0000484c01007387 */ /* 0x0003e80000100a00 */
[----:B------:R-:W3:Y:S04]  /*3bb80*/  LDL.LU.64 R192, [R1+0x1a30] ;  /* 0x001a300001c07983 */ /* 0x000ee80000300a00 */
[----:B------:R-:W3:Y:S04]  /*3bb90*/  LDL.LU.64 R194, [R1+0x1a28] ;  /* 0x001a280001c27983 */ /* 0x000ee80000300a00 */
[----:B------:R-:W2:Y:S01]  /*3bba0*/  LDL.LU.64 R214, [R1+0x1a20] ;  /* 0x001a200001d67983 */ /* 0x000ea20000300a00 */
[----:B------:R-:W-:Y:S01]  /*3bbb0*/  VIADD R181, R183, 0xfffffe57 ;  /* 0xfffffe57b7b57836 */ /* 0x000fe20000000000 */
[----:B------:R-:W-:Y:S01]  /*3bbc0*/  IADD3 R189, R189, -0x1aa, RZ ;  /* 0xfffffe56bdbd7810 */ /* 0x000fe20007ffe0ff */
[----:B------:R-:W-:Y:S01]  /*3bbd0*/  VIADD R188, R3, 0x100000 ;  /* 0x0010000003bc7836 */ /* 0x000fe20000000000 */
[----:B------:R-:W-:Y:S02]  /*3bbe0*/  LDGSTS.E [R159+-0x3bff4], desc[UR60][R80.64], !P1 ;  /* 0xc400c000509f7fae */ /* 0x000fe4000c92187c */
[----:B------:R-:W-:-:S02]  /*3bbf0*/  ISETP.GE.U32.AND P2, PT, R181, 0x7ffffdd8, PT ;  /* 0x7ffffdd8b500780c */ /* 0x000fc40003f46070 */
[----:B------:R-:W-:Y:S04]  /*3bc00*/  LDGSTS.E [R156+-0x37ff4], desc[UR60][R78.64], !P1 ;  /* 0xc800c0004e9c7fae */ /* 0x000fe8000c92187c */
[----:B------:R1:W-:Y:S01]  /*3bc10*/  LDGSTS.E [R154+-0x33ff4], desc[UR60][R76.64], !P1 ;  /* 0xcc00c0004c9a7fae */ /* 0x0003e2000c92187c */
[----:B------:R-:W-:Y:S01]  /*3bc20*/  ISETP.GE.U32.AND P1, PT, R189, 0x7ffffdd7, PT ;  /* 0x7ffffdd7bd00780c */ /* 0x000fe20003f26070 */
[----:B------:R-:W-:Y:S01]  /*3bc30*/  VIADD R196, R3, 0x100000 ;  /* 0x0010000003c47836 */ /* 0x000fe20000000000 */
[----:B------:R-:W-:Y:S01]  /*3bc40*/  IADD3 R197, R197, -0x1ab, RZ ;  /* 0xfffffe55c5c57810 */ /* 0x000fe20007ffe0ff */
[----:B------:R-:W-:-:S04]  /*3bc50*/  IMAD.WIDE R184, R4, 0x4, R198 ;  /* 0x0000000404b87825 */ /* 0x000fc800078e02c6 */
[C---:B------:R-:W-:Y:S01]  /*3bc60*/  IMAD.WIDE R186, R4.reuse, 0x4, R186 ;  /* 0x0000000404ba7825 */ /* 0x040fe200078e02ba */
[----:B------:R-:W3:Y:S01]  /*3bc70*/  LDL.LU.64 R198, [R1+0x1a18] ;  /* 0x001a180001c67983 */ /* 0x000ee20000300a00 */
[----:B----4-:R-:W-:Y:S01]  /*3bc80*/  IADD3 R205, R205, -0x1ac, RZ ;  /* 0xfffffe54cdcd7810 */ /* 0x010fe20007ffe0ff */
[----:B-1----:R-:W1:Y:S01]  /*3bc90*/  LDC R77, c[0x0][0x230] ;  /* 0x00008c00ff4d7b82 */ /* 0x002e620000000800 */
[----:B------:R-:W-:-:S04]  /*3bca0*/  IMAD.WIDE R180, R4, 0x4, R202 ;  /* 0x0000000404b47825 */ /* 0x000fc800078e02ca */
[----:B------:R-:W-:Y:S01]  /*3bcb0*/  IMAD.WIDE R182, R4, 0x4, R200 ;  /* 0x0000000404b67825 */ /* 0x000fe200078e02c8 */
[----:B------:R4:W-:Y:S03]  /*3bcc0*/  LDGSTS.E [R188+-0x30000], desc[UR60][R180.64], !P2 ;  /* 0xd0000000b4bc7fae */ /* 0x0009e6000d12187c */
[----:B------:R-:W-:Y:S01]  /*3bcd0*/  VIADD R204, R3, 0x100000 ;  /* 0x0010000003cc7836 */ /* 0x000fe20000000000 */
[----:B------:R-:W3:Y:S01]  /*3bce0*/  LDL.LU.64 R200, [R1+0x1a10] ;  /* 0x001a100001c87983 */ /* 0x000ee20000300a00 */
[----:B------:R-:W-:Y:S01]  /*3bcf0*/  IADD3 R213, R213, -0x1c9, RZ ;  /* 0xfffffe37d5d57810 */ /* 0x000fe20007ffe0ff */
[----:B------:R-:W-:Y:S01]  /*3bd00*/  VIADD R220, R3, 0x100000 ;  /* 0x0010000003dc7836 */ /* 0x000fe20000000000 */
[----:B------:R-:W-:Y:S01]  /*3bd10*/  IADD3 R221, R221, -0x1ca, RZ ;  /* 0xfffffe36dddd7810 */ /* 0x000fe20007ffe0ff */
[----:B------:R-:W3:Y:S01]  /*3bd20*/  LDL.LU.64 R202, [R1+0x1a08] ;  /* 0x001a080001ca7983 */ /* 0x000ee20000300a00 */
[----:B------:R-:W-:Y:S01]  /*3bd30*/  IADD3 R229, R229, -0x1cb, RZ ;  /* 0xfffffe35e5e57810 */ /* 0x000fe20007ffe0ff */
[----:B------:R-:W-:Y:S01]  /*3bd40*/  VIADD R228, R3, 0x100000 ;  /* 0x0010000003e47836 */ /* 0x000fe20000000000 */
[----:B------:R-:W-:Y:S01]  /*3bd50*/  IADD3 R82, R252, -0x1cc, RZ ;  /* 0xfffffe34fc527810 */ /* 0x000fe20007ffe0ff */
[----:B------:R-:W3:Y:S01]  /*3bd60*/  LDL.LU.64 R222, [R1+0x1a00] ;  /* 0x001a000001de7983 */ /* 0x000ee20000300a00 */
[----:B----4-:R-:W-:Y:S01]  /*3bd70*/  IMAD.WIDE R188, R4, 0x4, R206 ;  /* 0x0000000404bc7825 */ /* 0x010fe200078e02ce */
[----:B------:R-:W4:Y:S02]  /*3bd80*/  LDC R76, c[0x0][0x230] ;  /* 0x00008c00ff4c7b82 */ /* 0x000f240000000800 */
[----:B------:R-:W4:Y:S04]  /*3bd90*/  LDL.LU.64 R206, [R1+0x19f8] ;  /* 0x0019f80001ce7983 */ /* 0x000f280000300a00 */
[----:B------:R-:W4:Y:S04]  /*3bda0*/  LDL.LU.64 R208, [R1+0x19f0] ;  /* 0x0019f00001d07983 */ /* 0x000f280000300a00 */
[----:B------:R-:W4:Y:S04]  /*3bdb0*/  LDL.LU.64 R210, [R1+0x19e8] ;  /* 0x0019e80001d27983 */ /* 0x000f280000300a00 */
[----:B------:R-:W4:Y:S04]  /*3bdc0*/  LDL.LU.64 R250, [R1+0x19e0] ;  /* 0x0019e00001fa7983 */ /* 0x000f280000300a00 */
[----:B------:R-:W-:Y:S04]  /*3bdd0*/  LDGSTS.E [R159+-0x2c000], desc[UR60][R182.64], !P2 ;  /* 0xd4000000b69f7fae */ /* 0x000fe8000d12187c */
[----:B------:R-:W-:Y:S04]  /*3bde0*/  LDGSTS.E [R156+-0x28000], desc[UR60][R184.64], !P2 ;  /* 0xd8000000b89c7fae */ /* 0x000fe8000d12187c */
[----:B------:R-:W-:Y:S01]  /*3bdf0*/  LDGSTS.E [R154+-0x24000], desc[UR60][R186.64], !P2 ;  /* 0xdc000000ba9a7fae */ /* 0x000fe2000d12187c */
[----:B------:R-:W-:-:S03]  /*3be00*/  ISETP.GE.U32.AND P2, PT, R197, 0x7ffffdd6, PT ;  /* 0x7ffffdd6c500780c */ /* 0x000fc60003f46070 */
[----:B------:R2:W-:Y:S02]  /*3be10*/  LDGSTS.E [R196+-0x2fffc], desc[UR60][R188.64], !P1 ;  /* 0xd0004000bcc47fae */ /* 0x0005e4000c92187c */
[C---:B--2---:R-:W-:Y:S02]  /*3be20*/  IMAD.WIDE R196, R4.reuse, 0x4, R214 ;  /* 0x0000000404c47825 */ /* 0x044fe400078e02d6 */
[----:B------:R-:W2:Y:S04]  /*3be30*/  LDL.LU.64 R214, [R1+0x19d8] ;  /* 0x0019d80001d67983 */ /* 0x000ea80000300a00 */
[----:B------:R-:W2:Y:S04]  /*3be40*/  LDL.LU.64 R216, [R1+0x19d0] ;  /* 0x0019d00001d87983 */ /* 0x000ea80000300a00 */
[----:B------:R-:W2:Y:S04]  /*3be50*/  LDL.LU.64 R218, [R1+0x19c8] ;  /* 0x0019c80001da7983 */ /* 0x000ea80000300a00 */
[----:B------:R-:W2:Y:S01]  /*3be60*/  LDL.LU.64 R152, [R1+0x19c0] ;  /* 0x0019c00001987983 */ /* 0x000ea20000300a00 */
[----:B------:R-:W-:-:S04]  /*3be70*/  IMAD.WIDE R190, R4, 0x4, R190 ;  /* 0x0000000404be7825 */ /* 0x000fc800078e02be */
[C---:B---3--:R-:W-:Y:S01]  /*3be80*/  IMAD.WIDE R192, R4.reuse, 0x4, R192 ;  /* 0x0000000404c07825 */ /* 0x048fe200078e02c0 */
[----:B------:R-:W-:Y:S03]  /*3be90*/  LDGSTS.E [R159+-0x2bffc], desc[UR60][R190.64], !P1 ;  /* 0xd4004000be9f7fae */ /* 0x000fe6000c92187c */
[----:B------:R-:W-:Y:S01]  /*3bea0*/  IMAD.WIDE R194, R4, 0x4, R194 ;  /* 0x0000000404c27825 */ /* 0x000fe200078e02c2 */
[----:B------:R-:W-:Y:S04]  /*3beb0*/  LDGSTS.E [R156+-0x27ffc], desc[UR60][R192.64], !P1 ;  /* 0xd8004000c09c7fae */ /* 0x000fe8000c92187c */
[----:B------:R-:W-:Y:S01]  /*3bec0*/  LDGSTS.E [R154+-0x23ffc], desc[UR60][R194.64], !P1 ;  /* 0xdc004000c29a7fae */ /* 0x000fe2000c92187c */
[----:B------:R-:W-:-:S03]  /*3bed0*/  ISETP.GE.U32.AND P1, PT, R205, 0x7ffffdd5, PT ;  /* 0x7ffffdd5cd00780c */ /* 0x000fc60003f26070 */
[----:B------:R3:W-:Y:S01]  /*3bee0*/  LDGSTS.E [R204+-0x2fff8], desc[UR60][R196.64], !P2 ;  /* 0xd0008000c4cc7fae */ /* 0x0007e2000d12187c */
[----:B------:R-:W-:-:S05]  /*3bef0*/  IMAD.WIDE R198, R4, 0x4, R198 ;  /* 0x0000000404c67825 */ /* 0x000fca00078e02c6 */
[----:B------:R-:W-:Y:S01]  /*3bf00*/  LDGSTS.E [R159+-0x2bff8], desc[UR60][R198.64], !P2 ;  /* 0xd4008000c69f7fae */ /* 0x000fe2000d12187c */
[----:B------:R-:W-:-:S04]  /*3bf10*/  IMAD.WIDE R200, R4, 0x4, R200 ;  /* 0x0000000404c87825 */ /* 0x000fc800078e02c8 */
[C---:B------:R-:W-:Y:S01]  /*3bf20*/  IMAD.WIDE R202, R4.reuse, 0x4, R202 ;  /* 0x0000000404ca7825 */ /* 0x040fe200078e02ca */
[----:B------:R-:W-:Y:S03]  /*3bf30*/  LDGSTS.E [R156+-0x27ff8], desc[UR60][R200.64], !P2 ;  /* 0xd8008000c89c7fae */ /* 0x000fe6000d12187c */
[----:B---3--:R-:W-:Y:S01]  /*3bf40*/  IMAD.WIDE R204, R4, 0x4, R222 ;  /* 0x0000000404cc7825 */ /* 0x008fe200078e02de */
[----:B------:R-:W-:Y:S04]  /*3bf50*/  LDGSTS.E [R154+-0x23ff8], desc[UR60][R202.64], !P2 ;  /* 0xdc008000ca9a7fae */ /* 0x000fe8000d12187c */
[----:B------:R-:W3:Y:S01]  /*3bf60*/  LDL.LU.64 R222, [R1+0x19b8] ;  /* 0x0019b80001de7983 */ /* 0x000ee20000300a00 */
[----:B------:R-:W-:-:S03]  /*3bf70*/  ISETP.GE.U32.AND P2, PT, R213, 0x7ffffdb8, PT ;  /* 0x7ffffdb8d500780c */ /* 0x000fc60003f46070 */
[----:B------:R-:W3:Y:S04]  /*3bf80*/  LDL.LU.64 R224, [R1+0x19b0] ;  /* 0x0019b00001e07983 */ /* 0x000ee80000300a00 */
[----:B------:R-:W3:Y:S04]  /*3bf90*/  LDL.LU.64 R226, [R1+0x19a8] ;  /* 0x0019a80001e27983 */ /* 0x000ee80000300a00 */
[----:B------:R-:W3:Y:S04]  /*3bfa0*/  LDL.LU.64 R240, [R1+0x19a0] ;  /* 0x0019a00001f07983 */ /* 0x000ee80000300a00 */
[----:B------:R4:W-:Y:S04]  /*3bfb0*/  LDGSTS.E [R212+-0x2fff4], desc[UR60][R204.64], !P1 ;  /* 0xd000c000ccd47fae */ /* 0x0009e8000c92187c */
[----:B------:R-:W3:Y:S04]  /*3bfc0*/  LDL.LU.64 R242, [R1+0x1998] ;  /* 0x0019980001f27983 */ /* 0x000ee80000300a00 */
[----:B------:R-:W3:Y:S01]  /*3bfd0*/  LDL.LU.64 R248, [R1+0x1990] ;  /* 0x0019900001f87983 */ /* 0x000ee20000300a00 */
[----:B----4-:R-:W-:-:S03]  /*3bfe0*/  IMAD.WIDE R212, R4, 0x4, R250 ;  /* 0x0000000404d47825 */ /* 0x010fc600078e02fa */
[----:B------:R-:W4:Y:S01]  /*3bff0*/  LDL.LU.64 R250, [R1+0x1988] ;  /* 0x0019880001fa7983 */ /* 0x000f220000300a00 */
[----:B------:R-:W-:-:S03]  /*3c000*/  IMAD.WIDE R206, R4, 0x4, R206 ;  /* 0x0000000404ce7825 */ /* 0x000fc600078e02ce */
[----:B------:R-:W4:Y:S01]  /*3c010*/  LDL.LU.64 R244, [R1+0x1980] ;  /* 0x0019800001f47983 */ /* 0x000f220000300a00 */
[----:B------:R-:W-:-:S03]  /*3c020*/  IMAD.WIDE R208, R4, 0x4, R208 ;  /* 0x0000000404d07825 */ /* 0x000fc600078e02d0 */
[----:B------:R-:W-:Y:S01]  /*3c030*/  LDGSTS.E [R159+-0x2bff4], desc[UR60][R206.64], !P1 ;  /* 0xd400c000ce9f7fae */ /* 0x000fe2000c92187c */
[----:B------:R-:W-:-:S03]  /*3c040*/  IMAD.WIDE R210, R4, 0x4, R210 ;  /* 0x0000000404d27825 */ /* 0x000fc600078e02d2 */
[----:B------:R-:W-:Y:S04]  /*3c050*/  LDGSTS.E [R156+-0x27ff4], desc[UR60][R208.64], !P1 ;  /* 0xd800c000d09c7fae */ /* 0x000fe8000c92187c */
[----:B------:R-:W-:Y:S01]  /*3c060*/  LDGSTS.E [R154+-0x23ff4], desc[UR60][R210.64], !P1 ;  /* 0xdc00c000d29a7fae */ /* 0x000fe2000c92187c */
[----:B------:R-:W-:-:S03]  /*3c070*/  ISETP.GE.U32.AND P1, PT, R221, 0x7ffffdb7, PT ;  /* 0x7ffffdb7dd00780c */ /* 0x000fc60003f26070 */
[----:B------:R2:W-:Y:S02]  /*3c080*/  LDGSTS.E [R220+-0x20000], desc[UR60][R212.64], !P2 ;  /* 0xe0000000d4dc7fae */ /* 0x0005e4000d12187c */
[C---:B--2---:R-:W-:Y:S02]  /*3c090*/  IMAD.WIDE R220, R4.reuse, 0x4, R152 ;  /* 0x0000000404dc7825 */ /* 0x044fe400078e0298 */
[----:B------:R-:W2:Y:S04]  /*3c0a0*/  LDL.LU.64 R152, [R1+0x1978] ;  /* 0x0019780001987983 */ /* 0x000ea80000300a00 */
[----:B------:R-:W2:Y:S04]  /*3c0b0*/  LDL.LU.64 R238, [R1+0x1970] ;  /* 0x0019700001ee7983 */ /* 0x000ea80000300a00 */
[----:B------:R-:W2:Y:S01]  /*3c0c0*/  LDL.LU.64 R246, [R1+0x1968] ;  /* 0x0019680001f67983 */ /* 0x000ea20000300a00 */
[----:B------:R-:W-:-:S04]  /*3c0d0*/  IMAD.WIDE R214, R4, 0x4, R214 ;  /* 0x0000000404d67825 */ /* 0x000fc800078e02d6 */
[C---:B------:R-:W-:Y:S01]  /*3c0e0*/  IMAD.WIDE R216, R4.reuse, 0x4, R216 ;  /* 0x0000000404d87825 */ /* 0x040fe200078e02d8 */
[----:B------:R-:W-:Y:S03]  /*3c0f0*/  LDGSTS.E [R159+-0x1c000], desc[UR60][R214.64], !P2 ;  /* 0xe4000000d69f7fae */ /* 0x000fe6000d12187c */
[----:B------:R-:W-:Y:S01]  /*3c100*/  IMAD.WIDE R218, R4, 0x4, R218 ;  /* 0x0000000404da7825 */ /* 0x000fe200078e02da */
[----:B------:R-:W-:Y:S04]  /*3c110*/  LDGSTS.E [R156+-0x18000], desc[UR60][R216.64], !P2 ;  /* 0xe8000000d89c7fae */ /* 0x000fe8000d12187c */
[----:B------:R-:W-:Y:S01]  /*3c120*/  LDGSTS.E [R154+-0x14000], desc[UR60][R218.64], !P2 ;  /* 0xec000000da9a7fae */ /* 0x000fe2000d12187c */
[----:B------:R-:W-:-:S03]  /*3c130*/  ISETP.GE.U32.AND P2, PT, R229, 0x7ffffdb6, PT ;  /* 0x7ffffdb6e500780c */ /* 0x000fc60003f46070 */
[----:B------:R1:W-:Y:S01]  /*3c140*/  LDGSTS.E [R228+-0x1fffc], desc[UR60][R220.64], !P1 ;  /* 0xe0004000dce47fae */ /* 0x0003e2000c92187c */
[----:B------:R-:W-:Y:S02]  /*3c150*/  VIADD R252, R3, 0x100000 ;  /* 0x0010000003fc7836 */ /* 0x000fe40000000000 */
[----:B---3--:R-:W-:-:S04]  /*3c160*/  IMAD.WIDE R222, R4, 0x4, R222 ;  /* 0x0000000404de7825 */ /* 0x008fc800078e02de */
[C---:B------:R-:W-:Y:S01]  /*3c170*/  IMAD.WIDE R224, R4.reuse, 0x4, R224 ;  /* 0x0000000404e07825 */ /* 0x040fe200078e02e0 */
[----:B------:R-:W-:Y:S03]  /*3c180*/  LDGSTS.E [R159+-0x1bffc], desc[UR60][R222.64], !P1 ;  /* 0xe4004000de9f7fae */ /* 0x000fe6000c92187c */
[C---:B------:R-:W-:Y:S01]  /*3c190*/  IMAD.WIDE R226, R4.reuse, 0x4, R226 ;  /* 0x0000000404e27825 */ /* 0x040fe200078e02e2 */
[----:B------:R-:W-:Y:S03]  /*3c1a0*/  LDGSTS.E [R156+-0x17ffc], desc[UR60][R224.64], !P1 ;  /* 0xe8004000e09c7fae */ /* 0x000fe6000c92187c */
[C---:B-1----:R-:W-:Y:S01]  /*3c1b0*/  IMAD.WIDE R228, R4.reuse, 0x4, R240 ;  /* 0x0000000404e47825 */ /* 0x042fe200078e02f0 */
[----:B------:R-:W-:Y:S04]  /*3c1c0*/  LDGSTS.E [R154+-0x13ffc], desc[UR60][R226.64], !P1 ;  /* 0xec004000e29a7fae */ /* 0x000fe8000c92187c */
[----:B------:R-:W-:Y:S01]  /*3c1d0*/  LDGSTS.E [R252+-0x1fff8], desc[UR60][R228.64], !P2 ;  /* 0xe0008000e4fc7fae */ /* 0x000fe2000d12187c */
[----:B------:R-:W-:-:S04]  /*3c1e0*/  IMAD.WIDE R240, R4, 0x4, R242 ;  /* 0x0000000404f07825 */ /* 0x000fc800078e02f2 */
[C---:B------:R-:W-:Y:S01]  /*3c1f0*/  IMAD.WIDE R80, R4.reuse, 0x4, R248 ;  /* 0x0000000404507825 */ /* 0x040fe200078e02f8 */
[----:B------:R-:W-:Y:S04]  /*3c200*/  LDGSTS.E [R159+-0x1bff8], desc[UR60][R240.64], !P2 ;  /* 0xe4008000f09f7fae */ /* 0x000fe8000d12187c */
[----:B------:R-:W3:Y:S01]  /*3c210*/  LDL.LU.64 R248, [R1+0x1960] ;  /* 0x0019600001f87983 */ /* 0x000ee20000300a00 */
[----:B----4-:R-:W-:-:S03]  /*3c220*/  IMAD.WIDE R78, R4, 0x4, R250 ;  /* 0x00000004044e7825 */ /* 0x010fc600078e02fa */
[----:B------:R1:W-:Y:S04]  /*3c230*/  STL.64 [R1+0x5d8], R240 ;  /* 0x0005d8f001007387 */ /* 0x0003e80000100a00 */
[----:B------:R4:W-:Y:S04]  /*3c240*/  STL.64 [R1+0x5e0], R80 ;  /* 0x0005e05001007387 */ /* 0x0009e80000100a00 */
[----:B------:R4:W-:Y:S04]  /*3c250*/  STL.64 [R1+0x600], R78 ;  /* 0x0006004e01007387 */ /* 0x0009e80000100a00 */
[----:B-1----:R-:W3:Y:S04]  /*3c260*/  LDL.LU.64 R240, [R1+0x1958] ;  /* 0x0019580001f07983 */ /* 0x002ee80000300a00 */
[----:B------:R-:W3:Y:S04]  /*3c270*/  LDL.LU.64 R242, [R1+0x1950] ;  /* 0x0019500001f27983 */ /* 0x000ee80000300a00 */
[----:B------:R-:W3:Y:S01]  /*3c280*/  LDL.LU.64 R250, [R1+0x1948] ;  /* 0x0019480001fa7983 */ /* 0x000ee20000300a00 */
[----:B------:R-:W-:Y:S01]  /*3c290*/  ISETP.GE.U32.AND P1, PT, R82, 0x7ffffdb5, PT ;  /* 0x7ffffdb55200780c */ /* 0x000fe20003f26070 */
[----:B------:R-:W-:-:S02]  /*3c2a0*/  IMAD.WIDE R244, R4, 0x4, R244 ;  /* 0x0000000404f47825 */ /* 0x000fc400078e02f4 */
[----:B------:R4:W-:Y:S04]  /*3c2b0*/  LDGSTS.E [R156+-0x17ff8], desc[UR60][R80.64], !P2 ;  /* 0xe8008000509c7fae */ /* 0x0009e8000d12187c */
[----:B------:R-:W-:Y:S01]  /*3c2c0*/  STL.64 [R1+0x608], R244 ;  /* 0x000608f401007387 */ /* 0x000fe20000100a00 */
[----:B--2---:R-:W-:-:S03]  /*3c2d0*/  IMAD.WIDE R152, R4, 0x4, R152 ;  /* 0x0000000404987825 */ /* 0x004fc600078e0298 */
[----:B------:R1:W-:Y:S01]  /*3c2e0*/  LDGSTS.E [R154+-0x13ff8], desc[UR60][R78.64], !P2 ;  /* 0xec0080004e9a7fae */ /* 0x0003e2000d12187c */
[----:B------:R-:W-:-:S03]  /*3c2f0*/  IMAD.WIDE R82, R4, 0x4, R238 ;  /* 0x0000000404527825 */ /* 0x000fc600078e02ee */
[----:B------:R-:W-:Y:S01]  /*3c300*/  LDGSTS.E [R252+-0x1fff4], desc[UR60][R244.64], !P1 ;  /* 0xe000c000f4fc7fae */ /* 0x000fe2000c92187c */
[----:B----4-:R-:W-:-:S03]  /*3c310*/  IMAD.WIDE R80, R4, 0x4, R246 ;  /* 0x0000000404507825 */ /* 0x010fc600078e02f6 */
[----:B------:R-:W2:Y:S04]  /*3c320*/  LDL.LU.64 R238, [R1+0x1940] ;  /* 0x0019400001ee7983 */ /* 0x000ea80000300a00 */
[----:B------:R4:W-:Y:S01]  /*3c330*/  STL.64 [R1+0x620], R152 ;  /* 0x0006209801007387 */ /* 0x0009e20000100a00 */
[----:B------:R-:W-:Y:S01]  /*3c340*/  IADD3 R77, R77, -0x1e9, RZ ;  /* 0xfffffe174d4d7810 */ /* 0x000fe20007ffe0ff */
[----:B-1----:R-:W1:Y:S02]  /*3c350*/  LDC R78, c[0x0][0x230] ;  /* 0x00008c00ff4e7b82 */ /* 0x002e640000000800 */
[----:B------:R3:W-:Y:S04]  /*3c360*/  STL.64 [R1+0x628], R82 ;  /* 0x0006285201007387 */ /* 0x0007e80000100a00 */
[----:B------:R-:W-:Y:S04]  /*3c370*/  LDGSTS.E [R159+-0x1bff4], desc[UR60][R152.64], !P1 ;  /* 0xe400c000989f7fae */ /* 0x000fe8000c92187c */
[----:B------:R3:W-:Y:S01]  /*3c380*/  STL.64 [R1+0x640], R80 ;  /* 0x0006405001007387 */ /* 0x0007e20000100a00 */
[----:B------:R-:W-:Y:S01]  /*3c390*/  ISETP.GE.U32.AND P2, PT, R77, 0x7ffffd98, PT ;  /* 0x7ffffd984d00780c */ /* 0x000fe20003f46070 */
[----:B------:R-:W-:Y:S01]  /*3c3a0*/  VIADD R76, R76, 0xfffffe16 ;  /* 0xfffffe164c4c7836 */ /* 0x000fe20000000000 */
[----:B------:R-:W1:Y:S01]  /*3c3b0*/  LDC R77, c[0x0][0x230] ;  /* 0x00008c00ff4d7b82 */ /* 0x000e620000000800 */
[----:B------:R3:W-:Y:S04]  /*3c3c0*/  LDGSTS.E [R156+-0x17ff4], desc[UR60][R82.64], !P1 ;  /* 0xe800c000529c7fae */ /* 0x0007e8000c92187c */
[----:B----4-:R-:W4:Y:S04]  /*3c3d0*/  LDL.LU.64 R152, [R1+0x1938] ;  /* 0x0019380001987983 */ /* 0x010f280000300a00 */
[----:B------:R-:W4:Y:S04]  /*3c3e0*/  LDL.LU.64 R244, [R1+0x1930] ;  /* 0x0019300001f47983 */ /* 0x000f280000300a00 */
[----:B------:R-:W4:Y:S04]  /*3c3f0*/  LDL.LU.64 R246, [R1+0x1928] ;  /* 0x0019280001f67983 */ /* 0x000f280000300a00 */
[----:B------:R1:W-:Y:S01]  /*3c400*/  LDGSTS.E [R154+-0x13ff4], desc[UR60][R80.64], !P1 ;  /* 0xec00c000509a7fae */ /* 0x0003e2000c92187c */
[----:B------:R-:W-:-:S02]  /*3c410*/  ISETP.GE.U32.AND P1, PT, R76, 0x7ffffd97, PT ;  /* 0x7ffffd974c00780c */ /* 0x000fc40003f26070 */
[----:B------:R-:W4:Y:S01]  /*3c420*/  LDC R76, c[0x0][0x230] ;  /* 0x00008c00ff4c7b82 */ /* 0x000f220000000800 */
[----:B---3--:R-:W-:-:S05]  /*3c430*/  IMAD.WIDE R248, R4, 0x4, R248 ;  /* 0x0000000404f87825 */ /* 0x008fca00078e02f8 */
[----:B------:R-:W-:Y:S04]  /*3c440*/  STL.64 [R1+0x648], R248 ;  /* 0x000648f801007387 */ /* 0x000fe80000100a00 */
[----:B------:R-:W-:Y:S01]  /*3c450*/  LDGSTS.E [R252+-0x10000], desc[UR60][R248.64], !P2 ;  /* 0xf0000000f8fc7fae */ /* 0x000fe2000d12187c */
[----:B------:R-:W-:-:S04]  /*3c460*/  IMAD.WIDE R240, R4, 0x4, R240 ;  /* 0x0000000404f07825 */ /* 0x000fc800078e02f0 */
[C---:B------:R-:W-:Y:S01]  /*3c470*/  IMAD.WIDE R82, R4.reuse, 0x4, R242 ;  /* 0x0000000404527825 */ /* 0x040fe200078e02f2 */
[----:B------:R-:W-:Y:S03]  /*3c480*/  LDGSTS.E [R159+-0xc000], desc[UR60][R240.64], !P2 ;  /* 0xf4000000f09f7fae */ /* 0x000fe6000d12187c */
[C---:B-1----:R-:W-:Y:S01]  /*3c490*/  IMAD.WIDE R80, R4.reuse, 0x4, R250 ;  /* 0x0000000404507825 */ /* 0x042fe200078e02fa */
[----:B------:R-:W3:Y:S04]  /*3c4a0*/  LDL.LU.64 R242, [R1+0x1920] ;  /* 0x0019200001f27983 */ /* 0x000ee80000300a00 */
[----:B------:R1:W-:Y:S04]  /*3c4b0*/  STL.64 [R1+0x660], R240 ;  /* 0x000660f001007387 */ /* 0x0003e80000100a00 */
[----:B------:R2:W-:Y:S04]  /*3c4c0*/  STL.64 [R1+0x668], R82 ;  /* 0x0006685201007387 */ /* 0x0005e80000100a00 */
[----:B------:R4:W-:Y:S04]  /*3c4d0*/  STL.64 [R1+0x670], R80 ;  /* 0x0006705001007387 */ /* 0x0009e80000100a00 */
[----:B-1----:R-:W3:Y:S04]  /*3c4e0*/  LDL.LU.64 R240, [R1+0x1918] ;  /* 0x0019180001f07983 */ /* 0x002ee80000300a00 */
[----:B------:R-:W3:Y:S04]  /*3c4f0*/  LDL.LU.64 R248, [R1+0x1910] ;  /* 0x0019100001f87983 */ /* 0x000ee80000300a00 */
[----:B------:R-:W3:Y:S01]  /*3c500*/  LDL.LU.64 R250, [R1+0x1908] ;  /* 0x0019080001fa7983 */ /* 0x000ee20000300a00 */
[----:B--2---:R-:W-:-:S03]  /*3c510*/  IMAD.WIDE R238, R4, 0x4, R238 ;  /* 0x0000000404ee7825 */ /* 0x004fc600078e02ee */
[----:B------:R1:W-:Y:S04]  /*3c520*/  LDGSTS.E [R156+-0x8000], desc[UR60][R82.64], !P2 ;  /* 0xf8000000529c7fae */ /* 0x0003e8000d12187c */
[----:B------:R2:W-:Y:S04]  /*3c530*/  LDGSTS.E [R154+-0x4000], desc[UR60][R80.64], !P2 ;  /* 0xfc000000509a7fae */ /* 0x0005e8000d12187c */
[----:B------:R-:W-:Y:S01]  /*3c540*/  STL.64 [R1+0x690], R238 ;  /* 0x000690ee01007387 */ /* 0x000fe20000100a00 */
[----:B-1----:R-:W-:-:S03]  /*3c550*/  IADD3 R82, R78, -0x1eb, RZ ;  /* 0xfffffe154e527810 */ /* 0x002fc60007ffe0ff */
[----:B------:R-:W-:Y:S01]  /*3c560*/  LDGSTS.E [R252+-0xfffc], desc[UR60][R238.64], !P1 ;  /* 0xf0004000eefc7fae */ /* 0x000fe2000c92187c */
[----:B----4-:R-:W-:-:S04]  /*3c570*/  IMAD.WIDE R152, R4, 0x4, R152 ;  /* 0x0000000404987825 */ /* 0x010fc800078e0298 */
[C---:B--2---:R-:W-:Y:S01]  /*3c580*/  IMAD.WIDE R80, R4.reuse, 0x4, R244 ;  /* 0x0000000404507825 */ /* 0x044fe200078e02f4 */
[----:B------:R-:W-:Y:S03]  /*3c590*/  LDGSTS.E [R159+-0xbffc], desc[UR60][R152.64], !P1 ;  /* 0xf4004000989f7fae */ /* 0x000fe6000c92187c */
[----:B------:R-:W-:Y:S01]  /*3c5a0*/  IMAD.WIDE R78, R4, 0x4, R246 ;  /* 0x00000004044e7825 */ /* 0x000fe200078e02f6 */
[----:B------:R-:W2:Y:S04]  /*3c5b0*/  LDL.LU.64 R244, [R1+0x1900] ;  /* 0x0019000001f47983 */ /* 0x000ea80000300a00 */
[----:B------:R1:W-:Y:S04]  /*3c5c0*/  STL.64 [R1+0x698], R152 ;  /* 0x0006989801007387 */ /* 0x0003e80000100a00 */
[----:B------:R-:W-:Y:S04]  /*3c5d0*/  STL.64 [R1+0x6b0], R80 ;  /* 0x0006b05001007387 */ /* 0x000fe80000100a00 */
[----:B------:R4:W-:Y:S04]  /*3c5e0*/  STL.64 [R1+0x6b8], R78 ;  /* 0x0006b84e01007387 */ /* 0x0009e80000100a00 */
[----:B-1----:R-:W2:Y:S04]  /*3c5f0*/  LDL.LU.64 R152, [R1+0x18f8] ;  /* 0x0018f80001987983 */ /* 0x002ea80000300a00 */
[----:B------:R-:W2:Y:S04]  /*3c600*/  LDL.LU.64 R238, [R1+0x18f0] ;  /* 0x0018f00001ee7983 */ /* 0x000ea80000300a00 */
[----:B------:R-:W2:Y:S01]  /*3c610*/  LDL.LU.64 R246, [R1+0x18e8] ;  /* 0x0018e80001f67983 */ /* 0x000ea20000300a00 */
[----:B------:R-:W-:-:S03]  /*3c620*/  ISETP.GE.U32.AND P2, PT, R82, 0x7ffffd96, PT ;  /* 0x7ffffd965200780c */ /* 0x000fc60003f46070 */
[----:B------:R-:W-:Y:S04]  /*3c630*/  LDGSTS.E [R156+-0x7ffc], desc[UR60][R80.64], !P1 ;  /* 0xf8004000509c7fae */ /* 0x000fe8000c92187c */
[----:B------:R4:W-:Y:S01]  /*3c640*/  LDGSTS.E [R154+-0x3ffc], desc[UR60][R78.64], !P1 ;  /* 0xfc0040004e9a7fae */ /* 0x0009e2000c92187c */
[----:B------:R-:W-:-:S05]  /*3c650*/  VIADD R77, R77, 0xfffffe14 ;  /* 0xfffffe144d4d7836 */ /* 0x000fca0000000000 */
[----:B------:R-:W-:Y:S02]  /*3c660*/  ISETP.GE.U32.AND P3, PT, R77, 0x7ffffd95, PT ;  /* 0x7ffffd954d00780c */ /* 0x000fe40003f66070 */
[----:B------:R-:W-:Y:S01]  /*3c670*/  IADD3 R76, R76, -0x18d, RZ ;  /* 0xfffffe734c4c7810 */ /* 0x000fe20007ffe0ff */
[----:B------:R-:W1:Y:S08]  /*3c680*/  LDC R77, c[0x0][0x230] ;  /* 0x00008c00ff4d7b82 */ /* 0x000e700000000800 */
[----:B----4-:R-:W4:Y:S01]  /*3c690*/  LDC R78, c[0x0][0x230] ;  /* 0x00008c00ff4e7b82 */ /* 0x010f220000000800 */
[----:B---3--:R-:W-:-:S05]  /*3c6a0*/  IMAD.WIDE R242, R4, 0x4, R242 ;  /* 0x0000000404f27825 */ /* 0x008fca00078e02f2 */
[----:B------:R-:W-:Y:S04]  /*3c6b0*/  STL.64 [R1+0x6d0], R242 ;  /* 0x0006d0f201007387 */ /* 0x000fe80000100a00 */
[----:B------:R-:W-:Y:S01]  /*3c6c0*/  LDGSTS.E [R252+-0xfff8], desc[UR60][R242.64], !P2 ;  /* 0xf0008000f2fc7fae */ /* 0x000fe2000d12187c */
[----:B------:R-:W-:-:S04]  /*3c6d0*/  IMAD.WIDE R240, R4, 0x4, R240 ;  /* 0x0000000404f07825 */ /* 0x000fc800078e02f0 */
[C---:B------:R-:W-:Y:S01]  /*3c6e0*/  IMAD.WIDE R82, R4.reuse, 0x4, R248 ;  /* 0x0000000404527825 */ /* 0x040fe200078e02f8 */
[----:B------:R-:W-:Y:S03]  /*3c6f0*/  LDGSTS.E [R159+-0xbff8], desc[UR60][R240.64], !P2 ;  /* 0xf4008000f09f7fae */ /* 0x000fe6000d12187c */
[C---:B------:R-:W-:Y:S01]  /*3c700*/  IMAD.WIDE R80, R4.reuse, 0x4, R250 ;  /* 0x0000000404507825 */ /* 0x040fe200078e02fa */
        /* <DEDUP_REMOVED lines=10> */
[----:B------:R-:W-:Y:S04]  /*3c7b0*/  STL.64 [R1+0x710], R244 ;  /* 0x000710f401007387 */ /* 0x000fe80000100a00 */
[----:B------:R-:W-:Y:S01]  /*3c7c0*/  LDGSTS.E [R252+-0xfff4], desc[UR60][R244.64], !P3 ;  /* 0xf000c000f4fc7fae */ /* 0x000fe2000d92187c */
[----:B------:R-:W-:-:S04]  /*3c7d0*/  IMAD.WIDE R152, R4, 0x4, R152 ;  /* 0x0000000404987825 */ /* 0x000fc800078e0298 */
[C---:B----4-:R-:W-:Y:S01]  /*3c7e0*/  IMAD.WIDE R82, R4.reuse, 0x4, R238 ;  /* 0x0000000404527825 */ /* 0x050fe200078e02ee */
[----:B------:R2:W-:Y:S03]  /*3c7f0*/  LDGSTS.E [R159+-0xbff4], desc[UR60][R152.64], !P3 ;  /* 0xf400c000989f7fae */ /* 0x0005e6000d92187c */
[----:B-1----:R-:W-:Y:S01]  /*3c800*/  IMAD.WIDE R80, R4, 0x4, R246 ;  /* 0x0000000404507825 */ /* 0x002fe200078e02f6 */
[----:B------:R-:W4:Y:S04]  /*3c810*/  LDL.LU.64 R238, [R1+0x1aa8] ;  /* 0x001aa80001ee7983 */ /* 0x000f280000300a00 */
[----:B------:R1:W-:Y:S04]  /*3c820*/  STL.64 [R1+0x718], R152 ;  /* 0x0007189801007387 */ /* 0x0003e80000100a00 */
[----:B------:R2:W-:Y:S04]  /*3c830*/  STL.64 [R1+0x730], R82 ;  /* 0x0007305201007387 */ /* 0x0005e80000100a00 */
[----:B------:R3:W-:Y:S04]  /*3c840*/  STL.64 [R1+0x738], R80 ;  /* 0x0007385001007387 */ /* 0x0007e80000100a00 */
[----:B-1----:R-:W4:Y:S04]  /*3c850*/  LDL.LU.64 R152, [R1+0x1aa0] ;  /* 0x001aa00001987983 */ /* 0x002f280000300a00 */
[----:B------:R-:W4:Y:S04]  /*3c860*/  LDL.LU.64 R244, [R1+0x1a98] ;  /* 0x001a980001f47983 */ /* 0x000f280000300a00 */
[----:B------:R-:W4:Y:S01]  /*3c870*/  LDL.LU.64 R246, [R1+0x1a90] ;  /* 0x001a900001f67983 */ /* 0x000f220000300a00 */
[----:B------:R-:W-:Y:S01]  /*3c880*/  ISETP.GE.U32.AND P1, PT, R76, 0x7ffffdf4, PT ;  /* 0x7ffffdf44c00780c */ /* 0x000fe20003f26070 */
[C---:B--2---:R-:W-:Y:S01]  /*3c890*/  VIADD R159, R6.reuse, 0x100000 ;  /* 0x00100000069f7836 */ /* 0x044fe20000000000 */
[----:B------:R-:W-:Y:S01]  /*3c8a0*/  IADD3 R252, R6, 0x100000, RZ ;  /* 0x0010000006fc7810 */ /* 0x000fe20007ffe0ff */
[----:B------:R1:W-:Y:S01]  /*3c8b0*/  LDGSTS.E [R156+-0x7ff4], desc[UR60][R82.64], !P3 ;  /* 0xf800c000529c7fae */ /* 0x0003e2000d92187c */
[----:B------:R-:W-:Y:S01]  /*3c8c0*/  IADD3 R77, R77, -0x18f, RZ ;  /* 0xfffffe714d4d7810 */ /* 0x000fe20007ffe0ff */
[----:B------:R-:W2:Y:S02]  /*3c8d0*/  LDC R76, c[0x0][0x230] ;  /* 0x00008c00ff4c7b82 */ /* 0x000ea40000000800 */
[----:B------:R1:W-:Y:S02]  /*3c8e0*/  LDGSTS.E [R154+-0x3ff4], desc[UR60][R80.64], !P3 ;  /* 0xfc00c000509a7fae */ /* 0x0003e4000d92187c */
[----:B-1----:R-:W-:Y:S01]  /*3c8f0*/  VIADD R82, R78, 0xfffffe72 ;  /* 0xfffffe724e527836 */ /* 0x002fe20000000000 */
[----:B------:R-:W-:-:S04]  /*3c900*/  IADD3 R156, R6, 0x100000, RZ ;  /* 0x00100000069c7810 */ /* 0x000fc80007ffe0ff */
[----:B------:R-:W-:Y:S01]  /*3c910*/  ISETP.GE.U32.AND P2, PT, R82, 0x7ffffdf3, PT ;  /* 0x7ffffdf35200780c */ /* 0x000fe20003f46070 */
[----:B------:R-:W-:Y:S02]  /*3c920*/  VIADD R154, R6, 0x100000 ;  /* 0x00100000069a7836 */ /* 0x000fe40000000000 */
        /* <DEDUP_REMOVED lines=9> */
[----:B------:R-:W-:Y:S04]  /*3c9c0*/  STL.64 [R1+0x770], R80 ;  /* 0x0007705001007387 */ /* 0x000fe80000100a00 */
[----:B------:R2:W-:Y:S04]  /*3c9d0*/  STL.64 [R1+0x778], R78 ;  /* 0x0007784e01007387 */ /* 0x0005e80000100a00 */
[----:B-1----:R-:W3:Y:S04]  /*3c9e0*/  LDL.LU.64 R240, [R1+0x1a80] ;  /* 0x001a800001f07983 */ /* 0x002ee80000300a00 */
[----:B------:R-:W3:Y:S04]  /*3c9f0*/  LDL.LU.64 R248, [R1+0x1a78] ;  /* 0x001a780001f87983 */ /* 0x000ee80000300a00 */
[----:B------:R-:W3:Y:S01]  /*3ca00*/  LDL.LU.64 R250, [R1+0x1a70] ;  /* 0x001a700001fa7983 */ /* 0x000ee20000300a00 */
[----:B----4-:R-:W-:-:S03]  /*3ca10*/  IMAD.WIDE R238, R4, 0x4, R238 ;  /* 0x0000000404ee7825 */ /* 0x010fc600078e02ee */
[----:B------:R-:W-:Y:S04]  /*3ca20*/  LDGSTS.E [R156+-0x38000], desc[UR60][R80.64], !P1 ;  /* 0xc8000000509c7fae */ /* 0x000fe8000c92187c */
[----:B------:R-:W-:Y:S04]  /*3ca30*/  STL.64 [R1+0x790], R238 ;  /* 0x000790ee01007387 */ /* 0x000fe80000100a00 */
[----:B------:R2:W-:Y:S04]  /*3ca40*/  LDGSTS.E [R154+-0x34000], desc[UR60][R78.64], !P1 ;  /* 0xcc0000004e9a7fae */ /* 0x0005e8000c92187c */
[----:B------:R-:W-:Y:S01]  /*3ca50*/  LDGSTS.E [R252+-0x3fffc], desc[UR60][R238.64], !P2 ;  /* 0xc0004000eefc7fae */ /* 0x000fe2000d12187c */
[----:B------:R-:W-:-:S04]  /*3ca60*/  IMAD.WIDE R152, R4, 0x4, R152 ;  /* 0x0000000404987825 */ /* 0x000fc800078e0298 */
[C---:B------:R-:W-:Y:S01]  /*3ca70*/  IMAD.WIDE R82, R4.reuse, 0x4, R244 ;  /* 0x0000000404527825 */ /* 0x040fe200078e02f4 */
[----:B------:R-:W-:Y:S01]  /*3ca80*/  LDGSTS.E [R159+-0x3bffc], desc[UR60][R152.64], !P2 ;  /* 0xc4004000989f7fae */ /* 0x000fe2000d12187c */
[----:B--2---:R-:W1:Y:S02]  /*3ca90*/  LDC R78, c[0x0][0x230] ;  /* 0x00008c00ff4e7b82 */ /* 0x004e640000000800 */
[----:B------:R-:W-:Y:S01]  /*3caa0*/  IMAD.WIDE R80, R4, 0x4, R246 ;  /* 0x0000000404507825 */ /* 0x000fe200078e02f6 */
[----:B------:R-:W2:Y:S04]  /*3cab0*/  LDL.LU.64 R244, [R1+0x1a68] ;  /* 0x001a680001f47983 */ /* 0x000ea80000300a00 */
[----:B------:R4:W-:Y:S04]  /*3cac0*/  STL.64 [R1+0x798], R152 ;  /* 0x0007989801007387 */ /* 0x0009e80000100a00 */
[----:B------:R3:W-:Y:S04]  /*3cad0*/  STL.64 [R1+0x7b0], R82 ;  /* 0x0007b05201007387 */ /* 0x0007e80000100a00 */
[----:B------:R1:W-:Y:S04]  /*3cae0*/  STL.64 [R1+0x7b8], R80 ;  /* 0x0007b85001007387 */ /* 0x0003e80000100a00 */
[----:B----4-:R-:W4:Y:S04]  /*3caf0*/  LDL.LU.64 R152, [R1+0x18e0] ;  /* 0x0018e00001987983 */ /* 0x010f280000300a00 */
[----:B------:R-:W4:Y:S04]  /*3cb00*/  LDL.LU.64 R238, [R1+0x18d8] ;  /* 0x0018d80001ee7983 */ /* 0x000f280000300a00 */
[----:B------:R-:W4:Y:S01]  /*3cb10*/  LDL.LU.64 R246, [R1+0x18d0] ;  /* 0x0018d00001f67983 */ /* 0x000f220000300a00 */
[----:B------:R-:W-:Y:S01]  /*3cb20*/  ISETP.GE.U32.AND P1, PT, R77, 0x7ffffdf2, PT ;  /* 0x7ffffdf24d00780c */ /* 0x000fe20003f26070 */
[----:B------:R-:W-:Y:S01]  /*3cb30*/  VIADD R76, R76, 0xfffffe70 ;  /* 0xfffffe704c4c7836 */ /* 0x000fe20000000000 */
[----:B------:R-:W4:Y:S01]  /*3cb40*/  LDC R77, c[0x0][0x230] ;  /* 0x00008c00ff4d7b82 */ /* 0x000f220000000800 */
[----:B------:R1:W-:Y:S04]  /*3cb50*/  LDGSTS.E [R156+-0x37ffc], desc[UR60][R82.64], !P2 ;  /* 0xc8004000529c7fae */ /* 0x0003e8000d12187c */
[----:B------:R1:W-:Y:S01]  /*3cb60*/  LDGSTS.E [R154+-0x33ffc], desc[UR60][R80.64], !P2 ;  /* 0xcc004000509a7fae */ /* 0x0003e2000d12187c */
[----:B------:R-:W-:-:S02]  /*3cb70*/  ISETP.GE.U32.AND P2, PT, R76, 0x7ffffdf1, PT ;  /* 0x7ffffdf14c00780c */ /* 0x000fc40003f46070 */
[----:B------:R-:W4:Y:S01]  /*3cb80*/  LDC R76, c[0x0][0x230] ;  /* 0x00008c00ff4c7b82 */ /* 0x000f220000000800 */
[----:B---3--:R-:W-:-:S05]  /*3cb90*/  IMAD.WIDE R242, R4, 0x4, R242 ;  /* 0x0000000404f27825 */ /* 0x008fca00078e02f2 */
[----:B------:R-:W-:Y:S04]  /*3cba0*/  STL.64 [R1+0x7d0], R242 ;  /* 0x0007d0f201007387 */ /* 0x000fe80000100a00 */
[----:B------:R-:W-:Y:S01]  /*3cbb0*/  LDGSTS.E [R252+-0x3fff8], desc[UR60][R242.64], !P1 ;  /* 0xc0008000f2fc7fae */ /* 0x000fe2000c92187c */
[----:B------:R-:W-:-:S04]  /*3cbc0*/  IMAD.WIDE R240, R4, 0x4, R240 ;  /* 0x0000000404f07825 */ /* 0x000fc800078e02f0 */
[C---:B-1----:R-:W-:Y:S01]  /*3cbd0*/  IMAD.WIDE R82, R4.reuse, 0x4, R248 ;  /* 0x0000000404527825 */ /* 0x042fe200078e02f8 */
        /* <DEDUP_REMOVED lines=55> */
[----:B------:R-:W-:Y:S03]  /*3cf50*/  LDGSTS.E [R159+-0x2bffc], desc[UR60][R152.64], !P2 ;  /* 0xd4004000989f7fae */ /* 0x000fe6000d12187c */
[----:B-1----:R-:W-:Y:S01]  /*3cf60*/  IMAD.WIDE R80, R4, 0x4, R246 ;  /* 0x0000000404507825 */ /* 0x002fe200078e02f6 */
[----:B------:R-:W2:Y:S04]  /*3cf70*/  LDL.LU.64 R244, [R1+0x1868] ;  /* 0x0018680001f47983 */ /* 0x000ea80000300a00 */
[----:B------:R1:W-:Y:S04]  /*3cf80*/  STL.64 [R1+0x1a08], R152 ;  /* 0x001a089801007387 */ /* 0x0003e80000100a00 */
[----:B------:R4:W-:Y:S04]  /*3cf90*/  STL.64 [R1+0x1a00], R82 ;  /* 0x001a005201007387 */ /* 0x0009e80000100a00 */
[----:B------:R3:W-:Y:S04]  /*3cfa0*/  STL.64 [R1+0x19f8], R80 ;  /* 0x0019f85001007387 */ /* 0x0007e80000100a00 */
[----:B-1----:R-:W2:Y:S04]  /*3cfb0*/  LDL.LU.64 R152, [R1+0x1860] ;  /* 0x0018600001987983 */ /* 0x002ea80000300a00 */
[----:B------:R-:W2:Y:S04]  /*3cfc0*/  LDL.LU.64 R238, [R1+0x1858] ;  /* 0x0018580001ee7983 */ /* 0x000ea80000300a00 */
[----:B------:R-:W2:Y:S01]  /*3cfd0*/  LDL.LU.64 R246, [R1+0x1850] ;  /* 0x0018500001f67983 */ /* 0x000ea20000300a00 */
[----:B------:R-:W-:-:S02]  /*3cfe0*/  ISETP.GE.U32.AND P1, PT, R76, 0x7ffffdd2, PT ;  /* 0x7ffffdd24c00780c */ /* 0x000fc40003f26070 */
[----:B------:R-:W-:Y:S01]  /*3cff0*/  IADD3 R77, R77, -0x1cd, RZ ;  /* 0xfffffe334d4d7810 */ /* 0x000fe20007ffe0ff */
[----:B------:R4:W-:Y:S01]  /*3d000*/  LDGSTS.E [R156+-0x27ffc], desc[UR60][R82.64], !P2 ;  /* 0xd8004000529c7fae */ /* 0x0009e2000d12187c */
[----:B------:R-:W1:Y:S03]  /*3d010*/  LDC R76, c[0x0][0x230] ;  /* 0x00008c00ff4c7b82 */ /* 0x000e660000000800 */
[----:B------:R3:W-:Y:S01]  /*3d020*/  LDGSTS.E [R154+-0x23ffc], desc[UR60][R80.64], !P2 ;  /* 0xdc004000509a7fae */ /* 0x0007e2000d12187c */
[----:B----4-:R-:W-:-:S05]  /*3d030*/  VIADD R82, R78, 0xfffffe50 ;  /* 0xfffffe504e527836 */ /* 0x010fca0000000000 */
[----:B------:R-:W-:Y:S01]  /*3d040*/  ISETP.GE.U32.AND P2, PT, R82, 0x7ffffdd1, PT ;  /* 0x7ffffdd15200780c */ /* 0x000fe20003f46070 */
        /* <DEDUP_REMOVED lines=11> */
[----:B----4-:R-:W4:Y:S04]  /*3d100*/  LDL.LU.64 R240, [R1+0x1838] ;  /* 0x0018380001f07983 */ /* 0x010f280000300a00 */
[----:B------:R-:W4:Y:S04]  /*3d110*/  LDL.LU.64 R242, [R1+0x1830] ;  /* 0x0018300001f27983 */ /* 0x000f280000300a00 */
[----:B------:R-:W4:Y:S01]  /*3d120*/  LDL.LU.64 R250, [R1+0x1828] ;  /* 0x0018280001fa7983 */ /* 0x000f220000300a00 */
[----:B--2---:R-:W-:-:S03]  /*3d130*/  IMAD.WIDE R244, R4, 0x4, R244 ;  /* 0x0000000404f47825 */ /* 0x004fc600078e02f4 */
[----:B------:R-:W-:Y:S04]  /*3d140*/  LDGSTS.E [R156+-0x27ff8], desc[UR60][R80.64], !P1 ;  /* 0xd8008000509c7fae */ /* 0x000fe8000c92187c */
[----:B------:R-:W-:Y:S04]  /*3d150*/  STL.64 [R1+0x19d0], R244 ;  /* 0x0019d0f401007387 */ /* 0x000fe80000100a00 */
[----:B------:R1:W-:Y:S04]  /*3d160*/  LDGSTS.E [R154+-0x23ff8], desc[UR60][R78.64], !P1 ;  /* 0xdc0080004e9a7fae */ /* 0x0003e8000c92187c */
[----:B------:R-:W-:Y:S01]  /*3d170*/  LDGSTS.E [R252+-0x2fff4], desc[UR60][R244.64], !P2 ;  /* 0xd000c000f4fc7fae */ /* 0x000fe2000d12187c */
[----:B------:R-:W-:-:S04]  /*3d180*/  IMAD.WIDE R152, R4, 0x4, R152 ;  /* 0x0000000404987825 */ /* 0x000fc800078e0298 */
[C---:B------:R-:W-:Y:S01]  /*3d190*/  IMAD.WIDE R82, R4.reuse, 0x4, R238 ;  /* 0x0000000404527825 */ /* 0x040fe200078e02ee */
[----:B------:R-:W-:Y:S01]  /*3d1a0*/  LDGSTS.E [R159+-0x2bff4], desc[UR60][R152.64], !P2 ;  /* 0xd400c000989f7fae */ /* 0x000fe2000d12187c */
[----:B-1----:R-:W1:Y:S02]  /*3d1b0*/  LDC R78, c[0x0][0x230] ;  /* 0x00008c00ff4e7b82 */ /* 0x002e640000000800 */
[----:B------:R-:W-:Y:S01]  /*3d1c0*/  IMAD.WIDE R80, R4, 0x4, R246 ;  /* 0x0000000404507825 */ /* 0x000fe200078e02f6 */
[----:B------:R-:W2:Y:S04]  /*3d1d0*/  LDL.LU.64 R238, [R1+0x1820] ;  /* 0x0018200001ee7983 */ /* 0x000ea80000300a00 */
[----:B------:R1:W-:Y:S04]  /*3d1e0*/  STL.64 [R1+0x19c8], R152 ;  /* 0x0019c89801007387 */ /* 0x0003e80000100a00 */
[----:B------:R4:W-:Y:S04]  /*3d1f0*/  STL.64 [R1+0x19c0], R82 ;  /* 0x0019c05201007387 */ /* 0x0009e80000100a00 */
[----:B------:R4:W-:Y:S04]  /*3d200*/  STL.64 [R1+0x19b8], R80 ;  /* 0x0019b85001007387 */ /* 0x0009e80000100a00 */
[----:B-1----:R-:W2:Y:S04]  /*3d210*/  LDL.LU.64 R152, [R1+0x1818] ;  /* 0x0018180001987983 */ /* 0x002ea80000300a00 */
[----:B------:R-:W2:Y:S04]  /*3d220*/  LDL.LU.64 R244, [R1+0x1810] ;  /* 0x0018100001f47983 */ /* 0x000ea80000300a00 */
[----:B------:R-:W2:Y:S01]  /*3d230*/  LDL.LU.64 R246, [R1+0x1808] ;  /* 0x0018080001f67983 */ /* 0x000ea20000300a00 */
[----:B------:R-:W-:Y:S01]  /*3d240*/  ISETP.GE.U32.AND P1, PT, R77, 0x7ffffdb4, PT ;  /* 0x7ffffdb44d00780c */ /* 0x000fe20003f26070 */
[----:B------:R-:W-:Y:S01]  /*3d250*/  VIADD R76, R76, 0xfffffe32 ;  /* 0xfffffe324c4c7836 */ /* 0x000fe20000000000 */
[----:B------:R-:W1:Y:S01]  /*3d260*/  LDC R77, c[0x0][0x230] ;  /* 0x00008c00ff4d7b82 */ /* 0x000e620000000800 */
[----:B------:R4:W-:Y:S04]  /*3d270*/  LDGSTS.E [R156+-0x27ff4], desc[UR60][R82.64], !P2 ;  /* 0xd800c000529c7fae */ /* 0x0009e8000d12187c */
[----:B------:R4:W-:Y:S01]  /*3d280*/  LDGSTS.E [R154+-0x23ff4], desc[UR60][R80.64], !P2 ;  /* 0xdc00c000509a7fae */ /* 0x0009e2000d12187c */
[----:B------:R-:W-:-:S02]  /*3d290*/  ISETP.GE.U32.AND P2, PT, R76, 0x7ffffdb3, PT ;  /* 0x7ffffdb34c00780c */ /* 0x000fc40003f46070 */
[----:B------:R-:W1:Y:S01]  /*3d2a0*/  LDC R76, c[0x0][0x230] ;  /* 0x00008c00ff4c7b82 */ /* 0x000e620000000800 */
[----:B---3--:R-:W-:-:S05]  /*3d2b0*/  IMAD.WIDE R248, R4, 0x4, R248 ;  /* 0x0000000404f87825 */ /* 0x008fca00078e02f8 */
[----:B------:R-:W-:Y:S04]  /*3d2c0*/  STL.64 [R1+0x9f8], R248 ;  /* 0x0009f8f801007387 */ /* 0x000fe80000100a00 */
[----:B------:R-:W-:Y:S01]  /*3d2d0*/  LDGSTS.E [R252+-0x20000], desc[UR60][R248.64], !P1 ;  /* 0xe0000000f8fc7fae */ /* 0x000fe2000c92187c */
[----:B----4-:R-:W-:-:S04]  /*3d2e0*/  IMAD.WIDE R240, R4, 0x4, R240 ;  /* 0x0000000404f07825 */ /* 0x010fc800078e02f0 */
[C---:B------:R-:W-:Y:S01]  /*3d2f0*/  IMAD.WIDE R82, R4.reuse, 0x4, R242 ;  /* 0x0000000404527825 */ /* 0x040fe200078e02f2 */
[----:B------:R-:W-:Y:S03]  /*3d300*/  LDGSTS.E [R159+-0x1c000], desc[UR60][R240.64], !P1 ;  /* 0xe4000000f09f7fae */ /* 0x000fe6000c92187c */
[C---:B------:R-:W-:Y:S01]  /*3d310*/  IMAD.WIDE R80, R4.reuse, 0x4, R250 ;  /* 0x0000000404507825 */ /* 0x040fe200078e02fa */
[----:B------:R-:W3:Y:S04]  /*3d320*/  LDL.LU.64 R242, [R1+0x1800] ;  /* 0x0018000001f27983 */ /* 0x000ee80000300a00 */
[----:B------:R4:W-:Y:S04]  /*3d330*/  STL.64 [R1+0xa08], R240 ;  /* 0x000a08f001007387 */ /* 0x0009e80000100a00 */
[----:B------:R1:W-:Y:S04]  /*3d340*/  STL.64 [R1+0xa18], R82 ;  /* 0x000a185201007387 */ /* 0x0003e80000100a00 */
[----:B------:R1:W-:Y:S04]  /*3d350*/  STL.64 [R1+0xa28], R80 ;  /* 0x000a285001007387 */ /* 0x0003e80000100a00 */
[----:B----4-:R-:W4:Y:S04]  /*3d360*/  LDL.LU.64 R240, [R1+0x17f8] ;  /* 0x0017f80001f07983 */ /* 0x010f280000300a00 */
[----:B------:R-:W4:Y:S04]  /*3d370*/  LDL.LU.64 R248, [R1+0x17f0] ;  /* 0x0017f00001f87983 */ /* 0x000f280000300a00 */
[----:B------:R-:W4:Y:S01]  /*3d380*/  LDL.LU.64 R250, [R1+0x17e8] ;  /* 0x0017e80001fa7983 */ /* 0x000f220000300a00 */
[----:B--2---:R-:W-:-:S03]  /*3d390*/  IMAD.WIDE R238, R4, 0x4, R238 ;  /* 0x0000000404ee7825 */ /* 0x004fc600078e02ee */
[----:B------:R1:W-:Y:S04]  /*3d3a0*/  LDGSTS.E [R156+-0x18000], desc[UR60][R82.64], !P1 ;  /* 0xe8000000529c7fae */ /* 0x0003e8000c92187c */
[----:B------:R2:W-:Y:S04]  /*3d3b0*/  LDGSTS.E [R154+-0x14000], desc[UR60][R80.64], !P1 ;  /* 0xec000000509a7fae */ /* 0x0005e8000c92187c */
[----:B------:R-:W-:Y:S01]  /*3d3c0*/  STL.64 [R1+0xa38], R238 ;  /* 0x000a38ee01007387 */ /* 0x000fe20000100a00 */
[----:B-1----:R-:W-:-:S03]  /*3d3d0*/  IADD3 R82, R78, -0x1cf, RZ ;  /* 0xfffffe314e527810 */ /* 0x002fc60007ffe0ff */
[----:B------:R-:W-:Y:S01]  /*3d3e0*/  LDGSTS.E [R252+-0x1fffc], desc[UR60][R238.64], !P2 ;  /* 0xe0004000eefc7fae */ /* 0x000fe2000d12187c */
[----:B------:R-:W-:-:S04]  /*3d3f0*/  IMAD.WIDE R152, R4, 0x4, R152 ;  /* 0x0000000404987825 */ /* 0x000fc800078e0298 */
        /* <DEDUP_REMOVED lines=16> */
[----:B------:R-:W2:Y:S08]  /*3d500*/  LDC R77, c[0x0][0x230] ;  /* 0x00008c00ff4d7b82 */ /* 0x000eb00000000800 */
[----:B-1----:R-:W1:Y:S01]  /*3d510*/  LDC R78, c[0x0][0x230] ;  /* 0x00008c00ff4e7b82 */ /* 0x002e620000000800 */
        /* <DEDUP_REMOVED lines=17> */
[----:B------:R-:W-:Y:S04]  /*3d630*/  STL.64 [R1+0xac0], R244 ;  /* 0x000ac0f401007387 */ /* 0x000fe80000100a00 */
[----:B------:R-:W-:Y:S01]  /*3d640*/  LDGSTS.E [R252+-0x1fff4], desc[UR60][R244.64], !P2 ;  /* 0xe000c000f4fc7fae */ /* 0x000fe2000d12187c */
[----:B------:R-:W-:-:S04]  /*3d650*/  IMAD.WIDE R152, R4, 0x4, R152 ;  /* 0x0000000404987825 */ /* 0x000fc800078e0298 */
[C---:B-1----:R-:W-:Y:S01]  /*3d660*/  IMAD.WIDE R82, R4.reuse, 0x4, R238 ;  /* 0x0000000404527825 */ /* 0x042fe200078e02ee */
[----:B------:R-:W-:Y:S03]  /*3d670*/  LDGSTS.E [R159+-0x1bff4], desc[UR60][R152.64], !P2 ;  /* 0xe400c000989f7fae */ /* 0x000fe6000d12187c */
[----:B--2---:R-:W-:Y:S01]  /*3d680*/  IMAD.WIDE R80, R4, 0x4, R246 ;  /* 0x0000000404507825 */ /* 0x004fe200078e02f6 */
        /* <DEDUP_REMOVED lines=10> */
[----:B------:R-:W2:Y:S03]  /*3d730*/  LDC R76, c[0x0][0x230] ;  /* 0x00008c00ff4c7b82 */ /* 0x000ea60000000800 */
[----:B------:R4:W-:Y:S01]  /*3d740*/  LDGSTS.E [R154+-0x13ff4], desc[UR60][R80.64], !P2 ;  /* 0xec00c000509a7fae */ /* 0x0009e2000d12187c */
[----:B-1----:R-:W-:-:S05]  /*3d750*/  VIADD R82, R78, 0xfffffe12 ;  /* 0xfffffe124e527836 */ /* 0x002fca0000000000 */
[----:B------:R-:W-:Y:S01]  /*3d760*/  ISETP.GE.U32.AND P2, PT, R82, 0x7ffffd93, PT ;  /* 0x7ffffd935200780c */ /* 0x000fe20003f46070 */
        /* <DEDUP_REMOVED lines=22> */
[----:B----4-:R-:W1:Y:S02]  /*3d8d0*/  LDC R78, c[0x0][0x230] ;  /* 0x00008c00ff4e7b82 */ /* 0x010e640000000800 */
        /* <DEDUP_REMOVED lines=37> */
[----:B------:R1:W-:Y:S03]  /*3db30*/  LDGSTS.E [R159+-0xbff4], desc[UR60][R152.64], !P2 ;  /* 0xf400c000989f7fae */ /* 0x0003e6000d12187c */
[----:B------:R-:W-:Y:S01]  /*3db40*/  IMAD.WIDE R78, R4, 0x4, R246 ;  /* 0x00000004044e7825 */ /* 0x000fe200078e02f6 */
[----:B------:R-:W2:Y:S04]  /*3db50*/  LDL.LU.64 R238, [R1+0x1728] ;  /* 0x0017280001ee7983 */ /* 0x000ea80000300a00 */
[----:B------:R4:W-:Y:S04]  /*3db60*/  STL.64 [R1+0xbc8], R152 ;  /* 0x000bc89801007387 */ /* 0x0009e80000100a00 */
[----:B------:R-:W-:Y:S04]  /*3db70*/  STL.64 [R1+0xbe0], R80 ;  /* 0x000be05001007387 */ /* 0x000fe80000100a00 */
[----:B------:R1:W-:Y:S04]  /*3db80*/  STL.64 [R1+0xbe8], R78 ;  /* 0x000be84e01007387 */ /* 0x0003e80000100a00 */
[----:B----4-:R-:W4:Y:S04]  /*3db90*/  LDL.LU.64 R152, [R1+0x1720] ;  /* 0x0017200001987983 */ /* 0x010f280000300a00 */
[----:B------:R-:W4:Y:S04]  /*3dba0*/  LDL.LU.64 R244, [R1+0x1718] ;  /* 0x0017180001f47983 */ /* 0x000f280000300a00 */
[----:B------:R-:W4:Y:S01]  /*3dbb0*/  LDL.LU.64 R246, [R1+0x1710] ;  /* 0x0017100001f67983 */ /* 0x000f220000300a00 */
[----:B------:R-:W-:Y:S01]  /*3dbc0*/  ISETP.GE.U32.AND P1, PT, R82, 0x7ffffdf0, PT ;  /* 0x7ffffdf05200780c */ /* 0x000fe20003f26070 */
[C---:B-1----:R-:W-:Y:S01]  /*3dbd0*/  VIADD R159, R8.reuse, 0x100000 ;  /* 0x00100000089f7836 */ /* 0x042fe20000000000 */
[----:B------:R-:W-:Y:S01]  /*3dbe0*/  IADD3 R252, R8, 0x100000, RZ ;  /* 0x0010000008fc7810 */ /* 0x000fe20007ffe0ff */
[----:B------:R1:W-:Y:S04]  /*3dbf0*/  LDGSTS.E [R156+-0x7ff4], desc[UR60][R80.64], !P2 ;  /* 0xf800c000509c7fae */ /* 0x0003e8000d12187c */
[----:B------:R1:W-:Y:S01]  /*3dc00*/  LDGSTS.E [R154+-0x3ff4], desc[UR60][R78.64], !P2 ;  /* 0xfc00c0004e9a7fae */ /* 0x0003e2000d12187c */
[----:B------:R-:W-:-:S05]  /*3dc10*/  VIADD R77, R77, 0xfffffe6e ;  /* 0xfffffe6e4d4d7836 */ /* 0x000fca0000000000 */
[----:B------:R-:W-:Y:S02]  /*3dc20*/  ISETP.GE.U32.AND P2, PT, R77, 0x7ffffdef, PT ;  /* 0x7ffffdef4d00780c */ /* 0x000fe40003f46070 */
[C---:B-1----:R-:W-:Y:S01]  /*3dc30*/  IADD3 R156, R8.reuse, 0x100000, RZ ;  /* 0x00100000089c7810 */ /* 0x042fe20007ffe0ff */
[----:B------:R-:W1:Y:S01]  /*3dc40*/  LDC R77, c[0x0][0x230] ;  /* 0x00008c00ff4d7b82 */ /* 0x000e620000000800 */
[----:B------:R-:W-:-:S07]  /*3dc50*/  VIADD R154, R8, 0x100000 ;  /* 0x00100000089a7836 */ /* 0x000fce0000000000 */
[----:B------:R-:W1:Y:S01]  /*3dc60*/  LDC R78, c[0x0][0x230] ;  /* 0x00008c00ff4e7b82 */ /* 0x000e620000000800 */
        /* <DEDUP_REMOVED lines=19> */
[----:B----4-:R-:W-:-:S04]  /*3dda0*/  IMAD.WIDE R152, R4, 0x4, R152 ;  /* 0x0000000404987825 */ /* 0x010fc800078e0298 */
        /* <DEDUP_REMOVED lines=10> */
[----:B------:R-:W-:-:S03]  /*3de50*/  IADD3 R76, R76, -0x193, RZ ;  /* 0xfffffe6d4c4c7810 */ /* 0x000fc60007ffe0ff */
[----:B------:R4:W-:Y:S01]  /*3de60*/  LDGSTS.E [R156+-0x37ffc], desc[UR60][R82.64], !P2 ;  /* 0xc8004000529c7fae */ /* 0x0009e2000d12187c */
[----:B------:R-:W-:Y:S02]  /*3de70*/  ISETP.GE.U32.AND P1, PT, R76, 0x7ffffdee, PT ;  /* 0x7ffffdee4c00780c */ /* 0x000fe40003f26070 */
[----:B------:R-:W-:Y:S01]  /*3de80*/  IADD3 R77, R77, -0x1b1, RZ ;  /* 0xfffffe4f4d4d7810 */ /* 0x000fe20007ffe0ff */
[----:B------:R1:W-:Y:S01]  /*3de90*/  LDGSTS.E [R154+-0x33ffc], desc[UR60][R80.64], !P2 ;  /* 0xcc004000509a7fae */ /* 0x0003e2000d12187c */
[----:B------:R-:W2:Y:S01]  /*3dea0*/  LDC R76, c[0x0][0x230] ;  /* 0x00008c00ff4c7b82 */ /* 0x000ea20000000800 */
[----:B----4-:R-:W-:-:S05]  /*3deb0*/  VIADD R82, R78, 0xfffffe6c ;  /* 0xfffffe6c4e527836 */ /* 0x010fca0000000000 */
[----:B------:R-:W-:Y:S01]  /*3dec0*/  ISETP.GE.U32.AND P2, PT, R82, 0x7ffffded, PT ;  /* 0x7ffffded5200780c */ /* 0x000fe20003f46070 */
        /* <DEDUP_REMOVED lines=249> */
[----:B------:R1:W-:Y:S01]  /*3ee60*/  LDGSTS.E [R159+-0xbff4], desc[UR60][R152.64], !P2 ;  /* 0xf400c000989f7fae */ /* 0x0003e2000d12187c */
[----:B----4-:R-:W2:Y:S02]  /*3ee70*/  LDC R78, c[0x0][0x230] ;  /* 0x00008c00ff4e7b82 */ /* 0x010ea40000000800 */
[----:B------:R-:W-:Y:S01]  /*3ee80*/  IMAD.WIDE R80, R4, 0x4, R246 ;  /* 0x0000000404507825 */ /* 0x000fe200078e02f6 */
        /* <DEDUP_REMOVED lines=8> */
[C---:B------:R-:W-:Y:S01]  /*3ef10*/  VIADD R159, R9.reuse, 0x100000 ;  /* 0x00100000099f7836 */ /* 0x040fe20000000000 */
[----:B------:R-:W-:Y:S01]  /*3ef20*/  IADD3 R252, R9, 0x100000, RZ ;  /* 0x0010000009fc7810 */ /* 0x000fe20007ffe0ff */
[----:B------:R1:W-:Y:S01]  /*3ef30*/  LDGSTS.E [R156+-0x7ff4], desc[UR60][R82.64], !P2 ;  /* 0xf800c000529c7fae */ /* 0x0003e2000d12187c */
[----:B------:R-:W-:Y:S01]  /*3ef40*/  VIADD R76, R76, 0xfffffe6a ;  /* 0xfffffe6a4c4c7836 */ /* 0x000fe20000000000 */
[----:B------:R-:W4:Y:S02]  /*3ef50*/  LDC R77, c[0x0][0x230] ;  /* 0x00008c00ff4d7b82 */ /* 0x000f240000000800 */
[----:B------:R2:W-:Y:S02]  /*3ef60*/  LDGSTS.E [R154+-0x3ff4], desc[UR60][R80.64], !P2 ;  /* 0xfc00c000509a7fae */ /* 0x0005e4000d12187c */
[----:B------:R-:W-:-:S04]  /*3ef70*/  ISETP.GE.U32.AND P2, PT, R76, 0x7ffffdeb, PT ;  /* 0x7ffffdeb4c00780c */ /* 0x000fc80003f46070 */
[----:B------:R-:W4:Y:S01]  /*3ef80*/  LDC R76, c[0x0][0x230] ;  /* 0x00008c00ff4c7b82 */ /* 0x000f220000000800 */
[C---:B-1----:R-:W-:Y:S01]  /*3ef90*/  IADD3 R156, R9.reuse, 0x100000, RZ ;  /* 0x00100000099c7810 */ /* 0x042fe20007ffe0ff */
[----:B--2---:R-:W-:Y:S02]  /*3efa0*/  VIADD R154, R9, 0x100000 ;  /* 0x00100000099a7836 */ /* 0x004fe40000000000 */
[----:B---3--:R-:W-:-:S05]  /*3efb0*/  IMAD.WIDE R248, R4, 0x4, R248 ;  /* 0x0000000404f87825 */ /* 0x008fca00078e02f8 */
[----:B------:R-:W-:Y:S04]  /*3efc0*/  STL.64 [R1+0x1bb0], R248 ;  /* 0x001bb0f801007387 */ /* 0x000fe80000100a00 */
[----:B------:R-:W-:Y:S01]  /*3efd0*/  LDGSTS.E [R252+-0x40000], desc[UR60][R248.64], !P1 ;  /* 0xc0000000f8fc7fae */ /* 0x000fe2000c92187c */
[----:B------:R-:W-:-:S04]  /*3efe0*/  IMAD.WIDE R240, R4, 0x4, R240 ;  /* 0x0000000404f07825 */ /* 0x000fc800078e02f0 */
[C---:B------:R-:W-:Y:S01]  /*3eff0*/  IMAD.WIDE R82, R4.reuse, 0x4, R242 ;  /* 0x0000000404527825 */ /* 0x040fe200078e02f2 */
[----:B------:R-:W-:Y:S03]  /*3f000*/  LDGSTS.E [R159+-0x3c000], desc[UR60][R240.64], !P1 ;  /* 0xc4000000f09f7fae */ /* 0x000fe6000c92187c */
[C---:B------:R-:W-:Y:S01]  /*3f010*/  IMAD.WIDE R80, R4.reuse, 0x4, R250 ;  /* 0x0000000404507825 */ /* 0x040fe200078e02fa */
[----:B------:R-:W2:Y:S04]  /*3f020*/  LDL.LU.64 R242, [R1+0x1508] ;  /* 0x0015080001f27983 */ /* 0x000ea80000300a00 */
[----:B------:R1:W-:Y:S04]  /*3f030*/  STL.64 [R1+0x1ba8], R240 ;  /* 0x001ba8f001007387 */ /* 0x0003e80000100a00 */
[----:B------:R3:W-:Y:S04]  /*3f040*/  STL.64 [R1+0x1ba0], R82 ;  /* 0x001ba05201007387 */ /* 0x0007e80000100a00 */
[----:B------:R3:W-:Y:S04]  /*3f050*/  STL.64 [R1+0x1b98], R80 ;  /* 0x001b985001007387 */ /* 0x0007e80000100a00 */
[----:B-1----:R-:W2:Y:S04]  /*3f060*/  LDL.LU.64 R240, [R1+0x1500] ;  /* 0x0015000001f07983 */ /* 0x002ea80000300a00 */
[----:B------:R-:W2:Y:S04]  /*3f070*/  LDL.LU.64 R248, [R1+0x14f8] ;  /* 0x0014f80001f87983 */ /* 0x000ea80000300a00 */
[----:B------:R-:W2:Y:S01]  /*3f080*/  LDL.LU.64 R250, [R1+0x14f0] ;  /* 0x0014f00001fa7983 */ /* 0x000ea20000300a00 */
[----:B----4-:R-:W-:-:S03]  /*3f090*/  IMAD.WIDE R238, R4, 0x4, R238 ;  /* 0x0000000404ee7825 */ /* 0x010fc600078e02ee */
[----:B------:R3:W-:Y:S04]  /*3f0a0*/  LDGSTS.E [R156+-0x38000], desc[UR60][R82.64], !P1 ;  /* 0xc8000000529c7fae */ /* 0x0007e8000c92187c */
[----:B------:R1:W-:Y:S04]  /*3f0b0*/  LDGSTS.E [R154+-0x34000], desc[UR60][R80.64], !P1 ;  /* 0xcc000000509a7fae */ /* 0x0003e8000c92187c */
[----:B------:R-:W-:Y:S01]  /*3f0c0*/  STL.64 [R1+0x1b90], R238 ;  /* 0x001b90ee01007387 */ /* 0x000fe20000100a00 */
[----:B---3--:R-:W-:-:S03]  /*3f0d0*/  IADD3 R82, R78, -0x197, RZ ;  /* 0xfffffe694e527810 */ /* 0x008fc60007ffe0ff */
[----:B------:R-:W-:Y:S01]  /*3f0e0*/  LDGSTS.E [R252+-0x3fffc], desc[UR60][R238.64], !P2 ;  /* 0xc0004000eefc7fae */ /* 0x000fe2000d12187c */
[----:B------:R-:W-:-:S04]  /*3f0f0*/  IMAD.WIDE R152, R4, 0x4, R152 ;  /* 0x0000000404987825 */ /* 0x000fc800078e0298 */
[C---:B-1----:R-:W-:Y:S01]  /*3f100*/  IMAD.WIDE R80, R4.reuse, 0x4, R244 ;  /* 0x0000000404507825 */ /* 0x042fe200078e02f4 */
[----:B------:R-:W-:Y:S03]  /*3f110*/  LDGSTS.E [R159+-0x3bffc], desc[UR60][R152.64], !P2 ;  /* 0xc4004000989f7fae */ /* 0x000fe6000d12187c */
[----:B------:R-:W-:Y:S01]  /*3f120*/  IMAD.WIDE R78, R4, 0x4, R246 ;  /* 0x00000004044e7825 */ /* 0x000fe200078e02f6 */
[----:B------:R-:W3:Y:S04]  /*3f130*/  LDL.LU.64 R244, [R1+0x14e8] ;  /* 0x0014e80001f47983 */ /* 0x000ee80000300a00 */
[----:B------:R1:W-:Y:S04]  /*3f140*/  STL.64 [R1+0x1b88], R152 ;  /* 0x001b889801007387 */ /* 0x0003e80000100a00 */
[----:B------:R-:W-:Y:S04]  /*3f150*/  STL.64 [R1+0x1b80], R80 ;  /* 0x001b805001007387 */ /* 0x000fe80000100a00 */
[----:B------:R4:W-:Y:S04]  /*3f160*/  STL.64 [R1+0x1b78], R78 ;  /* 0x001b784e01007387 */ /* 0x0009e80000100a00 */
[----:B-1----:R-:W3:Y:S04]  /*3f170*/  LDL.LU.64 R152, [R1+0x14e0] ;  /* 0x0014e00001987983 */ /* 0x002ee80000300a00 */
[----:B------:R-:W3:Y:S04]  /*3f180*/  LDL.LU.64 R238, [R1+0x14d8] ;  /* 0x0014d80001ee7983 */ /* 0x000ee80000300a00 */
[----:B------:R-:W3:Y:S01]  /*3f190*/  LDL.LU.64 R246, [R1+0x14d0] ;  /* 0x0014d00001f67983 */ /* 0x000ee20000300a00 */
        /* <DEDUP_REMOVED lines=8> */
[----:B--2---:R-:W-:-:S05]  /*3f220*/  IMAD.WIDE R242, R4, 0x4, R242 ;  /* 0x0000000404f27825 */ /* 0x004fca00078e02f2 */
        /* <DEDUP_REMOVED lines=13> */
[----:B---3--:R-:W-:-:S03]  /*3f300*/  IMAD.WIDE R244, R4, 0x4, R244 ;  /* 0x0000000404f47825 */ /* 0x008fc600078e02f4 */
        /* <DEDUP_REMOVED lines=8> */
[----:B------:R-:W3:Y:S04]  /*3f390*/  LDL.LU.64 R238, [R1+0x14a8] ;  /* 0x0014a80001ee7983 */ /* 0x000ee80000300a00 */
[----:B------:R1:W-:Y:S04]  /*3f3a0*/  STL.64 [R1+0x1b48], R152 ;  /* 0x001b489801007387 */ /* 0x0003e80000100a00 */
[----:B------:R4:W-:Y:S04]  /*3f3b0*/  STL.64 [R1+0x1b40], R82 ;  /* 0x001b405201007387 */ /* 0x0009e80000100a00 */
[----:B------:R2:W-:Y:S04]  /*3f3c0*/  STL.64 [R1+0x1b38], R80 ;  /* 0x001b385001007387 */ /* 0x0005e80000100a00 */
[----:B-1----:R-:W3:Y:S04]  /*3f3d0*/  LDL.LU.64 R152, [R1+0x14a0] ;  /* 0x0014a00001987983 */ /* 0x002ee80000300a00 */
[----:B------:R-:W3:Y:S04]  /*3f3e0*/  LDL.LU.64 R244, [R1+0x1498] ;  /* 0x0014980001f47983 */ /* 0x000ee80000300a00 */
[----:B------:R-:W3:Y:S01]  /*3f3f0*/  LDL.LU.64 R246, [R1+0x1490] ;  /* 0x0014900001f67983 */ /* 0x000ee20000300a00 */
[----:B------:R-:W-:-:S02]  /*3f400*/  ISETP.GE.U32.AND P1, PT, R76, 0x7ffffdcc, PT ;  /* 0x7ffffdcc4c00780c */ /* 0x000fc40003f26070 */
[----:B------:R-:W-:Y:S01]  /*3f410*/  IADD3 R77, R77, -0x1b7, RZ ;  /* 0xfffffe494d4d7810 */ /* 0x000fe20007ffe0ff */
[----:B------:R4:W-:Y:S01]  /*3f420*/  LDGSTS.E [R156+-0x37ff4], desc[UR60][R82.64], !P2 ;  /* 0xc800c000529c7fae */ /* 0x0009e2000d12187c */
[----:B------:R-:W1:Y:S03]  /*3f430*/  LDC R76, c[0x0][0x230] ;  /* 0x00008c00ff4c7b82 */ /* 0x000e660000000800 */
[----:B------:R2:W-:Y:S01]  /*3f440*/  LDGSTS.E [R154+-0x33ff4], desc[UR60][R80.64], !P2 ;  /* 0xcc00c000509a7fae */ /* 0x0005e2000d12187c */
[----:B----4-:R-:W-:-:S05]  /*3f450*/  VIADD R82, R78, 0xfffffe4a ;  /* 0xfffffe4a4e527836 */ /* 0x010fca0000000000 */
[----:B------:R-:W-:Y:S01]  /*3f460*/  ISETP.GE.U32.AND P2, PT, R82, 0x7ffffdcb, PT ;  /* 0x7ffffdcb5200780c */ /* 0x000fe20003f46070 */
        /* <DEDUP_REMOVED lines=9> */
[----:B------:R-:W-:Y:S04]  /*3f500*/  STL.64 [R1+0x1920], R80 ;  /* 0x0019205001007387 */ /* 0x000fe80000100a00 */
[----:B------:R1:W-:Y:S04]  /*3f510*/  STL.64 [R1+0x1918], R78 ;  /* 0x0019184e01007387 */ /* 0x0003e80000100a00 */
[----:B----4-:R-:W4:Y:S04]  /*3f520*/  LDL.LU.64 R240, [R1+0x1480] ;  /* 0x0014800001f07983 */ /* 0x010f280000300a00 */
[----:B------:R-:W4:Y:S04]  /*3f530*/  LDL.LU.64 R248, [R1+0x1478] ;  /* 0x0014780001f87983 */ /* 0x000f280000300a00 */
[----:B------:R-:W4:Y:S01]  /*3f540*/  LDL.LU.64 R250, [R1+0x1470] ;  /* 0x0014700001fa7983 */ /* 0x000f220000300a00 */
[----:B---3--:R-:W-:-:S03]  /*3f550*/  IMAD.WIDE R238, R4, 0x4, R238 ;  /* 0x0000000404ee7825 */ /* 0x008fc600078e02ee */
        /* <DEDUP_REMOVED lines=9> */
[----:B------:R-:W3:Y:S04]  /*3f5f0*/  LDL.LU.64 R244, [R1+0x1468] ;  /* 0x0014680001f47983 */ /* 0x000ee80000300a00 */
[----:B------:R1:W-:Y:S04]  /*3f600*/  STL.64 [R1+0x1908], R152 ;  /* 0x0019089801007387 */ /* 0x0003e80000100a00 */
[----:B------:R4:W-:Y:S04]  /*3f610*/  STL.64 [R1+0x1900], R82 ;  /* 0x0019005201007387 */ /* 0x0009e80000100a00 */
[----:B------:R4:W-:Y:S04]  /*3f620*/  STL.64 [R1+0x18f8], R80 ;  /* 0x0018f85001007387 */ /* 0x0009e80000100a00 */
[----:B-1----:R-:W3:Y:S04]  /*3f630*/  LDL.LU.64 R152, [R1+0x1460] ;  /* 0x0014600001987983 */ /* 0x002ee80000300a00 */
[----:B------:R-:W3:Y:S04]  /*3f640*/  LDL.LU.64 R238, [R1+0x1458] ;  /* 0x0014580001ee7983 */ /* 0x000ee80000300a00 */
[----:B------:R-:W3:Y:S01]  /*3f650*/  LDL.LU.64 R246, [R1+0x1450] ;  /* 0x0014500001f67983 */ /* 0x000ee20000300a00 */
[----:B------:R-:W-:Y:S01]  /*3f660*/  ISETP.GE.U32.AND P1, PT, R77, 0x7ffffdca, PT ;  /* 0x7ffffdca4d00780c */ /* 0x000fe20003f26070 */
[----:B------:R-:W-:Y:S01]  /*3f670*/  VIADD R76, R76, 0xfffffe48 ;  /* 0xfffffe484c4c7836 */ /* 0x000fe20000000000 */
[----:B------:R-:W1:Y:S01]  /*3f680*/  LDC R77, c[0x0][0x230] ;  /* 0x00008c00ff4d7b82 */ /* 0x000e620000000800 */
[----:B------:R4:W-:Y:S04]  /*3f690*/  LDGSTS.E [R156+-0x27ffc], desc[UR60][R82.64], !P2 ;  /* 0xd8004000529c7fae */ /* 0x0009e8000d12187c */
[----:B------:R4:W-:Y:S01]  /*3f6a0*/  LDGSTS.E [R154+-0x23ffc], desc[UR60][R80.64], !P2 ;  /* 0xdc004000509a7fae */ /* 0x0009e2000d12187c */
[----:B------:R-:W-:-:S02]  /*3f6b0*/  ISETP.GE.U32.AND P2, PT, R76, 0x7ffffdc9, PT ;  /* 0x7ffffdc94c00780c */ /* 0x000fc40003f46070 */
[----:B------:R-:W1:Y:S01]  /*3f6c0*/  LDC R76, c[0x0][0x230] ;  /* 0x00008c00ff4c7b82 */ /* 0x000e620000000800 */
[----:B--2---:R-:W-:-:S05]  /*3f6d0*/  IMAD.WIDE R242, R4, 0x4, R242 ;  /* 0x0000000404f27825 */ /* 0x004fca00078e02f2 */
[----:B------:R-:W-:Y:S04]  /*3f6e0*/  STL.64 [R1+0x18f0], R242 ;  /* 0x0018f0f201007387 */ /* 0x000fe80000100a00 */
[----:B------:R-:W-:Y:S01]  /*3f6f0*/  LDGSTS.E [R252+-0x2fff8], desc[UR60][R242.64], !P1 ;  /* 0xd0008000f2fc7fae */ /* 0x000fe2000c92187c */
[----:B----4-:R-:W-:-:S04]  /*3f700*/  IMAD.WIDE R240, R4, 0x4, R240 ;  /* 0x0000000404f07825 */ /* 0x010fc800078e02f0 */
[C---:B------:R-:W-:Y:S01]  /*3f710*/  IMAD.WIDE R82, R4.reuse, 0x4, R248 ;  /* 0x0000000404527825 */ /* 0x040fe200078e02f8 */
[----:B------:R-:W-:Y:S03]  /*3f720*/  LDGSTS.E [R159+-0x2bff8], desc[UR60][R240.64], !P1 ;  /* 0xd4008000f09f7fae */ /* 0x000fe6000c92187c */
[C---:B------:R-:W-:Y:S01]  /*3f730*/  IMAD.WIDE R80, R4.reuse, 0x4, R250 ;  /* 0x0000000404507825 */ /* 0x040fe200078e02fa */
[----:B------:R-:W2:Y:S04]  /*3f740*/  LDL.LU.64 R248, [R1+0x1448] ;  /* 0x0014480001f87983 */ /* 0x000ea80000300a00 */
[----:B------:R4:W-:Y:S04]  /*3f750*/  STL.64 [R1+0x18e8], R240 ;  /* 0x0018e8f001007387 */ /* 0x0009e80000100a00 */
[----:B------:R1:W-:Y:S04]  /*3f760*/  STL.64 [R1+0x18e0], R82 ;  /* 0x0018e05201007387 */ /* 0x0003e80000100a00 */
[----:B------:R1:W-:Y:S04]  /*3f770*/  STL.64 [R1+0x18d8], R80 ;  /* 0x0018d85001007387 */ /* 0x0003e80000100a00 */
[----:B----4-:R-:W4:Y:S04]  /*3f780*/  LDL.LU.64 R240, [R1+0x1440] ;  /* 0x0014400001f07983 */ /* 0x010f280000300a00 */
[----:B------:R-:W4:Y:S04]  /*3f790*/  LDL.LU.64 R242, [R1+0x1438] ;  /* 0x0014380001f27983 */ /* 0x000f280000300a00 */
[----:B------:R-:W4:Y:S01]  /*3f7a0*/  LDL.LU.64 R250, [R1+0x1430] ;  /* 0x0014300001fa7983 */ /* 0x000f220000300a00 */
[----:B---3--:R-:W-:-:S03]  /*3f7b0*/  IMAD.WIDE R244, R4, 0x4, R244 ;  /* 0x0000000404f47825 */ /* 0x008fc600078e02f4 */
[----:B------:R1:W-:Y:S04]  /*3f7c0*/  LDGSTS.E [R156+-0x27ff8], desc[UR60][R82.64], !P1 ;  /* 0xd8008000529c7fae */ /* 0x0003e8000c92187c */
[----:B------:R3:W-:Y:S04]  /*3f7d0*/  LDGSTS.E [R154+-0x23ff8], desc[UR60][R80.64], !P1 ;  /* 0xdc008000509a7fae */ /* 0x0007e8000c92187c */
[----:B------:R-:W-:Y:S01]  /*3f7e0*/  STL.64 [R1+0x18d0], R244 ;  /* 0x0018d0f401007387 */ /* 0x000fe20000100a00 */
[----:B-1----:R-:W-:-:S03]  /*3f7f0*/  IADD3 R82, R78, -0x1d5, RZ ;  /* 0xfffffe2b4e527810 */ /* 0x002fc60007ffe0ff */
[----:B------:R-:W-:Y:S01]  /*3f800*/  LDGSTS.E [R252+-0x2fff4], desc[UR60][R244.64], !P2 ;  /* 0xd000c000f4fc7fae */ /* 0x000fe2000d12187c */
[----:B------:R-:W-:-:S04]  /*3f810*/  IMAD.WIDE R152, R4, 0x4, R152 ;  /* 0x0000000404987825 */ /* 0x000fc800078e0298 */
[C---:B---3--:R-:W-:Y:S01]  /*3f820*/  IMAD.WIDE R80, R4.reuse, 0x4, R238 ;  /* 0x0000000404507825 */ /* 0x048fe200078e02ee */
        /* <DEDUP_REMOVED lines=15> */
[----:B------:R-:W3:Y:S08]  /*3f920*/  LDC R77, c[0x0][0x230] ;  /* 0x00008c00ff4d7b82 */ /* 0x000ef00000000800 */
[----:B-1----:R-:W1:Y:S01]  /*3f930*/  LDC R78, c[0x0][0x230] ;  /* 0x00008c00ff4e7b82 */ /* 0x002e620000000800 */
        /* <DEDUP_REMOVED lines=17> */
[----:B------:R-:W-:Y:S04]  /*3fa50*/  STL.64 [R1+0x1710], R238 ;  /* 0x001710ee01007387 */ /* 0x000fe80000100a00 */
[----:B------:R-:W-:Y:S01]  /*3fa60*/  LDGSTS.E [R252+-0x1fffc], desc[UR60][R238.64], !P2 ;  /* 0xe0004000eefc7fae */ /* 0x000fe2000d12187c */
[----:B------:R-:W-:-:S04]  /*3fa70*/  IMAD.WIDE R152, R4, 0x4, R152 ;  /* 0x0000000404987825 */ /* 0x000fc800078e0298 */
[C---:B-1----:R-:W-:Y:S01]  /*3fa80*/  IMAD.WIDE R82, R4.reuse, 0x4, R244 ;  /* 0x0000000404527825 */ /* 0x042fe200078e02f4 */
[----:B------:R-:W-:Y:S03]  /*3fa90*/  LDGSTS.E [R159+-0x1bffc], desc[UR60][R152.64], !P2 ;  /* 0xe4004000989f7fae */ /* 0x000fe6000d12187c */
[----:B---3--:R-:W-:Y:S01]  /*3faa0*/  IMAD.WIDE R80, R4, 0x4, R246 ;  /* 0x0000000404507825 */ /* 0x008fe200078e02f6 */
        /* <DEDUP_REMOVED lines=10> */
[----:B------:R-:W3:Y:S03]  /*3fb50*/  LDC R76, c[0x0][0x230] ;  /* 0x00008c00ff4c7b82 */ /* 0x000ee60000000800 */
[----:B------:R4:W-:Y:S01]  /*3fb60*/  LDGSTS.E [R154+-0x13ffc], desc[UR60][R80.64], !P2 ;  /* 0xec004000509a7fae */ /* 0x0009e2000d12187c */
[----:B-1----:R-:W-:-:S05]  /*3fb70*/  VIADD R82, R78, 0xfffffe28 ;  /* 0xfffffe284e527836 */ /* 0x002fca0000000000 */
[----:B------:R-:W-:Y:S01]  /*3fb80*/  ISETP.GE.U32.AND P2, PT, R82, 0x7ffffda9, PT ;  /* 0x7ffffda95200780c */ /* 0x000fe20003f46070 */
        /* <DEDUP_REMOVED lines=9> */
[----:B------:R-:W-:Y:S04]  /*3fc20*/  STL.64 [R1+0x16e0], R80 ;  /* 0x0016e05001007387 */ /* 0x000fe80000100a00 */
[----:B------:R4:W-:Y:S04]  /*3fc30*/  STL.64 [R1+0x16d8], R78 ;  /* 0x0016d84e01007387 */ /* 0x0009e80000100a00 */
[----:B-1----:R-:W2:Y:S04]  /*3fc40*/  LDL.LU.64 R240, [R1+0x13c0] ;  /* 0x0013c00001f07983 */ /* 0x002ea80000300a00 */
[----:B------:R-:W2:Y:S04]  /*3fc50*/  LDL.LU.64 R242, [R1+0x13b8] ;  /* 0x0013b80001f27983 */ /* 0x000ea80000300a00 */
[----:B------:R-:W2:Y:S01]  /*3fc60*/  LDL.LU.64 R250, [R1+0x13b0] ;  /* 0x0013b00001fa7983 */ /* 0x000ea20000300a00 */
        /* <DEDUP_REMOVED lines=10> */
[----:B------:R-:W3:Y:S04]  /*3fd10*/  LDL.LU.64 R238, [R1+0x13a8] ;  /* 0x0013a80001ee7983 */ /* 0x000ee80000300a00 */
        /* <DEDUP_REMOVED lines=13> */
[----:B--2---:R-:W-:-:S05]  /*3fdf0*/  IMAD.WIDE R248, R4, 0x4, R248 ;  /* 0x0000000404f87825 */ /* 0x004fca00078e02f8 */
[----:B------:R-:W-:Y:S04]  /*3fe00*/  STL.64 [R1+0x1530], R248 ;  /* 0x001530f801007387 */ /* 0x000fe80000100a00 */
[----:B------:R-:W-:Y:S01]  /*3fe10*/  LDGSTS.E [R252+-0x10000], desc[UR60][R248.64], !P1 ;  /* 0xf0000000f8fc7fae */ /* 0x000fe2000c92187c */
[----:B------:R-:W-:-:S04]  /*3fe20*/  IMAD.WIDE R240, R4, 0x4, R240 ;  /* 0x0000000404f07825 */ /* 0x000fc800078e02f0 */
[C---:B-1----:R-:W-:Y:S01]  /*3fe30*/  IMAD.WIDE R82, R4.reuse, 0x4, R242 ;  /* 0x0000000404527825 */ /* 0x042fe200078e02f2 */
        /* <DEDUP_REMOVED lines=12> */
[----:B------:R-:W-:Y:S01]  /*3ff00*/  STL.64 [R1+0x1510], R238 ;  /* 0x001510ee01007387 */ /* 0x000fe20000100a00 */
[----:B-1----:R-:W-:-:S03]  /*3ff10*/  IADD3 R82, R78, -0x1f7, RZ ;  /* 0xfffffe094e527810 */ /* 0x002fc60007ffe0ff */
[----:B------:R-:W-:Y:S01]  /*3ff20*/  LDGSTS.E [R252+-0xfffc], desc[UR60][R238.64], !P2 ;  /* 0xf0004000eefc7fae */ /* 0x000fe2000d12187c */
[----:B----4-:R-:W-:-:S04]  /*3ff30*/  IMAD.WIDE R152, R4, 0x4, R152 ;  /* 0x0000000404987825 */ /* 0x010fc800078e0298 */
        /* <DEDUP_REMOVED lines=49> */
[C---:B---3--:R-:W-:Y:S01]  /*40250*/  VIADD R159, R10.reuse, 0x100000 ;  /* 0x001000000a9f7836 */ /* 0x048fe20000000000 */
[----:B------:R-:W-:Y:S01]  /*40260*/  IADD3 R252, R10, 0x100000, RZ ;  /* 0x001000000afc7810 */ /* 0x000fe20007ffe0ff */
[----:B------:R1:W-:Y:S01]  /*40270*/  LDGSTS.E [R156+-0x7ff4], desc[UR60][R82.64], !P2 ;  /* 0xf800c000529c7fae */ /* 0x0003e2000d12187c */
[----:B------:R-:W-:Y:S01]  /*40280*/  IADD3 R77, R77, -0x19b, RZ ;  /* 0xfffffe654d4d7810 */ /* 0x000fe20007ffe0ff */
[----:B------:R-:W3:Y:S02]  /*40290*/  LDC R76, c[0x0][0x230] ;  /* 0x00008c00ff4c7b82 */ /* 0x000ee40000000800 */
[----:B------:R1:W-:Y:S02]  /*402a0*/  LDGSTS.E [R154+-0x3ff4], desc[UR60][R80.64], !P2 ;  /* 0xfc00c000509a7fae */ /* 0x0003e4000d12187c */
[----:B-1----:R-:W-:Y:S01]  /*402b0*/  VIADD R82, R78, 0xfffffe66 ;  /* 0xfffffe664e527836 */ /* 0x002fe20000000000 */
[----:B------:R-:W-:-:S04]  /*402c0*/  IADD3 R156, R10, 0x100000, RZ ;  /* 0x001000000a9c7810 */ /* 0x000fc80007ffe0ff */
[----:B------:R-:W-:Y:S01]  /*402d0*/  ISETP.GE.U32.AND P2, PT, R82, 0x7ffffde7, PT ;  /* 0x7ffffde75200780c */ /* 0x000fe20003f46070 */
[----:B------:R-:W-:Y:S02]  /*402e0*/  VIADD R154, R10, 0x100000 ;  /* 0x001000000a9a7836 */ /* 0x000fe40000000000 */
        /* <DEDUP_REMOVED lines=22> */
[----:B---3--:R-:W1:Y:S02]  /*40450*/  LDC R78, c[0x0][0x230] ;  /* 0x00008c00ff4e7b82 */ /* 0x008e640000000800 */
        /* <DEDUP_REMOVED lines=265> */
[----:B------:R1:W-:Y:S03]  /*414f0*/  LDGSTS.E [R159+-0xbff4], desc[UR60][R152.64], !P2 ;  /* 0xf400c000989f7fae */ /* 0x0003e6000d12187c */
[----:B------:R-:W-:Y:S01]  /*41500*/  IMAD.WIDE R78, R4, 0x4, R246 ;  /* 0x00000004044e7825 */ /* 0x000fe200078e02f6 */
[----:B------:R-:W3:Y:S04]  /*41510*/  LDL.LU.64 R238, [R1+0x1128] ;  /* 0x0011280001ee7983 */ /* 0x000ee80000300a00 */
        /* <DEDUP_REMOVED lines=36> */
[----:B----4-:R-:W-:-:S04]  /*41760*/  IMAD.WIDE R152, R4, 0x4, R152 ;  /* 0x0000000404987825 */ /* 0x010fc800078e0298 */
        /* <DEDUP_REMOVED lines=10> */
[----:B------:R-:W-:-:S03]  /*41810*/  IADD3 R76, R76, -0x19f, RZ ;  /* 0xfffffe614c4c7810 */ /* 0x000fc60007ffe0ff */
[----:B------:R4:W-:Y:S01]  /*41820*/  LDGSTS.E [R156+-0x37ffc], desc[UR60][R82.64], !P2 ;  /* 0xc8004000529c7fae */ /* 0x0009e2000d12187c */
[----:B------:R-:W-:Y:S02]  /*41830*/  ISETP.GE.U32.AND P1, PT, R76, 0x7ffffde2, PT ;  /* 0x7ffffde24c00780c */ /* 0x000fe40003f26070 */
[----:B------:R-:W-:Y:S01]  /*41840*/  IADD3 R77, R77, -0x1bd, RZ ;  /* 0xfffffe434d4d7810 */ /* 0x000fe20007ffe0ff */
[----:B------:R1:W-:Y:S01]  /*41850*/  LDGSTS.E [R154+-0x33ffc], desc[UR60][R80.64], !P2 ;  /* 0xcc004000509a7fae */ /* 0x0003e2000d12187c */
[----:B------:R-:W3:Y:S01]  /*41860*/  LDC R76, c[0x0][0x230] ;  /* 0x00008c00ff4c7b82 */ /* 0x000ee20000000800 */
[----:B----4-:R-:W-:-:S05]  /*41870*/  VIADD R82, R78, 0xfffffe60 ;  /* 0xfffffe604e527836 */ /* 0x010fca0000000000 */
[----:B------:R-:W-:Y:S01]  /*41880*/  ISETP.GE.U32.AND P2, PT, R82, 0x7ffffde1, PT ;  /* 0x7ffffde15200780c */ /* 0x000fe20003f46070 */
        /* <DEDUP_REMOVED lines=132> */
[----:B------:R3:W-:Y:S01]  /*420d0*/  LDGSTS.E [R252+-0x1fffc], desc[UR60][R238.64], !P2 ;  /* 0xe0004000eefc7fae */ /* 0x0007e2000d12187c */
[----:B------:R-:W-:-:S04]  /*420e0*/  IMAD.WIDE R152, R4, 0x4, R152 ;  /* 0x0000000404987825 */ /* 0x000fc800078e0298 */
[C---:B------:R-:W-:Y:S01]  /*420f0*/  IMAD.WIDE R82, R4.reuse, 0x4, R244 ;  /* 0x0000000404527825 */ /* 0x040fe200078e02f4 */
[----:B------:R-:W-:Y:S01]  /*42100*/  LDGSTS.E [R159+-0x1bffc], desc[UR60][R152.64], !P2 ;  /* 0xe4004000989f7fae */ /* 0x000fe2000d12187c */
[----:B-1----:R-:W1:Y:S02]  /*42110*/  LDC R78, c[0x0][0x230] ;  /* 0x00008c00ff4e7b82 */ /* 0x002e640000000800 */
[----:B------:R-:W-:Y:S01]  /*42120*/  IMAD.WIDE R80, R4, 0x4, R246 ;  /* 0x0000000404507825 */ /* 0x000fe200078e02f6 */
[----:B------:R-:W3:Y:S04]  /*42130*/  LDL.LU.64 R244, [R1+0xfe8] ;  /* 0x000fe80001f47983 */ /* 0x000ee80000300a00 */
[----:B------:R1:W-:Y:S04]  /*42140*/  STL.64 [R1+0x1608], R152 ;  /* 0x0016089801007387 */ /* 0x0003e80000100a00 */
[----:B------:R-:W-:Y:S04]  /*42150*/  STL.64 [R1+0x1600], R82 ;  /* 0x0016005201007387 */ /* 0x000fe80000100a00 */
[----:B------:R1:W-:Y:S04]  /*42160*/  STL.64 [R1+0x15f8], R80 ;  /* 0x0015f85001007387 */ /* 0x0003e80000100a00 */
[----:B-1----:R-:W3:Y:S04]  /*42170*/  LDL.LU.64 R152, [R1+0xfe0] ;  /* 0x000fe00001987983 */ /* 0x002ee80000300a00 */
[----:B------:R1:W-:Y:S04]  /*42180*/  LDGSTS.E [R156+-0x17ffc], desc[UR60][R82.64], !P2 ;  /* 0xe8004000529c7fae */ /* 0x0003e8000d12187c */
[----:B------:R-:W-:Y:S01]  /*42190*/  LDGSTS.E [R154+-0x13ffc], desc[UR60][R80.64], !P2 ;  /* 0xec004000509a7fae */ /* 0x000fe2000d12187c */
[----:B------:R-:W-:Y:S01]  /*421a0*/  ISETP.GE.U32.AND P1, PT, R77, 0x7ffffda2, PT ;  /* 0x7ffffda24d00780c */ /* 0x000fe20003f26070 */
[----:B------:R-:W-:Y:S01]  /*421b0*/  VIADD R76, R76, 0xfffffe20 ;  /* 0xfffffe204c4c7836 */ /* 0x000fe20000000000 */
[----:B------:R-:W1:Y:S01]  /*421c0*/  LDC R77, c[0x0][0x230] ;  /* 0x00008c00ff4d7b82 */ /* 0x000e620000000800 */
[----:B------:R-:W3:Y:S04]  /*421d0*/  LDL.LU.64 R80, [R1+0xfd8] ;  /* 0x000fd80001507983 */ /* 0x000ee80000300a00 */
[----:B------:R-:W3:Y:S01]  /*421e0*/  LDL.LU.64 R246, [R1+0xfd0] ;  /* 0x000fd00001f67983 */ /* 0x000ee20000300a00 */
[----:B--2---:R-:W-:-:S05]  /*421f0*/  IMAD.WIDE R242, R4, 0x4, R242 ;  /* 0x0000000404f27825 */ /* 0x004fca00078e02f2 */
[----:B------:R-:W-:Y:S04]  /*42200*/  STL.64 [R1+0x15f0], R242 ;  /* 0x0015f0f201007387 */ /* 0x000fe80000100a00 */
[----:B------:R2:W-:Y:S01]  /*42210*/  LDGSTS.E [R252+-0x1fff8], desc[UR60][R242.64], !P1 ;  /* 0xe0008000f2fc7fae */ /* 0x0005e2000c92187c */
[----:B----4-:R-:W-:-:S04]  /*42220*/  IMAD.WIDE R240, R4, 0x4, R240 ;  /* 0x0000000404f07825 */ /* 0x010fc800078e02f0 */
[C---:B---3--:R-:W-:Y:S01]  /*42230*/  IMAD.WIDE R238, R4.reuse, 0x4, R248 ;  /* 0x0000000404ee7825 */ /* 0x048fe200078e02f8 */
[----:B------:R3:W-:Y:S03]  /*42240*/  LDGSTS.E [R159+-0x1bff8], desc[UR60][R240.64], !P1 ;  /* 0xe4008000f09f7fae */ /* 0x0007e6000c92187c */
[C---:B-1----:R-:W-:Y:S01]  /*42250*/  IMAD.WIDE R82, R4.reuse, 0x4, R250 ;  /* 0x0000000404527825 */ /* 0x042fe200078e02fa */
[----:B------:R-:W4:Y:S04]  /*42260*/  LDL.LU.64 R248, [R1+0x1d68] ;  /* 0x001d680001f87983 */ /* 0x000f280000300a00 */
[----:B------:R-:W-:Y:S04]  /*42270*/  STL.64 [R1+0x15e8], R240 ;  /* 0x0015e8f001007387 */ /* 0x000fe80000100a00 */
[----:B------:R1:W-:Y:S04]  /*42280*/  STL.64 [R1+0x15e0], R238 ;  /* 0x0015e0ee01007387 */ /* 0x0003e80000100a00 */
[----:B------:R2:W-:Y:S04]  /*42290*/  STL.64 [R1+0x15d8], R82 ;  /* 0x0015d85201007387 */ /* 0x0005e80000100a00 */
[----:B------:R-:W-:Y:S04]  /*422a0*/  LDGSTS.E [R156+-0x17ff8], desc[UR60][R238.64], !P1 ;  /* 0xe8008000ee9c7fae */ /* 0x000fe8000c92187c */
[----:B------:R-:W-:Y:S04]  /*422b0*/  LDGSTS.E [R154+-0x13ff8], desc[UR60][R82.64], !P1 ;  /* 0xec008000529a7fae */ /* 0x000fe8000c92187c */
[----:B-1----:R-:W4:Y:S04]  /*422c0*/  LDL.LU.64 R238, [R1+0x1d60] ;  /* 0x001d600001ee7983 */ /* 0x002f280000300a00 */
[----:B--2---:R-:W2:Y:S04]  /*422d0*/  LDL.LU.64 R82, [R1+0x1d58] ;  /* 0x001d580001527983 */ /* 0x004ea80000300a00 */
[----:B------:R-:W2:Y:S01]  /*422e0*/  LDL.LU.64 R250, [R1+0x1d50] ;  /* 0x001d500001fa7983 */ /* 0x000ea20000300a00 */
[----:B------:R-:W-:-:S05]  /*422f0*/  IMAD.WIDE R244, R4, 0x4, R244 ;  /* 0x0000000404f47825 */ /* 0x000fca00078e02f4 */
[----:B------:R-:W-:Y:S01]  /*42300*/  STL.64 [R1+0x15d0], R244 ;  /* 0x0015d0f401007387 */ /* 0x000fe20000100a00 */
[----:B------:R-:W-:-:S03]  /*42310*/  IMAD.WIDE R242, R4, 0x4, R152 ;  /* 0x0000000404f27825 */ /* 0x000fc600078e0298 */
[----:B------:R-:W2:Y:S01]  /*42320*/  LDL.LU.64 R152, [R1+0x1d90] ;  /* 0x001d900001987983 */ /* 0x000ea20000300a00 */
[----:B------:R-:W-:Y:S02]  /*42330*/  ISETP.GE.U32.AND P2, PT, R76, 0x7ffffda1, PT ;  /* 0x7ffffda14c00780c */ /* 0x000fe40003f46070 */
[----:B---3--:R-:W-:Y:S01]  /*42340*/  IADD3 R240, R78, -0x1fd, RZ ;  /* 0xfffffe034ef07810 */ /* 0x008fe20007ffe0ff */
[----:B------:R1:W-:Y:S01]  /*42350*/  STL.64 [R1+0x1548], R242 ;  /* 0x001548f201007387 */ /* 0x0003e20000100a00 */
[----:B------:R-:W3:Y:S02]  /*42360*/  LDC R76, c[0x0][0x230] ;  /* 0x00008c00ff4c7b82 */ /* 0x000ee40000000800 */
[----:B------:R-:W-:-:S07]  /*42370*/  ISETP.GE.U32.AND P1, PT, R240, 0x7ffffd84, PT ;  /* 0x7ffffd84f000780c */ /* 0x000fce0003f26070 */
[----:B------:R4:W-:Y:S01]  /*42380*/  LDGSTS.E [R252+-0x1fff4], desc[UR60][R244.64], !P2 ;  /* 0xe000c000f4fc7fae */ /* 0x0009e2000d12187c */
[----:B------:R-:W-:-:S03]  /*42390*/  IMAD.WIDE R80, R4, 0x4, R80 ;  /* 0x0000000404507825 */ /* 0x000fc600078e0250 */
[----:B------:R-:W-:Y:S01]  /*423a0*/  LDGSTS.E [R159+-0x1bff4], desc[UR60][R242.64], !P2 ;  /* 0xe400c000f29f7fae */ /* 0x000fe2000d12187c */
[----:B------:R-:W-:-:S03]  /*423b0*/  IMAD.WIDE R78, R4, 0x4, R246 ;  /* 0x00000004044e7825 */ /* 0x000fc600078e02f6 */
[----:B------:R3:W-:Y:S04]  /*423c0*/  STL.64 [R1+0x1540], R80 ;  /* 0x0015405001007387 */ /* 0x0007e80000100a00 */
[----:B------:R3:W-:Y:S04]  /*423d0*/  STL.64 [R1+0x1538], R78 ;  /* 0x0015384e01007387 */ /* 0x0007e80000100a00 */
[----:B------:R-:W3:Y:S04]  /*423e0*/  LDL.LU.64 R240, [R1+0x1d88] ;  /* 0x001d880001f07983 */ /* 0x000ee80000300a00 */
[----:B-1----:R-:W3:Y:S04]  /*423f0*/  LDL.LU.64 R242, [R1+0x1d80] ;  /* 0x001d800001f27983 */ /* 0x002ee80000300a00 */
[----:B------:R-:W3:Y:S04]  /*42400*/  LDL.LU.64 R246, [R1+0x1d78] ;  /* 0x001d780001f67983 */ /* 0x000ee80000300a00 */
[----:B------:R3:W-:Y:S04]  /*42410*/  LDGSTS.E [R156+-0x17ff4], desc[UR60][R80.64], !P2 ;  /* 0xe800c000509c7fae */ /* 0x0007e8000d12187c */
[----:B------:R1:W-:Y:S01]  /*42420*/  LDGSTS.E [R154+-0x13ff4], desc[UR60][R78.64], !P2 ;  /* 0xec00c0004e9a7fae */ /* 0x0003e2000d12187c */
[----:B----4-:R-:W-:-:S04]  /*42430*/  IMAD.WIDE R244, R4, 0x4, R248 ;  /* 0x0000000404f47825 */ /* 0x010fc800078e02f8 */
[C---:B------:R-:W-:Y:S01]  /*42440*/  IMAD.WIDE R238, R4.reuse, 0x4, R238 ;  /* 0x0000000404ee7825 */ /* 0x040fe200078e02ee */
[----:B------:R-:W4:Y:S03]  /*42450*/  LDL.LU.64 R248, [R1+0x1d98] ;  /* 0x001d980001f87983 */ /* 0x000f260000300a00 */
[----:B--2---:R-:W-:Y:S01]  /*42460*/  IMAD.WIDE R82, R4, 0x4, R82 ;  /* 0x0000000404527825 */ /* 0x004fe200078e0252 */
[----:B------:R2:W-:Y:S03]  /*42470*/  STL.64 [R1+0x1c60], R244 ;  /* 0x001c60f401007387 */ /* 0x0005e60000100a00 */
[----:B------:R-:W-:Y:S01]  /*42480*/  VIADD R77, R77, 0xfffffe02 ;  /* 0xfffffe024d4d7836 */ /* 0x000fe20000000000 */
[----:B---3--:R-:W-:Y:S01]  /*42490*/  IADD3 R81, R76, -0x1ff, RZ ;  /* 0xfffffe014c517810 */ /* 0x008fe20007ffe0ff */
[C---:B-1----:R-:W-:Y:S01]  /*424a0*/  IMAD.WIDE R78, R4.reuse, 0x4, R250 ;  /* 0x00000004044e7825 */ /* 0x042fe200078e02fa */
[----:B------:R1:W-:Y:S01]  /*424b0*/  STL.64 [R1+0x1c70], R238 ;  /* 0x001c70ee01007387 */ /* 0x0003e20000100a00 */
[----:B------:R-:W3:Y:S03]  /*424c0*/  LDC R80, c[0x0][0x230] ;  /* 0x00008c00ff507b82 */ /* 0x000ee60000000800 */
[----:B------:R1:W-:Y:S04]  /*424d0*/  STL.64 [R1+0x1c80], R82 ;  /* 0x001c805201007387 */ /* 0x0003e80000100a00 */
[----:B------:R-:W-:Y:S04]  /*424e0*/  LDGSTS.E [R252+-0x10000], desc[UR60][R244.64], !P1 ;  /* 0xf0000000f4fc7fae */ /* 0x000fe8000c92187c */
[----:B------:R1:W-:Y:S04]  /*424f0*/  STL.64 [R1+0x1c90], R78 ;  /* 0x001c904e01007387 */ /* 0x0003e80000100a00 */
[----:B------:R1:W-:Y:S04]  /*42500*/  LDGSTS.E [R159+-0xc000], desc[UR60][R238.64], !P1 ;  /* 0xf4000000ee9f7fae */ /* 0x0003e8000c92187c */
[----:B--2---:R-:W2:Y:S04]  /*42510*/  LDL.LU.64 R244, [R1+0x1d70] ;  /* 0x001d700001f47983 */ /* 0x004ea80000300a00 */
[----:B------:R-:W-:Y:S01]  /*42520*/  LDGSTS.E [R156+-0x8000], desc[UR60][R82.64], !P1 ;  /* 0xf8000000529c7fae */ /* 0x000fe2000c92187c */
[----:B-1----:R-:W-:Y:S01]  /*42530*/  IMAD.WIDE R238, R4, 0x4, R152 ;  /* 0x0000000404ee7825 */ /* 0x002fe200078e0298 */
[----:B------:R-:W-:-:S02]  /*42540*/  ISETP.GE.U32.AND P2, PT, R77, 0x7ffffd83, PT ;  /* 0x7ffffd834d00780c */ /* 0x000fc40003f46070 */
[----:B------:R1:W-:Y:S04]  /*42550*/  LDGSTS.E [R154+-0x4000], desc[UR60][R78.64], !P1 ;  /* 0xfc0000004e9a7fae */ /* 0x0003e8000c92187c */
[----:B------:R-:W2:Y:S04]  /*42560*/  LDL.LU.64 R82, [R1+0xfc8] ;  /* 0x000fc80001527983 */ /* 0x000ea80000300a00 */
[----:B------:R-:W2:Y:S04]  /*42570*/  LDL.LU.64 R250, [R1+0xfc0] ;  /* 0x000fc00001fa7983 */ /* 0x000ea80000300a00 */
[----:B------:R-:W2:Y:S01]  /*42580*/  LDL.LU.64 R152, [R1+0x1da8] ;  /* 0x001da80001987983 */ /* 0x000ea20000300a00 */
[----:B-1----:R-:W-:-:S03]  /*42590*/  IMAD.WIDE R78, R4, 0x4, R240 ;  /* 0x00000004044e7825 */ /* 0x002fc600078e02f0 */
[----:B------:R-:W-:Y:S01]  /*425a0*/  LDGSTS.E [R252+-0xfffc], desc[UR60][R238.64], !P2 ;  /* 0xf0004000eefc7fae */ /* 0x000fe2000d12187c */
[----:B------:R-:W-:-:S03]  /*425b0*/  IMAD.WIDE R76, R4, 0x4, R242 ;  /* 0x00000004044c7825 */ /* 0x000fc600078e02f2 */
[----:B------:R1:W-:Y:S01]  /*425c0*/  STL.64 [R1+0x1d90], R238 ;  /* 0x001d90ee01007387 */ /* 0x0003e20000100a00 */
[----:B------:R-:W-:-:S03]  /*425d0*/  IMAD.WIDE R240, R4, 0x4, R246 ;  /* 0x0000000404f07825 */ /* 0x000fc600078e02f6 */
[----:B------:R3:W-:Y:S04]  /*425e0*/  STL.64 [R1+0x1da0], R78 ;  /* 0x001da04e01007387 */ /* 0x0007e80000100a00 */
[----:B------:R3:W-:Y:S04]  /*425f0*/  STL.64 [R1+0x1db0], R76 ;  /* 0x001db04c01007387 */ /* 0x0007e80000100a00 */
[----:B------:R2:W-:Y:S04]  /*42600*/  STL.64 [R1+0x1dc0], R240 ;  /* 0x001dc0f001007387 */ /* 0x0005e80000100a00 */
[----:B-1----:R-:W2:Y:S04]  /*42610*/  LDL.LU.64 R238, [R1+0xfb8] ;  /* 0x000fb80001ee7983 */ /* 0x002ea80000300a00 */
[----:B------:R-:W-:Y:S04]  /*42620*/  LDGSTS.E [R159+-0xbffc], desc[UR60][R78.64], !P2 ;  /* 0xf40040004e9f7fae */ /* 0x000fe8000d12187c */
[----:B------:R-:W-:Y:S01]  /*42630*/  LDGSTS.E [R156+-0x7ffc], desc[UR60][R76.64], !P2 ;  /* 0xf80040004c9c7fae */ /* 0x000fe2000d12187c */
[----:B------:R-:W-:-:S03]  /*42640*/  ISETP.GE.U32.AND P1, PT, R81, 0x7ffffd82, PT ;  /* 0x7ffffd825100780c */ /* 0x000fc60003f26070 */
[----:B------:R2:W-:Y:S04]  /*42650*/  LDGSTS.E [R154+-0x3ffc], desc[UR60][R240.64], !P2 ;  /* 0xfc004000f09a7fae */ /* 0x0005e8000d12187c */
[----:B---3--:R-:W3:Y:S04]  /*42660*/  LDL.LU.64 R78, [R1+0xfb0] ;  /* 0x000fb000014e7983 */ /* 0x008ee80000300a00 */
[----:B------:R-:W3:Y:S04]  /*42670*/  LDL.LU.64 R76, [R1+0xfa8] ;  /* 0x000fa800014c7983 */ /* 0x000ee80000300a00 */
[----:B------:R-:W3:Y:S01]  /*42680*/  LDL.LU.64 R242, [R1+0xf98] ;  /* 0x000f980001f27983 */ /* 0x000ee20000300a00 */
[----:B------:R-:W-:-:S02]  /*42690*/  VIADD R246, R80, 0xfffffe00 ;  /* 0xfffffe0050f67836 */ /* 0x000fc40000000000 */
[----:B----4-:R-:W-:-:S05]  /*426a0*/  IMAD.WIDE R248, R4, 0x4, R248 ;  /* 0x0000000404f87825 */ /* 0x010fca00078e02f8 */
[----:B------:R1:W-:Y:S04]  /*426b0*/  STL.64 [R1+0x1df0], R248 ;  /* 0x001df0f801007387 */ /* 0x0003e80000100a00 */
[----:B------:R1:W-:Y:S01]  /*426c0*/  LDGSTS.E [R252+-0xfff8], desc[UR60][R248.64], !P1 ;  /* 0xf0008000f8fc7fae */ /* 0x0003e2000c92187c */
[----:B--2---:R-:W-:-:S03]  /*426d0*/  IMAD.WIDE R240, R4, 0x4, R244 ;  /* 0x0000000404f07825 */ /* 0x004fc600078e02f4 */
[----:B------:R-:W2:Y:S04]  /*426e0*/  LDL.LU.64 R244, [R1+0xf88] ;  /* 0x000f880001f47983 */ /* 0x000ea80000300a00 */
[----:B------:R-:W-:Y:S04]  /*426f0*/  STL.64 [R1+0x1de8], R240 ;  /* 0x001de8f001007387 */ /* 0x000fe80000100a00 */
[----:B------:R-:W-:Y:S01]  /*42700*/  LDGSTS.E [R159+-0xbff8], desc[UR60][R240.64], !P1 ;  /* 0xf4008000f09f7fae */ /* 0x000fe2000c92187c */
[----:B------:R-:W-:-:S03]  /*42710*/  IMAD.WIDE R80, R4, 0x4, R250 ;  /* 0x0000000404507825 */ /* 0x000fc600078e02fa */
[----:B------:R-:W4:Y:S01]  /*42720*/  LDL.LU.64 R250, [R1+0xf78] ;  /* 0x000f780001fa7983 */ /* 0x000f220000300a00 */
[----:B------:R-:W-:-:S05]  /*42730*/  IMAD.WIDE R82, R4, 0x4, R82 ;  /* 0x0000000404527825 */ /* 0x000fca00078e0252 */
[----:B------:R1:W-:Y:S04]  /*42740*/  STL.64 [R1+0x1de0], R82 ;  /* 0x001de05201007387 */ /* 0x0003e80000100a00 */
[----:B------:R1:W-:Y:S04]  /*42750*/  LDGSTS.E [R156+-0x7ff8], desc[UR60][R82.64], !P1 ;  /* 0xf8008000529c7fae */ /* 0x0003e8000c92187c */
[----:B------:R1:W-:Y:S02]  /*42760*/  STL.64 [R1+0x1dd8], R80 ;  /* 0x001dd85001007387 */ /* 0x0003e40000100a00 */
[----:B-1----:R-:W1:Y:S01]  /*42770*/  S2R R249, SR_TID.X ;  /* 0x0000000000f97919 */ /* 0x002e620000002100 */
[----:B------:R-:W-:Y:S01]  /*42780*/  IMAD.WIDE R82, R4, 0x4, R152 ;  /* 0x0000000404527825 */ /* 0x000fe200078e0298 */
[----:B------:R-:W-:Y:S01]  /*42790*/  ISETP.GE.U32.AND P2, PT, R246, 0x7ffffd81, PT ;  /* 0x7ffffd81f600780c */ /* 0x000fe20003f46070 */
[----:B------:R-:W2:Y:S04]  /*427a0*/  LDL.LU.64 R152, [R1+0xf68] ;  /* 0x000f680001987983 */ /* 0x000ea80000300a00 */
[----:B------:R1:W-:Y:S04]  /*427b0*/  LDGSTS.E [R154+-0x3ff8], desc[UR60][R80.64], !P1 ;  /* 0xfc008000509a7fae */ /* 0x0003e8000c92187c */
[----:B------:R-:W4:Y:S04]  /*427c0*/  LDL.LU.64 R240, [R1+0xf58] ;  /* 0x000f580001f07983 */ /* 0x000f280000300a00 */
[----:B------:R-:W-:Y:S01]  /*427d0*/  STL.64 [R1+0x1df8], R82 ;  /* 0x001df85201007387 */ /* 0x000fe20000100a00 */
[----:B-1----:R-:W-:-:S03]  /*427e0*/  IMAD.WIDE R80, R4, 0x4, R238 ;  /* 0x0000000404507825 */ /* 0x002fc600078e02ee */
[----:B------:R-:W-:Y:S04]  /*427f0*/  LDGSTS.E [R252+-0xfff4], desc[UR60][R82.64], !P2 ;  /* 0xf000c00052fc7fae */ /* 0x000fe8000d12187c */
[----:B------:R-:W4:Y:S01]  /*42800*/  LDL.LU.64 R238, [R1+0xf48] ;  /* 0x000f480001ee7983 */ /* 0x000f220000300a00 */
[----:B---3--:R-:W-:Y:S01]  /*42810*/  IMAD.WIDE R78, R4, 0x4, R78 ;  /* 0x00000004044e7825 */ /* 0x008fe200078e024e */
[----:B------:R-:W-:-:S03]  /*42820*/  LOP3.LUT R249, R249, 0x7f, RZ, 0xc0, !PT ;  /* 0x0000007ff9f97812 */ /* 0x000fc600078ec0ff */
[----:B------:R-:W-:Y:S01]  /*42830*/  IMAD.WIDE R76, R4, 0x4, R76 ;  /* 0x00000004044c7825 */ /* 0x000fe200078e024c */
[----:B------:R1:W-:Y:S01]  /*42840*/  STL.64 [R1+0x1dd0], R80 ;  /* 0x001dd05001007387 */ /* 0x0003e20000100a00 */
[----:B------:R-:W-:-:S03]  /*42850*/  ISETP.GE.AND P1, PT, R249, R246, PT ;  /* 0x000000f6f900720c */ /* 0x000fc60003f26270 */
[----:B------:R-:W3:Y:S04]  /*42860*/  LDL.LU.64 R246, [R1+0xf38] ;  /* 0x000f380001f67983 */ /* 0x000ee80000300a00 */
[----:B------:R2:W-:Y:S04]  /*42870*/  STL.64 [R1+0x1dc8], R78 ;  /* 0x001dc84e01007387 */ /* 0x0005e80000100a00 */
[----:B------:R4:W-:Y:S04]  /*42880*/  STL.64 [R1+0x1db8], R76 ;  /* 0x001db84c01007387 */ /* 0x0009e80000100a00 */
[----:B------:R-:W3:Y:S04]  /*42890*/  LDL.LU.64 R248, [R1+0xf28] ;  /* 0x000f280001f87983 */ /* 0x000ee80000300a00 */
[----:B------:R1:W-:Y:S04]  /*428a0*/  LDGSTS.E [R159+-0xbff4], desc[UR60][R80.64], !P2 ;  /* 0xf400c000509f7fae */ /* 0x0003e8000d12187c */
[----:B------:R2:W-:Y:S04]  /*428b0*/  LDGSTS.E [R156+-0x7ff4], desc[UR60][R78.64], !P2 ;  /* 0xf800c0004e9c7fae */ /* 0x0005e8000d12187c */
[----:B------:R4:W-:Y:S01]  /*428c0*/  LDGSTS.E [R154+-0x3ff4], desc[UR60][R76.64], !P2 ;  /* 0xfc00c0004c9a7fae */ /* 0x0009e2000d12187c */
[----:B-1----:R-:W-:-:S04]  /*428d0*/  IMAD.WIDE R80, R5, 0x4, R242 ;  /* 0x0000000405507825 */ /* 0x002fc800078e02f2 */
[C---:B--2---:R-:W-:Y:S01]  /*428e0*/  IMAD.WIDE R82, R5.reuse, 0x4, R152 ;  /* 0x0000000405527825 */ /* 0x044fe200078e0298 */
[----:B------:R-:W2:Y:S03]  /*428f0*/  LDL.LU.64 R242, [R1+0xf18] ;  /* 0x000f180001f27983 */ /* 0x000ea60000300a00 */
[C---:B------:R-:W-:Y:S01]  /*42900*/  IMAD.WIDE R78, R5.reuse, 0x4, R244 ;  /* 0x00000004054e7825 */ /* 0x040fe200078e02f4 */
[C---:B------:R-:W-:Y:S01]  /*42910*/  IADD3 R159, R12.reuse, 0x200000, RZ ;  /* 0x002000000c9f7810 */ /* 0x040fe20007ffe0ff */
[----:B------:R-:W2:Y:S02]  /*42920*/  LDL.LU.64 R244, [R1+0xf08] ;  /* 0x000f080001f47983 */ /* 0x000ea40000300a00 */
[----:B----4-:R-:W-:Y:S02]  /*42930*/  IMAD.WIDE R76, R5, 0x4, R250 ;  /* 0x00000004054c7825 */ /* 0x010fe400078e02fa */
[----:B------:R1:W-:Y:S04]  /*42940*/  STL.64 [R1+0x1da8], R80 ;  /* 0x001da85001007387 */ /* 0x0003e80000100a00 */
[----:B------:R4:W-:Y:S04]  /*42950*/  STL.64 [R1+0x1d98], R78 ;  /* 0x001d984e01007387 */ /* 0x0009e80000100a00 */
[----:B------:R-:W2:Y:S04]  /*42960*/  LDL.LU.64 R250, [R1+0xef8] ;  /* 0x000ef80001fa7983 */ /* 0x000ea80000300a00 */
[----:B------:R3:W-:Y:S04]  /*42970*/  STL.64 [R1+0x1d80], R76 ;  /* 0x001d804c01007387 */ /* 0x0007e80000100a00 */
[----:B------:R-:W2:Y:S01]  /*42980*/  LDL.LU.64 R152, [R1+0xee8] ;  /* 0x000ee80001987983 */ /* 0x000ea20000300a00 */
[----:B------:R-:W-:-:S03]  /*42990*/  VIADD R156, R12, 0x200000 ;  /* 0x002000000c9c7836 */ /* 0x000fc60000000000 */
[----:B------:R-:W0:Y:S01]  /*429a0*/  LDGDEPBAR ;  /* 0x00000000000079af */ /* 0x000e220000000000 */
[----:B------:R-:W-:-:S03]  /*429b0*/  IADD3 R154, R12, 0x200000, RZ ;  /* 0x002000000c9a7810 */ /* 0x000fc60007ffe0ff */
[----:B------:R1:W-:Y:S04]  /*429c0*/  LDGSTS.E [R159+0x60000], desc[UR60][R80.64], P0 ;  /* 0x60000000509f7fae */ /* 0x0003e8000812187c */
[----:B------:R4:W-:Y:S01]  /*429d0*/  LDGSTS.E [R156+0x60400], desc[UR60][R78.64], P0 ;  /* 0x604000004e9c7fae */ /* 0x0009e2000812187c */
[----:B------:R-:W-:-:S03]  /*429e0*/  VIADD R252, R12, 0x200000 ;  /* 0x002000000cfc7836 */ /* 0x000fc60000000000 */
[----:B------:R3:W-:Y:S01]  /*429f0*/  LDGSTS.E [R154+0x60800], desc[UR60][R76.64], P0 ;  /* 0x608000004c9a7fae */ /* 0x0007e2000812187c */
[----:B-1----:R-:W-:-:S03]  /*42a00*/  IMAD.WIDE R80, R5, 0x4, R240 ;  /* 0x0000000405507825 */ /* 0x002fc600078e02f0 */
[----:B------:R1:W-:Y:S01]  /*42a10*/  LDGSTS.E [R252+0x60c00], desc[UR60][R82.64], P0 ;  /* 0x60c0000052fc7fae */ /* 0x0003e2000812187c */
[----:B----4-:R-:W-:-:S03]  /*42a20*/  IMAD.WIDE R78, R5, 0x4, R238 ;  /* 0x00000004054e7825 */ /* 0x010fc600078e02ee */
[----:B------:R-:W4:Y:S04]  /*42a30*/  LDL.LU.64 R240, [R1+0xed8] ;  /* 0x000ed80001f07983 */ /* 0x000f280000300a00 */
[----:B------:R1:W-:Y:S04]  /*42a40*/  STL.64 [R1+0x1d78], R82 ;  /* 0x001d785201007387 */ /* 0x0003e80000100a00 */
[----:B------:R-:W4:Y:S01]  /*42a50*/  LDL.LU.64 R238, [R1+0xec8] ;  /* 0x000ec80001ee7983 */ /* 0x000f220000300a00 */
[----:B---3--:R-:W-:-:S03]  /*42a60*/  IMAD.WIDE R76, R5, 0x4, R246 ;  /* 0x00000004054c7825 */ /* 0x008fc600078e02f6 */
[----:B------:R2:W-:Y:S04]  /*42a70*/  STL.64 [R1+0x1d70], R80 ;  /* 0x001d705001007387 */ /* 0x0005e80000100a00 */
[----:B------:R3:W-:Y:S04]  /*42a80*/  STL.64 [R1+0x1d68], R78 ;  /* 0x001d684e01007387 */ /* 0x0007e80000100a00 */
[----:B------:R-:W4:Y:S01]  /*42a90*/  LDL.LU.64 R246, [R1+0xeb8] ;  /* 0x000eb80001f67983 */ /* 0x000f220000300a00 */
[----:B-1----:R-:W-:-:S03]  /*42aa0*/  IMAD.WIDE R82, R5, 0x4, R248 ;  /* 0x0000000405527825 */ /* 0x002fc600078e02f8 */
[----:B------:R1:W-:Y:S04]  /*42ab0*/  STL.64 [R1+0x1d60], R76 ;  /* 0x001d604c01007387 */ /* 0x0003e80000100a00 */
[----:B------:R-:W4:Y:S04]  /*42ac0*/  LDL.LU.64 R248, [R1+0xea8] ;  /* 0x000ea80001f87983 */ /* 0x000f280000300a00 */
[----:B------:R2:W-:Y:S04]  /*42ad0*/  LDGSTS.E [R159+0x61000], desc[UR60][R80.64], P0 ;  /* 0x61000000509f7fae */ /* 0x0005e8000812187c */
[----:B------:R3:W-:Y:S04]  /*42ae0*/  LDGSTS.E [R156+0x61400], desc[UR60][R78.64], P0 ;  /* 0x614000004e9c7fae */ /* 0x0007e8000812187c */
[----:B------:R1:W-:Y:S04]  /*42af0*/  LDGSTS.E [R154+0x61800], desc[UR60][R76.64], P0 ;  /* 0x618000004c9a7fae */ /* 0x0003e8000812187c */
[----:B------:R1:W-:Y:S01]  /*42b00*/  LDGSTS.E [R252+0x61c00], desc[UR60][R82.64], P0 ;  /* 0x61c0000052fc7fae */ /* 0x0003e2000812187c */
[----:B--2---:R-:W-:-:S03]  /*42b10*/  IMAD.WIDE R80, R5, 0x4, R242 ;  /* 0x0000000405507825 */ /* 0x004fc600078e02f2 */
[----:B------:R-:W2:Y:S01]  /*42b20*/  LDL.LU.64 R242, [R1+0xe98] ;  /* 0x000e980001f27983 */ /* 0x000ea20000300a00 */
[----:B---3--:R-:W-:-:S03]  /*42b30*/  IMAD.WIDE R78, R5, 0x4, R244 ;  /* 0x00000004054e7825 */ /* 0x008fc600078e02f4 */
[----:B------:R3:W-:Y:S04]  /*42b40*/  STL.64 [R1+0x1d58], R82 ;  /* 0x001d585201007387 */ /* 0x0007e80000100a00 */
[----:B------:R-:W2:Y:S04]  /*42b50*/  LDL.LU.64 R244, [R1+0xe88] ;  /* 0x000e880001f47983 */ /* 0x000ea80000300a00 */
[----:B------:R4:W-:Y:S01]  /*42b60*/  STL.64 [R1+0x1d50], R80 ;  /* 0x001d505001007387 */ /* 0x0009e20000100a00 */
[----:B-1----:R-:W-:-:S03]  /*42b70*/  IMAD.WIDE R76, R5, 0x4, R250 ;  /* 0x00000004054c7825 */ /* 0x002fc600078e02fa */
[----:B------:R1:W-:Y:S04]  /*42b80*/  STL.64 [R1+0x1d48], R78 ;  /* 0x001d484e01007387 */ /* 0x0003e80000100a00 */
[----:B------:R-:W2:Y:S01]  /*42b90*/  LDL.LU.64 R250, [R1+0xe78] ;  /* 0x000e780001fa7983 */ /* 0x000ea20000300a00 */
[----:B---3--:R-:W-:-:S03]  /*42ba0*/  IMAD.WIDE R82, R5, 0x4, R152 ;  /* 0x0000000405527825 */ /* 0x008fc600078e0298 */
[----:B------:R3:W-:Y:S04]  /*42bb0*/  STL.64 [R1+0x1d40], R76 ;  /* 0x001d404c01007387 */ /* 0x0007e80000100a00 */
[----:B------:R-:W2:Y:S04]  /*42bc0*/  LDL.LU.64 R152, [R1+0xe68] ;  /* 0x000e680001987983 */ /* 0x000ea80000300a00 */
[----:B------:R4:W-:Y:S04]  /*42bd0*/  LDGSTS.E [R159+0x62000], desc[UR60][R80.64], P0 ;  /* 0x62000000509f7fae */ /* 0x0009e8000812187c */
[----:B------:R1:W-:Y:S04]  /*42be0*/  LDGSTS.E [R156+0x62400], desc[UR60][R78.64], P0 ;  /* 0x624000004e9c7fae */ /* 0x0003e8000812187c */
[----:B------:R3:W-:Y:S04]  /*42bf0*/  LDGSTS.E [R154+0x62800], desc[UR60][R76.64], P0 ;  /* 0x628000004c9a7fae */ /* 0x0007e8000812187c */
[----:B------:R3:W-:Y:S01]  /*42c00*/  LDGSTS.E [R252+0x62c00], desc[UR60][R82.64], P0 ;  /* 0x62c0000052fc7fae */ /* 0x0007e2000812187c */
[----:B----4-:R-:W-:-:S03]  /*42c10*/  IMAD.WIDE R80, R5, 0x4, R240 ;  /* 0x0000000405507825 */ /* 0x010fc600078e02f0 */
[----:B------:R-:W4:Y:S04]  /*42c20*/  LDL.LU.64 R240, [R1+0xe58] ;  /* 0x000e580001f07983 */ /* 0x000f280000300a00 */
[----:B------:R3:W-:Y:S01]  /*42c30*/  STL.64 [R1+0x1d38], R82 ;  /* 0x001d385201007387 */ /* 0x0007e20000100a00 */
[----:B-1----:R-:W-:-:S03]  /*42c40*/  IMAD.WIDE R78, R5, 0x4, R238 ;  /* 0x00000004054e7825 */ /* 0x002fc600078e02ee */
[----:B------:R-:W4:Y:S04]  /*42c50*/  LDL.LU.64 R238, [R1+0xe48] ;  /* 0x000e480001ee7983 */ /* 0x000f280000300a00 */
[----:B------:R2:W-:Y:S04]  /*42c60*/  STL.64 [R1+0x1d30], R80 ;  /* 0x001d305001007387 */ /* 0x0005e80000100a00 */
[----:B------:R1:W-:Y:S01]  /*42c70*/  STL.64 [R1+0x1d28], R78 ;  /* 0x001d284e01007387 */ /* 0x0003e20000100a00 */
[----:B---3--:R-:W-:-:S03]  /*42c80*/  IMAD.WIDE R76, R5, 0x4, R246 ;  /* 0x00000004054c7825 */ /* 0x008fc600078e02f6 */
[----:B------:R-:W3:Y:S04]  /*42c90*/  LDL.LU.64 R246, [R1+0xe38] ;  /* 0x000e380001f67983 */ /* 0x000ee80000300a00 */
[----:B------:R1:W-:Y:S01]  /*42ca0*/  STL.64 [R1+0x1d20], R76 ;  /* 0x001d204c01007387 */ /* 0x0003e20000100a00 */
[----:B------:R-:W-:-:S03]  /*42cb0*/  IMAD.WIDE R82, R5, 0x4, R248 ;  /* 0x0000000405527825 */ /* 0x000fc600078e02f8 */
[----:B------:R-:W3:Y:S04]  /*42cc0*/  LDL.LU.64 R248, [R1+0xe28] ;  /* 0x000e280001f87983 */ /* 0x000ee80000300a00 */
[----:B------:R2:W-:Y:S04]  /*42cd0*/  LDGSTS.E [R159+0x63000], desc[UR60][R80.64], P0 ;  /* 0x63000000509f7fae */ /* 0x0005e8000812187c */
[----:B------:R1:W-:Y:S04]  /*42ce0*/  LDGSTS.E [R156+0x63400], desc[UR60][R78.64], P0 ;  /* 0x634000004e9c7fae */ /* 0x0003e8000812187c */
[----:B------:R1:W-:Y:S04]  /*42cf0*/  LDGSTS.E [R154+0x63800], desc[UR60][R76.64], P0 ;  /* 0x638000004c9a7fae */ /* 0x0003e8000812187c */
[----:B------:R1:W-:Y:S01]  /*42d00*/  LDGSTS.E [R252+0x63c00], desc[UR60][R82.64], P0 ;  /* 0x63c0000052fc7fae */ /* 0x0003e2000812187c */
[----:B--2---:R-:W-:-:S03]  /*42d10*/  IMAD.WIDE R80, R5, 0x4, R242 ;  /* 0x0000000405507825 */ /* 0x004fc600078e02f2 */
[----:B------:R-:W2:Y:S04]  /*42d20*/  LDL.LU.64 R242, [R1+0xe18] ;  /* 0x000e180001f27983 */ /* 0x000ea80000300a00 */
[----:B------:R1:W-:Y:S02]  /*42d30*/  STL.64 [R1+0x1d18], R82 ;  /* 0x001d185201007387 */ /* 0x0003e40000100a00 */
[C---:B-1----:R-:W-:Y:S02]  /*42d40*/  IMAD.WIDE R78, R5.reuse, 0x4, R244 ;  /* 0x00000004054e7825 */ /* 0x042fe400078e02f4 */
[----:B------:R-:W2:Y:S04]  /*42d50*/  LDL.LU.64 R244, [R1+0xe08] ;  /* 0x000e080001f47983 */ /* 0x000ea80000300a00 */
[----:B------:R4:W-:Y:S04]  /*42d60*/  STL.64 [R1+0x1d10], R80 ;  /* 0x001d105001007387 */ /* 0x0009e80000100a00 */
[----:B------:R1:W-:Y:S01]  /*42d70*/  STL.64 [R1+0x1d08], R78 ;  /* 0x001d084e01007387 */ /* 0x0003e20000100a00 */
[----:B------:R-:W-:-:S03]  /*42d80*/  IMAD.WIDE R76, R5, 0x4, R250 ;  /* 0x00000004054c7825 */ /* 0x000fc600078e02fa */
[----:B------:R-:W2:Y:S04]  /*42d90*/  LDL.LU.64 R250, [R1+0xdf8] ;  /* 0x000df80001fa7983 */ /* 0x000ea80000300a00 */
[----:B------:R3:W-:Y:S01]  /*42da0*/  STL.64 [R1+0x1d00], R76 ;  /* 0x001d004c01007387 */ /* 0x0007e20000100a00 */
[----:B------:R-:W-:-:S03]  /*42db0*/  IMAD.WIDE R82, R5, 0x4, R152 ;  /* 0x0000000405527825 */ /* 0x000fc600078e0298 */
        /* <DEDUP_REMOVED lines=64> */
[----:B------:R-:W2:Y:S01]  /*431c0*/  LDL.LU.64 R152, [R1+0xce8] ;  /* 0x000ce80001987983 */ /* 0x000ea20000300a00 */
[C---:B------:R-:W-:Y:S01]  /*431d0*/  IADD3 R159, R13.reuse, 0x200000, RZ ;  /* 0x002000000d9f7810 */ /* 0x040fe20007ffe0ff */
[C---:B------:R-:W-:Y:S01]  /*431e0*/  VIADD R156, R13.reuse, 0x200000 ;  /* 0x002000000d9c7836 */ /* 0x040fe20000000000 */
[----:B------:R-:W-:-:S03]  /*431f0*/  IADD3 R154, R13, 0x200000, RZ ;  /* 0x002000000d9a7810 */ /* 0x000fc60007ffe0ff */
[----:B------:R4:W-:Y:S04]  /*43200*/  LDGSTS.E [R159+0x60080], desc[UR60][R80.64], P0 ;  /* 0x60080000509f7fae */ /* 0x0009e8000812187c */
[----:B------:R1:W-:Y:S01]  /*43210*/  LDGSTS.E [R156+0x60480], desc[UR60][R78.64], P0 ;  /* 0x604800004e9c7fae */ /* 0x0003e2000812187c */
[----:B------:R-:W-:-:S03]  /*43220*/  VIADD R252, R13, 0x200000 ;  /* 0x002000000dfc7836 */ /* 0x000fc60000000000 */
        /* <DEDUP_REMOVED lines=635> */
[----:B------:R2:W-:Y:S01]  /*459e0*/  LDGSTS.E [R159+0x67280], desc[UR60][R80.64], P0 ;  /* 0x67280000509f7fae */ /* 0x0005e2000812187c */
[----:B------:R-:W-:-:S03]  /*459f0*/  IMAD.WIDE R82, R5, 0x4, R248 ;  /* 0x0000000405527825 */ /* 0x000fc600078e02f8 */
[----:B------:R1:W-:Y:S04]  /*45a00*/  STL.64 [R1+0xf88], R76 ;  /* 0x000f884c01007387 */ /* 0x0003e80000100a00 */
[----:B------:R-:W3:Y:S04]  /*45a10*/  LDL.LU.64 R248, [R1+0x4e0] ;  /* 0x0004e00001f87983 */ /* 0x000ee80000300a00 */
        /* <DEDUP_REMOVED lines=32> */
[----:B------:R2:W-:Y:S04]  /*45c20*/  LDGSTS.E [R159+0x61300], desc[UR60][R80.64], P0 ;  /* 0x61300000509f7fae */ /* 0x0005e8000812187c */
[----:B------:R1:W-:Y:S01]  /*45c30*/  STL.64 [R1+0xf48], R76 ;  /* 0x000f484c01007387 */ /* 0x0003e20000100a00 */
[----:B------:R-:W-:-:S03]  /*45c40*/  IMAD.WIDE R82, R5, 0x4, R248 ;  /* 0x0000000405527825 */ /* 0x000fc600078e02f8 */
[----:B------:R1:W-:Y:S04]  /*45c50*/  LDGSTS.E [R156+0x61700], desc[UR60][R78.64], P0 ;  /* 0x617000004e9c7fae */ /* 0x0003e8000812187c */
[----:B------:R-:W3:Y:S04]  /*45c60*/  LDL.LU.64 R248, [R1+0x3e0] ;  /* 0x0003e00001f87983 */ /* 0x000ee80000300a00 */
        /* <DEDUP_REMOVED lines=20> */
[----:B------:R-:W-:Y:S01]  /*45db0*/  STL.64 [R1+0xf20], R82 ;  /* 0x000f205201007387 */ /* 0x000fe20000100a00 */
[----:B-1----:R-:W-:-:S03]  /*45dc0*/  IMAD.WIDE R78, R5, 0x4, R238 ;  /* 0x00000004054e7825 */ /* 0x002fc600078e02ee */
[----:B------:R-:W-:Y:S04]  /*45dd0*/  STL.64 [R1+0xf18], R80 ;  /* 0x000f185001007387 */ /* 0x000fe80000100a00 */
[----:B------:R-:W-:Y:S04]  /*45de0*/  LDGSTS.E [R159+0x63300], desc[UR60][R80.64], P0 ;  /* 0x63300000509f7fae */ /* 0x000fe8000812187c */
[----:B------:R-:W-:Y:S01]  /*45df0*/  LDGSTS.E [R156+0x63700], desc[UR60][R78.64], P0 ;  /* 0x637000004e9c7fae */ /* 0x000fe2000812187c */
[----:B---3--:R-:W-:-:S03]  /*45e00*/  IMAD.WIDE R76, R5, 0x4, R246 ;  /* 0x00000004054c7825 */ /* 0x008fc600078e02f6 */
[----:B------:R-:W3:Y:S04]  /*45e10*/  LDL.LU.64 R246, [R1+0x320] ;  /* 0x0003200001f67983 */ /* 0x000ee80000300a00 */
[----:B------:R1:W-:Y:S04]  /*45e20*/  STL.64 [R1+0xf10], R78 ;  /* 0x000f104e01007387 */ /* 0x0003e80000100a00 */
[----:B------:R2:W-:Y:S04]  /*45e30*/  STL.64 [R1+0xf08], R76 ;  /* 0x000f084c01007387 */ /* 0x0005e80000100a00 */
[----:B------:R2:W-:Y:S01]  /*45e40*/  LDGSTS.E [R154+0x63b00], desc[UR60][R76.64], P0 ;  /* 0x63b000004c9a7fae */ /* 0x0005e2000812187c */
[----:B------:R-:W-:-:S03]  /*45e50*/  IMAD.WIDE R238, R5, 0x4, R248 ;  /* 0x0000000405ee7825 */ /* 0x000fc600078e02f8 */
[----:B-1----:R-:W3:Y:S04]  /*45e60*/  LDL.LU.64 R78, [R1+0x300] ;  /* 0x00030000014e7983 */ /* 0x002ee80000300a00 */
[----:B------:R-:W3:Y:S04]  /*45e70*/  LDL.LU.64 R248, [R1+0x2e0] ;  /* 0x0002e00001f87983 */ /* 0x000ee80000300a00 */
[----:B------:R-:W-:Y:S01]  /*45e80*/  LDGSTS.E [R252+0x63f00], desc[UR60][R238.64], P0 ;  /* 0x63f00000eefc7fae */ /* 0x000fe2000812187c */
[----:B--2---:R-:W-:-:S03]  /*45e90*/  IMAD.WIDE R82, R5, 0x4, R242 ;  /* 0x0000000405527825 */ /* 0x004fc600078e02f2 */
[----:B------:R-:W2:Y:S04]  /*45ea0*/  LDL.LU.64 R242, [R1+0x2c0] ;  /* 0x0002c00001f27983 */ /* 0x000ea80000300a00 */
[----:B------:R-:W-:Y:S01]  /*45eb0*/  STL.64 [R1+0xf00], R238 ;  /* 0x000f00ee01007387 */ /* 0x000fe20000100a00 */
[----:B------:R-:W-:-:S03]  /*45ec0*/  IMAD.WIDE R76, R5, 0x4, R244 ;  /* 0x00000004054c7825 */ /* 0x000fc600078e02f4 */
[----:B------:R-:W-:Y:S04]  /*45ed0*/  STL.64 [R1+0xef8], R82 ;  /* 0x000ef85201007387 */ /* 0x000fe80000100a00 */
[----:B------:R-:W-:Y:S04]  /*45ee0*/  LDGSTS.E [R159+0x64300], desc[UR60][R82.64], P0 ;  /* 0x64300000529f7fae */ /* 0x000fe8000812187c */
[----:B------:R-:W-:Y:S01]  /*45ef0*/  LDGSTS.E [R156+0x64700], desc[UR60][R76.64], P0 ;  /* 0x647000004c9c7fae */ /* 0x000fe2000812187c */
[----:B------:R-:W-:-:S03]  /*45f00*/  IMAD.WIDE R80, R5, 0x4, R250 ;  /* 0x0000000405507825 */ /* 0x000fc600078e02fa */
[----:B------:R-:W2:Y:S04]  /*45f10*/  LDL.LU.64 R250, [R1+0x2a0] ;  /* 0x0002a00001fa7983 */ /* 0x000ea80000300a00 */
[----:B------:R1:W-:Y:S04]  /*45f20*/  STL.64 [R1+0xef0], R76 ;  /* 0x000ef04c01007387 */ /* 0x0003e80000100a00 */
[----:B------:R3:W-:Y:S01]  /*45f30*/  STL.64 [R1+0xee8], R80 ;  /* 0x000ee85001007387 */ /* 0x0007e20000100a00 */
[----:B------:R-:W-:-:S03]  /*45f40*/  IMAD.WIDE R244, R5, 0x4, R152 ;  /* 0x0000000405f47825 */ /* 0x000fc600078e0298 */
[----:B------:R3:W-:Y:S04]  /*45f50*/  LDGSTS.E [R154+0x64b00], desc[UR60][R80.64], P0 ;  /* 0x64b00000509a7fae */ /* 0x0007e8000812187c */
[----:B-1----:R-:W2:Y:S04]  /*45f60*/  LDL.LU.64 R76, [R1+0x280] ;  /* 0x00028000014c7983 */ /* 0x002ea80000300a00 */
[----:B------:R-:W2:Y:S04]  /*45f70*/  LDL.LU.64 R152, [R1+0x260] ;  /* 0x0002600001987983 */ /* 0x000ea80000300a00 */
[----:B------:R-:W2:Y:S01]  /*45f80*/  LDL.LU.64 R82, [R1+0x240] ;  /* 0x0002400001527983 */ /* 0x000ea20000300a00 */
[----:B----4-:R-:W-:-:S03]  /*45f90*/  IMAD.WIDE R240, R5, 0x4, R240 ;  /* 0x0000000405f07825 */ /* 0x010fc600078e02f0 */
[----:B------:R1:W-:Y:S04]  /*45fa0*/  STL.64 [R1+0xee0], R244 ;  /* 0x000ee0f401007387 */ /* 0x0003e80000100a00 */
[----:B------:R-:W4:Y:S04]  /*45fb0*/  LDL.LU.64 R238, [R1+0x220] ;  /* 0x0002200001ee7983 */ /* 0x000f280000300a00 */
[----:B------:R1:W-:Y:S04]  /*45fc0*/  STL.64 [R1+0xed8], R240 ;  /* 0x000ed8f001007387 */ /* 0x0003e80000100a00 */
[----:B------:R1:W-:Y:S04]  /*45fd0*/  LDGSTS.E [R252+0x64f00], desc[UR60][R244.64], P0 ;  /* 0x64f00000f4fc7fae */ /* 0x0003e8000812187c */
[----:B------:R-:W-:Y:S01]  /*45fe0*/  LDGSTS.E [R159+0x65300], desc[UR60][R240.64], P0 ;  /* 0x65300000f09f7fae */ /* 0x000fe2000812187c */
[----:B---3--:R-:W-:-:S03]  /*45ff0*/  IMAD.WIDE R80, R5, 0x4, R246 ;  /* 0x0000000405507825 */ /* 0x008fc600078e02f6 */
[----:B------:R-:W3:Y:S04]  /*46000*/  LDL.LU.64 R246, [R1+0x1f8] ;  /* 0x0001f80001f67983 */ /* 0x000ee80000300a00 */
[----:B------:R2:W-:Y:S04]  /*46010*/  STL.64 [R1+0xed0], R80 ;  /* 0x000ed05001007387 */ /* 0x0005e80000100a00 */
[----:B------:R2:W-:Y:S01]  /*46020*/  LDGSTS.E [R156+0x65700], desc[UR60][R80.64], P0 ;  /* 0x65700000509c7fae */ /* 0x0005e2000812187c */
[----:B------:R-:W-:-:S04]  /*46030*/  IMAD.WIDE R78, R5, 0x4, R78 ;  /* 0x00000004054e7825 */ /* 0x000fc800078e024e */
[C---:B-1----:R-:W-:Y:S01]  /*46040*/  IMAD.WIDE R244, R5.reuse, 0x4, R248 ;  /* 0x0000000405f47825 */ /* 0x042fe200078e02f8 */
[----:B------:R1:W-:Y:S04]  /*46050*/  STL.64 [R1+0xec8], R78 ;  /* 0x000ec84e01007387 */ /* 0x0003e80000100a00 */
[----:B------:R-:W3:Y:S04]  /*46060*/  LDL.LU.64 R248, [R1+0x1d0] ;  /* 0x0001d00001f87983 */ /* 0x000ee80000300a00 */
[----:B------:R-:W3:Y:S04]  /*46070*/  LDL.LU.64 R240, [R1+0x5b8] ;  /* 0x0005b80001f07983 */ /* 0x000ee80000300a00 */
[----:B------:R1:W-:Y:S04]  /*46080*/  STL.64 [R1+0xec0], R244 ;  /* 0x000ec0f401007387 */ /* 0x0003e80000100a00 */
[----:B------:R1:W-:Y:S04]  /*46090*/  LDGSTS.E [R154+0x65b00], desc[UR60][R78.64], P0 ;  /* 0x65b000004e9a7fae */ /* 0x0003e8000812187c */
[----:B------:R1:W-:Y:S01]  /*460a0*/  LDGSTS.E [R252+0x65f00], desc[UR60][R244.64], P0 ;  /* 0x65f00000f4fc7fae */ /* 0x0003e2000812187c */
[----:B--2---:R-:W-:-:S03]  /*460b0*/  IMAD.WIDE R80, R5, 0x4, R242 ;  /* 0x0000000405507825 */ /* 0x004fc600078e02f2 */
[----:B------:R-:W2:Y:S04]  /*460c0*/  LDL.LU.64 R242, [R1+0x598] ;  /* 0x0005980001f27983 */ /* 0x000ea80000300a00 */
[----:B------:R1:W-:Y:S04]  /*460d0*/  STL.64 [R1+0xeb8], R80 ;  /* 0x000eb85001007387 */ /* 0x0003e80000100a00 */
[----:B------:R1:W-:Y:S02]  /*460e0*/  LDGSTS.E [R159+0x66300], desc[UR60][R80.64], P0 ;  /* 0x66300000509f7fae */ /* 0x0003e4000812187c */
[----:B-1----:R-:W-:-:S02]  /*460f0*/  IMAD.WIDE R78, R5, 0x4, R250 ;  /* 0x00000004054e7825 */ /* 0x002fc400078e02fa */
[----:B------:R-:W2:Y:S04]  /*46100*/  LDL.LU.64 R250, [R1+0x578] ;  /* 0x0005780001fa7983 */ /* 0x000ea80000300a00 */
[----:B------:R4:W-:Y:S04]  /*46110*/  STL.64 [R1+0xeb0], R78 ;  /* 0x000eb04e01007387 */ /* 0x0009e80000100a00 */
[----:B------:R4:W-:Y:S01]  /*46120*/  LDGSTS.E [R156+0x66700], desc[UR60][R78.64], P0 ;  /* 0x667000004e9c7fae */ /* 0x0009e2000812187c */
[----:B------:R-:W-:-:S04]  /*46130*/  IMAD.WIDE R76, R5, 0x4, R76 ;  /* 0x00000004054c7825 */ /* 0x000fc800078e024c */
[C---:B------:R-:W-:Y:S01]  /*46140*/  IMAD.WIDE R244, R5.reuse, 0x4, R152 ;  /* 0x0000000405f47825 */ /* 0x040fe200078e0298 */
[----:B------:R3:W-:Y:S04]  /*46150*/  STL.64 [R1+0xea8], R76 ;  /* 0x000ea84c01007387 */ /* 0x0007e80000100a00 */
[----:B------:R-:W2:Y:S01]  /*46160*/  LDL.LU.64 R152, [R1+0x558] ;  /* 0x0005580001987983 */ /* 0x000ea20000300a00 */
[----:B------:R-:W-:-:S03]  /*46170*/  IMAD.WIDE R80, R5, 0x4, R82 ;  /* 0x0000000405507825 */ /* 0x000fc600078e0252 */
[----:B------:R3:W-:Y:S01]  /*46180*/  LDGSTS.E [R154+0x66b00], desc[UR60][R76.64], P0 ;  /* 0x66b000004c9a7fae */ /* 0x0007e2000812187c */
[----:B----4-:R-:W-:-:S03]  /*46190*/  IMAD.WIDE R78, R5, 0x4, R238 ;  /* 0x00000004054e7825 */ /* 0x010fc600078e02ee */
[----:B------:R1:W-:Y:S04]  /*461a0*/  STL.64 [R1+0xe98], R244 ;  /* 0x000e98f401007387 */ /* 0x0003e80000100a00 */
[----:B------:R4:W-:Y:S04]  /*461b0*/  STL.64 [R1+0xe90], R80 ;  /* 0x000e905001007387 */ /* 0x0009e80000100a00 */
[----:B------:R-:W2:Y:S04]  /*461c0*/  LDL.LU.64 R238, [R1+0x538] ;  /* 0x0005380001ee7983 */ /* 0x000ea80000300a00 */
[----:B------:R-:W-:Y:S01]  /*461d0*/  STL.64 [R1+0xe88], R78 ;  /* 0x000e884e01007387 */ /* 0x000fe20000100a00 */
[----:B---3--:R-:W-:-:S03]  /*461e0*/  IMAD.WIDE R76, R5, 0x4, R246 ;  /* 0x00000004054c7825 */ /* 0x008fc600078e02f6 */
[----:B------:R-:W3:Y:S04]  /*461f0*/  LDL.LU.64 R82, [R1+0x518] ;  /* 0x0005180001527983 */ /* 0x000ee80000300a00 */
[----:B------:R-:W-:Y:S04]  /*46200*/  LDGSTS.E [R252+0x66f00], desc[UR60][R244.64], P0 ;  /* 0x66f00000f4fc7fae */ /* 0x000fe8000812187c */
[----:B------:R2:W-:Y:S04]  /*46210*/  STL.64 [R1+0xe80], R76 ;  /* 0x000e804c01007387 */ /* 0x0005e80000100a00 */
[----:B------:R4:W-:Y:S04]  /*46220*/  LDGSTS.E [R159+0x67300], desc[UR60][R80.64], P0 ;  /* 0x67300000509f7fae */ /* 0x0009e8000812187c */
[----:B-1----:R-:W3:Y:S04]  /*46230*/  LDL.LU.64 R244, [R1+0x4f8] ;  /* 0x0004f80001f47983 */ /* 0x002ee80000300a00 */
[----:B------:R1:W-:Y:S01]  /*46240*/  LDGSTS.E [R156+0x67700], desc[UR60][R78.64], P0 ;  /* 0x677000004e9c7fae */ /* 0x0003e2000812187c */
[----:B------:R-:W-:-:S03]  /*46250*/  IMAD.WIDE R248, R5, 0x4, R248 ;  /* 0x0000000405f87825 */ /* 0x000fc600078e02f8 */
[----:B------:R2:W-:Y:S01]  /*46260*/  LDGSTS.E [R154+0x67b00], desc[UR60][R76.64], P0 ;  /* 0x67b000004c9a7fae */ /* 0x0005e2000812187c */
[----:B------:R-:W-:Y:S01]  /*46270*/  IMAD.WIDE R240, R5, 0x4, R240 ;  /* 0x0000000405f07825 */ /* 0x000fe200078e02f0 */
[C---:B----4-:R-:W-:Y:S02]  /*46280*/  IADD3 R159, R19.reuse, 0x200000, RZ ;  /* 0x00200000139f7810 */ /* 0x050fe40007ffe0ff */
[----:B------:R-:W4:Y:S01]  /*46290*/  LDL.LU.64 R246, [R1+0x4d8] ;  /* 0x0004d80001f67983 */ /* 0x000f220000300a00 */
[----:B-1----:R-:W-:-:S03]  /*462a0*/  VIADD R156, R19, 0x200000 ;  /* 0x00200000139c7836 */ /* 0x002fc60000000000 */
[----:B------:R-:W-:Y:S04]  /*462b0*/  STL.64 [R1+0xe78], R248 ;  /* 0x000e78f801007387 */ /* 0x000fe80000100a00 */
[----:B------:R-:W-:Y:S04]  /*462c0*/  STL.64 [R1+0xe70], R240 ;  /* 0x000e70f001007387 */ /* 0x000fe80000100a00 */
[----:B------:R-:W4:Y:S04]  /*462d0*/  LDL.LU.64 R80, [R1+0x4b8] ;  /* 0x0004b80001507983 */ /* 0x000f280000300a00 */
[----:B------:R-:W-:Y:S04]  /*462e0*/  LDGSTS.E [R252+0x67f00], desc[UR60][R248.64], P0 ;  /* 0x67f00000f8fc7fae */ /* 0x000fe8000812187c */
[----:B------:R1:W-:Y:S01]  /*462f0*/  LDGSTS.E [R159+0x60380], desc[UR60][R240.64], P0 ;  /* 0x60380000f09f7fae */ /* 0x0003e2000812187c */
[----:B--2---:R-:W-:-:S05]  /*46300*/  IMAD.WIDE R76, R5, 0x4, R242 ;  /* 0x00000004054c7825 */ /* 0x004fca00078e02f2 */
[----:B------:R2:W-:Y:S04]  /*46310*/  STL.64 [R1+0xe60], R76 ;  /* 0x000e604c01007387 */ /* 0x0005e80000100a00 */
[----:B------:R-:W4:Y:S04]  /*46320*/  LDL.LU.64 R242, [R1+0x498] ;  /* 0x0004980001f27983 */ /* 0x000f280000300a00 */
[----:B------:R-:W-:Y:S01]  /*46330*/  LDGSTS.E [R156+0x60780], desc[UR60][R76.64], P0 ;  /* 0x607800004c9c7fae */ /* 0x000fe2000812187c */
[----:B------:R-:W-:-:S05]  /*46340*/  IMAD.WIDE R78, R5, 0x4, R250 ;  /* 0x00000004054e7825 */ /* 0x000fca00078e02fa */
[----:B------:R3:W-:Y:S04]  /*46350*/  STL.64 [R1+0xe58], R78 ;  /* 0x000e584e01007387 */ /* 0x0007e80000100a00 */
[----:B--2---:R-:W2:Y:S04]  /*46360*/  LDL.LU.64 R76, [R1+0x478] ;  /* 0x00047800014c7983 */ /* 0x004ea80000300a00 */
[----:B------:R-:W2:Y:S04]  /*46370*/  LDL.LU.64 R248, [R1+0x458] ;  /* 0x0004580001f87983 */ /* 0x000ea80000300a00 */
[----:B------:R-:W2:Y:S01]  /*46380*/  LDL.LU.64 R250, [R1+0x438] ;  /* 0x0004380001fa7983 */ /* 0x000ea20000300a00 */
[----:B-1----:R-:W-:-:S03]  /*46390*/  IMAD.WIDE R240, R5, 0x4, R152 ;  /* 0x0000000405f07825 */ /* 0x002fc600078e0298 */
[----:B------:R-:W2:Y:S01]  /*463a0*/  LDL.LU.64 R152, [R1+0x418] ;  /* 0x0004180001987983 */ /* 0x000ea20000300a00 */
[C---:B------:R-:W-:Y:S01]  /*463b0*/  IADD3 R154, R19.reuse, 0x200000, RZ ;  /* 0x00200000139a7810 */ /* 0x040fe20007ffe0ff */
[----:B------:R-:W-:-:S04]  /*463c0*/  VIADD R252, R19, 0x200000 ;  /* 0x0020000013fc7836 */ /* 0x000fc80000000000 */
[----:B------:R1:W-:Y:S04]  /*463d0*/  LDGSTS.E [R154+0x60b80], desc[UR60][R78.64], P0 ;  /* 0x60b800004e9a7fae */ /* 0x0003e8000812187c */
[----:B------:R-:W-:Y:S04]  /*463e0*/  STL.64 [R1+0xe50], R240 ;  /* 0x000e50f001007387 */ /* 0x000fe80000100a00 */
[----:B------:R-:W-:Y:S01]  /*463f0*/  LDGSTS.E [R252+0x60f80], desc[UR60][R240.64], P0 ;  /* 0x60f80000f0fc7fae */ /* 0x000fe2000812187c */
[----:B------:R-:W-:-:S05]  /*46400*/  IMAD.WIDE R238, R5, 0x4, R238 ;  /* 0x0000000405ee7825 */ /* 0x000fca00078e02ee */
[----:B------:R1:W-:Y:S01]  /*46410*/  STL.64 [R1+0xe48], R238 ;  /* 0x000e48ee01007387 */ /* 0x0003e20000100a00 */
[----:B---3--:R-:W-:-:S03]  /*46420*/  IMAD.WIDE R82, R5, 0x4, R82 ;  /* 0x0000000405527825 */ /* 0x008fc600078e0252 */
[----:B------:R-:W-:Y:S04]  /*46430*/  LDGSTS.E [R159+0x61380], desc[UR60][R238.64], P0 ;  /* 0x61380000ee9f7fae */ /* 0x000fe8000812187c */
[----:B------:R4:W-:Y:S04]  /*46440*/  STL.64 [R1+0xe40], R82 ;  /* 0x000e405201007387 */ /* 0x0009e80000100a00 */
[----:B------:R4:W-:Y:S01]  /*46450*/  LDGSTS.E [R156+0x61780], desc[UR60][R82.64], P0 ;  /* 0x61780000529c7fae */ /* 0x0009e2000812187c */
[----:B-1----:R-:W-:-:S05]  /*46460*/  IMAD.WIDE R78, R5, 0x4, R244 ;  /* 0x00000004054e7825 */ /* 0x002fca00078e02f4 */
[----:B------:R1:W-:Y:S04]  /*46470*/  STL.64 [R1+0xe38], R78 ;  /* 0x000e384e01007387 */ /* 0x0003e80000100a00 */
[----:B------:R-:W3:Y:S01]  /*46480*/  LDL.LU.64 R238, [R1+0x3f8] ;  /* 0x0003f80001ee7983 */ /* 0x000ee20000300a00 */
[----:B----4-:R-:W-:-:S03]  /*46490*/  IMAD.WIDE R82, R5, 0x4, R246 ;  /* 0x0000000405527825 */ /* 0x010fc600078e02f6 */
[----:B------:R-:W4:Y:S04]  /*464a0*/  LDL.LU.64 R244, [R1+0x3d8] ;  /* 0x0003d80001f47983 */ /* 0x000f280000300a00 */
[----:B------:R-:W4:Y:S04]  /*464b0*/  LDL.LU.64 R246, [R1+0x3b8] ;  /* 0x0003b80001f67983 */ /* 0x000f280000300a00 */
[----:B------:R-:W4:Y:S04]  /*464c0*/  LDL.LU.64 R240, [R1+0x398] ;  /* 0x0003980001f07983 */ /* 0x000f280000300a00 */
[----:B------:R1:W-:Y:S01]  /*464d0*/  LDGSTS.E [R154+0x61b80], desc[UR60][R78.64], P0 ;  /* 0x61b800004e9a7fae */ /* 0x0003e2000812187c */
[----:B------:R-:W-:-:S03]  /*464e0*/  IMAD.WIDE R80, R5, 0x4, R80 ;  /* 0x0000000405507825 */ /* 0x000fc600078e0250 */
[----:B------:R2:W-:Y:S04]  /*464f0*/  STL.64 [R1+0xe30], R82 ;  /* 0x000e305201007387 */ /* 0x0005e80000100a00 */
[----:B------:R2:W-:Y:S04]  /*46500*/  LDGSTS.E [R252+0x61f80], desc[UR60][R82.64], P0 ;  /* 0x61f8000052fc7fae */ /* 0x0005e8000812187c */
[----:B------:R2:W-:Y:S01]  /*46510*/  LDGSTS.E [R159+0x62380], desc[UR60][R80.64], P0 ;  /* 0x62380000509f7fae */ /* 0x0005e2000812187c */
[----:B-1----:R-:W-:-:S03]  /*46520*/  IMAD.WIDE R78, R5, 0x4, R242 ;  /* 0x00000004054e7825 */ /* 0x002fc600078e02f2 */
[----:B------:R-:W4:Y:S04]  /*46530*/  LDL.LU.64 R242, [R1+0x378] ;  /* 0x0003780001f27983 */ /* 0x000f280000300a00 */
[----:B------:R1:W-:Y:S04]  /*46540*/  STL.64 [R1+0xe28], R80 ;  /* 0x000e285001007387 */ /* 0x0003e80000100a00 */
[----:B------:R1:W-:Y:S04]  /*46550*/  STL.64 [R1+0xe20], R78 ;  /* 0x000e204e01007387 */ /* 0x0003e80000100a00 */
[----:B------:R1:W-:Y:S01]  /*46560*/  LDGSTS.E [R156+0x62780], desc[UR60][R78.64], P0 ;  /* 0x627800004e9c7fae */ /* 0x0003e2000812187c */
[----:B--2---:R-:W-:-:S04]  /*46570*/  IMAD.WIDE R76, R5, 0x4, R76 ;  /* 0x00000004054c7825 */ /* 0x004fc800078e024c */
[C---:B------:R-:W-:Y:S01]  /*46580*/  IMAD.WIDE R82, R5.reuse, 0x4, R248 ;  /* 0x0000000405527825 */ /* 0x040fe200078e02f8 */
[----:B------:R3:W-:Y:S03]  /*46590*/  STL.64 [R1+0xe18], R76 ;  /* 0x000e184c01007387 */ /* 0x0007e60000100a00 */
[C---:B-1----:R-:W-:Y:S01]  /*465a0*/  IMAD.WIDE R80, R5.reuse, 0x4, R250 ;  /* 0x0000000405507825 */ /* 0x042fe200078e02fa */
[----:B------:R-:W2:Y:S04]  /*465b0*/  LDL.LU.64 R248, [R1+0x358] ;  /* 0x0003580001f87983 */ /* 0x000ea80000300a00 */
[----:B------:R-:W-:Y:S01]  /*465c0*/  STL.64 [R1+0xe08], R82 ;  /* 0x000e085201007387 */ /* 0x000fe20000100a00 */
[----:B------:R-:W-:-:S03]  /*465d0*/  IMAD.WIDE R78, R5, 0x4, R152 ;  /* 0x00000004054e7825 */ /* 0x000fc600078e0298 */
[----:B------:R3:W-:Y:S04]  /*465e0*/  LDGSTS.E [R154+0x62b80], desc[UR60][R76.64], P0 ;  /* 0x62b800004c9a7fae */ /* 0x0007e8000812187c */
[----:B------:R-:W2:Y:S04]  /*465f0*/  LDL.LU.64 R152, [R1+0x338] ;  /* 0x0003380001987983 */ /* 0x000ea80000300a00 */
[----:B------:R1:W-:Y:S04]  /*46600*/  STL.64 [R1+0xe00], R80 ;  /* 0x000e005001007387 */ /* 0x0003e80000100a00 */
[----:B------:R-:W2:Y:S04]  /*46610*/  LDL.LU.64 R250, [R1+0x318] ;  /* 0x0003180001fa7983 */ /* 0x000ea80000300a00 */
[----:B------:R-:W-:Y:S04]  /*46620*/  LDGSTS.E [R252+0x62f80], desc[UR60][R82.64], P0 ;  /* 0x62f8000052fc7fae */ /* 0x000fe8000812187c */
[----:B------:R-:W-:Y:S04]  /*46630*/  LDGSTS.E [R159+0x63380], desc[UR60][R80.64], P0 ;  /* 0x63380000509f7fae */ /* 0x000fe8000812187c */
[----:B------:R1:W-:Y:S04]  /*46640*/  STL.64 [R1+0xdf8], R78 ;  /* 0x000df84e01007387 */ /* 0x0003e80000100a00 */
[----:B------:R1:W-:Y:S01]  /*46650*/  LDGSTS.E [R156+0x63780], desc[UR60][R78.64], P0 ;  /* 0x637800004e9c7fae */ /* 0x0003e2000812187c */
[----:B---3--:R-:W-:-:S04]  /*46660*/  IMAD.WIDE R76, R5, 0x4, R238 ;  /* 0x00000004054c7825 */ /* 0x008fc800078e02ee */
[C---:B----4-:R-:W-:Y:S01]  /*46670*/  IMAD.WIDE R244, R5.reuse, 0x4, R244 ;  /* 0x0000000405f47825 */ /* 0x050fe200078e02f4 */
[----:B------:R3:W-:Y:S03]  /*46680*/  STL.64 [R1+0xde8], R76 ;  /* 0x000de84c01007387 */ /* 0x0007e60000100a00 */
[C---:B------:R-:W-:Y:S01]  /*46690*/  IMAD.WIDE R246, R5.reuse, 0x4, R246 ;  /* 0x0000000405f67825 */ /* 0x040fe200078e02f6 */
[----:B-1----:R-:W4:Y:S03]  /*466a0*/  LDL.LU.64 R80, [R1+0x2f8] ;  /* 0x0002f80001507983 */ /* 0x002f260000300a00 */
[C---:B------:R-:W-:Y:S01]  /*466b0*/  IMAD.WIDE R78, R5.reuse, 0x4, R240 ;  /* 0x00000004054e7825 */ /* 0x040fe200078e02f0 */
[----:B------:R1:W-:Y:S04]  /*466c0*/  STL.64 [R1+0xde0], R244 ;  /* 0x000de0f401007387 */ /* 0x0003e80000100a00 */
[----:B------:R3:W-:Y:S04]  /*466d0*/  LDGSTS.E [R154+0x63b80], desc[UR60][R76.64], P0 ;  /* 0x63b800004c9a7fae */ /* 0x0007e8000812187c */
[----:B------:R1:W-:Y:S04]  /*466e0*/  STL.64 [R1+0xdd0], R246 ;  /* 0x000dd0f601007387 */ /* 0x0003e80000100a00 */
[----:B------:R-:W4:Y:S04]  /*466f0*/  LDL.LU.64 R82, [R1+0x2d8] ;  /* 0x0002d80001527983 */ /* 0x000f280000300a00 */
[----:B------:R-:W-:Y:S04]  /*46700*/  STL.64 [R1+0xdc8], R78 ;  /* 0x000dc84e01007387 */ /* 0x000fe80000100a00 */
[----:B------:R-:W4:Y:S04]  /*46710*/  LDL.LU.64 R238, [R1+0x2b8] ;  /* 0x0002b80001ee7983 */ /* 0x000f280000300a00 */
[----:B------:R-:W-:Y:S04]  /*46720*/  LDGSTS.E [R252+0x63f80], desc[UR60][R244.64], P0 ;  /* 0x63f80000f4fc7fae */ /* 0x000fe8000812187c */
[----:B------:R-:W4:Y:S04]  /*46730*/  LDL.LU.64 R240, [R1+0x298] ;  /* 0x0002980001f07983 */ /* 0x000f280000300a00 */
[----:B------:R-:W-:Y:S04]  /*46740*/  LDGSTS.E [R159+0x64380], desc[UR60][R246.64], P0 ;  /* 0x64380000f69f7fae */ /* 0x000fe8000812187c */
[----:B------:R-:W-:Y:S01]  /*46750*/  LDGSTS.E [R156+0x64780], desc[UR60][R78.64], P0 ;  /* 0x647800004e9c7fae */ /* 0x000fe2000812187c */
[----:B---3--:R-:W-:-:S05]  /*46760*/  IMAD.WIDE R76, R5, 0x4, R242 ;  /* 0x00000004054c7825 */ /* 0x008fca00078e02f2 */
[----:B------:R2:W-:Y:S04]  /*46770*/  STL.64 [R1+0xdb8], R76 ;  /* 0x000db84c01007387 */ /* 0x0005e80000100a00 */
[----:B------:R-:W3:Y:S04]  /*46780*/  LDL.LU.64 R242, [R1+0x278] ;  /* 0x0002780001f27983 */ /* 0x000ee80000300a00 */
[----:B------:R2:W-:Y:S04]  /*46790*/  LDGSTS.E [R154+0x64b80], desc[UR60][R76.64], P0 ;  /* 0x64b800004c9a7fae */ /* 0x0005e8000812187c */
[----:B-1----:R-:W3:Y:S04]  /*467a0*/  LDL.LU.64 R244, [R1+0x258] ;  /* 0x0002580001f47983 */ /* 0x002ee80000300a00 */
[----:B------:R-:W3:Y:S01]  /*467b0*/  LDL.LU.64 R246, [R1+0x238] ;  /* 0x0002380001f67983 */ /* 0x000ee20000300a00 */
[----:B--2---:R-:W-:-:S03]  /*467c0*/  IMAD.WIDE R76, R5, 0x4, R248 ;  /* 0x00000004054c7825 */ /* 0x004fc600078e02f8 */
[----:B------:R-:W2:Y:S04]  /*467d0*/  LDL.LU.64 R248, [R1+0x218] ;  /* 0x0002180001f87983 */ /* 0x000ea80000300a00 */
[----:B------:R1:W-:Y:S04]  /*467e0*/  STL.64 [R1+0xdb0], R76 ;  /* 0x000db04c01007387 */ /* 0x0003e80000100a00 */
[----:B------:R-:W-:Y:S01]  /*467f0*/  LDGSTS.E [R252+0x64f80], desc[UR60][R76.64], P0 ;  /* 0x64f800004cfc7fae */ /* 0x000fe2000812187c */
[----:B------:R-:W-:-:S05]  /*46800*/  IMAD.WIDE R152, R5, 0x4, R152 ;  /* 0x0000000405987825 */ /* 0x000fca00078e0298 */
[----:B------:R-:W-:Y:S01]  /*46810*/  LDGSTS.E [R159+0x65380], desc[UR60][R152.64], P0 ;  /* 0x65380000989f7fae */ /* 0x000fe2000812187c */
[----:B------:R-:W-:-:S03]  /*46820*/  IMAD.WIDE R78, R5, 0x4, R250 ;  /* 0x00000004054e7825 */ /* 0x000fc600078e02fa */
[----:B------:R-:W2:Y:S04]  /*46830*/  LDL.LU.64 R250, [R1+0x1f0] ;  /* 0x0001f00001fa7983 */ /* 0x000ea80000300a00 */
[----:B------:R1:W-:Y:S04]  /*46840*/  STL.64 [R1+0xda8], R152 ;  /* 0x000da89801007387 */ /* 0x0003e80000100a00 */
[----:B------:R4:W-:Y:S04]  /*46850*/  STL.64 [R1+0xda0], R78 ;  /* 0x000da04e01007387 */ /* 0x0009e80000100a00 */
[----:B-1----:R-:W2:Y:S04]  /*46860*/  LDL.LU.64 R76, [R1+0x2c38] ;  /* 0x002c3800014c7983 */ /* 0x002ea80000300a00 */
[----:B------:R-:W2:Y:S01]  /*46870*/  LDL.LU.64 R152, [R1+0x1c8] ;  /* 0x0001c80001987983 */ /* 0x000ea20000300a00 */
[----:B------:R-:W-:-:S03]  /*46880*/  IADD3 R4, R19, 0x200000, RZ ;  /* 0x0020000013047810 */ /* 0x000fc60007ffe0ff */
[----:B------:R-:W-:Y:S01]  /*46890*/  LDGSTS.E [R156+0x65780], desc[UR60][R78.64], P0 ;  /* 0x657800004e9c7fae */ /* 0x000fe2000812187c */
[----:B----4-:R-:W-:-:S05]  /*468a0*/  IMAD.WIDE R80, R5, 0x4, R80 ;  /* 0x0000000405507825 */ /* 0x010fca00078e0250 */
[----:B------:R1:W-:Y:S04]  /*468b0*/  STL.64 [R1+0xd98], R80 ;  /* 0x000d985001007387 */ /* 0x0003e80000100a00 */
[----:B------:R-:W4:Y:S04]  /*468c0*/  LDL.LU.64 R78, [R1+0x2c30] ;  /* 0x002c3000014e7983 */ /* 0x000f280000300a00 */
[----:B------:R-:W-:Y:S01]  /*468d0*/  LDGSTS.E [R154+0x65b80], desc[UR60][R80.64], P0 ;  /* 0x65b80000509a7fae */ /* 0x000fe2000812187c */
[----:B------:R-:W-:-:S05]  /*468e0*/  IMAD.WIDE R82, R5, 0x4, R82 ;  /* 0x0000000405527825 */ /* 0x000fca00078e0252 */
[----:B------:R1:W-:Y:S01]  /*468f0*/  LDGSTS.E [R4+0x65f80], desc[UR60][R82.64], P0 ;  /* 0x65f8000052047fae */ /* 0x0003e2000812187c */
[----:B------:R-:W-:-:S03]  /*46900*/  IMAD.WIDE R238, R5, 0x4, R238 ;  /* 0x0000000405ee7825 */ /* 0x000fc600078e02ee */
[----:B-1----:R-:W4:Y:S04]  /*46910*/  LDL.LU.64 R80, [R1+0x2c28] ;  /* 0x002c280001507983 */ /* 0x002f280000300a00 */
[----:B------:R1:W-:Y:S01]  /*46920*/  STL.64 [R1+0xd90], R82 ;  /* 0x000d905201007387 */ /* 0x0003e20000100a00 */
[----:B------:R-:W-:-:S03]  /*46930*/  IMAD.WIDE R240, R5, 0x4, R240 ;  /* 0x0000000405f07825 */ /* 0x000fc600078e02f0 */
[----:B------:R1:W-:Y:S01]  /*46940*/  STL.64 [R1+0xd88], R238 ;  /* 0x000d88ee01007387 */ /* 0x0003e20000100a00 */
[----:B------:R-:W2:Y:S03]  /*46950*/  LDC R4, c[0x0][0x238] ;  /* 0x00008e00ff047b82 */ /* 0x000ea60000000800 */
[----:B------:R1:W-:Y:S04]  /*46960*/  LDGSTS.E [R252+0x66380], desc[UR60][R238.64], P0 ;  /* 0x66380000eefc7fae */ /* 0x0003e8000812187c */
[----:B-1----:R-:W4:Y:S04]  /*46970*/  LDL.LU.64 R82, [R1+0x2c20] ;  /* 0x002c200001527983 */ /* 0x002f280000300a00 */
[----:B------:R1:W-:Y:S04]  /*46980*/  STL.64 [R1+0xd80], R240 ;  /* 0x000d80f001007387 */ /* 0x0003e80000100a00 */
[----:B------:R-:W4:Y:S01]  /*46990*/  LDL.LU.64 R238, [R1+0x2c18] ;  /* 0x002c180001ee7983 */ /* 0x000f220000300a00 */
[----:B------:R-:W2:Y:S03]  /*469a0*/  LDC R252, c[0x0][0x230] ;  /* 0x00008c00fffc7b82 */ /* 0x000ea60000000800 */
[----:B------:R-:W-:Y:S01]  /*469b0*/  LDGSTS.E [R159+0x66780], desc[UR60][R240.64], P0 ;  /* 0x66780000f09f7fae */ /* 0x000fe2000812187c */
[----:B---3--:R-:W-:-:S05]  /*469c0*/  IMAD.WIDE R242, R5, 0x4, R242 ;  /* 0x0000000405f27825 */ /* 0x008fca00078e02f2 */
[----:B------:R3:W-:Y:S01]  /*469d0*/  STL.64 [R1+0xd78], R242 ;  /* 0x000d78f201007387 */ /* 0x0007e20000100a00 */
[----:B------:R-:W-:-:S03]  /*469e0*/  IMAD.WIDE R244, R5, 0x4, R244 ;  /* 0x0000000405f47825 */ /* 0x000fc600078e02f4 */
[----:B-1----:R-:W4:Y:S01]  /*469f0*/  LDL.LU.64 R240, [R1+0x2c10] ;  /* 0x002c100001f07983 */ /* 0x002f220000300a00 */
[----:B------:R-:W-:-:S03]  /*46a00*/  IMAD.WIDE R246, R5, 0x4, R246 ;  /* 0x0000000405f67825 */ /* 0x000fc600078e02f6 */
[----:B------:R1:W-:Y:S04]  /*46a10*/  STL.64 [R1+0xd70], R244 ;  /* 0x000d70f401007387 */ /* 0x0003e80000100a00 */
[----:B------:R-:W-:Y:S01]  /*46a20*/  LDGSTS.E [R156+0x66b80], desc[UR60][R242.64], P0 ;  /* 0x66b80000f29c7fae */ /* 0x000fe2000812187c */
[----:B--2---:R-:W-:-:S03]  /*46a30*/  IMAD.WIDE R248, R5, 0x4, R248 ;  /* 0x0000000405f87825 */ /* 0x004fc600078e02f8 */
[----:B------:R-:W-:Y:S04]  /*46a40*/  LDGSTS.E [R154+0x66f80], desc[UR60][R244.64], P0 ;  /* 0x66f80000f49a7fae */ /* 0x000fe8000812187c */
[----:B------:R-:W-:Y:S04]  /*46a50*/  LDGSTS.E [R154+0x67380], desc[UR60][R246.64], P0 ;  /* 0x67380000f69a7fae */ /* 0x000fe8000812187c */
[----:B---3--:R-:W2:Y:S04]  /*46a60*/  LDL.LU.64 R242, [R1+0x2c08] ;  /* 0x002c080001f27983 */ /* 0x008ea80000300a00 */
[----:B-1----:R-:W3:Y:S04]  /*46a70*/  LDL.LU.64 R244, [R1+0x2c00] ;  /* 0x002c000001f47983 */ /* 0x002ee80000300a00 */
[----:B------:R1:W-:Y:S01]  /*46a80*/  STL.64 [R1+0xd68], R246 ;  /* 0x000d68f601007387 */ /* 0x0003e20000100a00 */
[----:B------:R-:W-:-:S03]  /*46a90*/  IMAD.WIDE R250, R5, 0x4, R250 ;  /* 0x0000000405fa7825 */ /* 0x000fc600078e02fa */
[----:B------:R-:W-:Y:S04]  /*46aa0*/  LDGSTS.E [R159+0x67780], desc[UR60][R248.64], P0 ;  /* 0x67780000f89f7fae */ /* 0x000fe8000812187c */
[----:B------:R1:W-:Y:S04]  /*46ab0*/  LDGSTS.E [R156+0x67b80], desc[UR60][R250.64], P0 ;  /* 0x67b80000fa9c7fae */ /* 0x0003e8000812187c */
[----:B-1----:R-:W4:Y:S04]  /*46ac0*/  LDL.LU.64 R246, [R1+0x2bf8] ;  /* 0x002bf80001f67983 */ /* 0x002f280000300a00 */
[----:B------:R1:W-:Y:S01]  /*46ad0*/  STL.64 [R1+0xd60], R248 ;  /* 0x000d60f801007387 */ /* 0x0003e20000100a00 */
[----:B------:R-:W-:-:S03]  /*46ae0*/  IMAD.WIDE R152, R5, 0x4, R152 ;  /* 0x0000000405987825 */ /* 0x000fc600078e0298 */
[----:B------:R1:W-:Y:S04]  /*46af0*/  STL.64 [R1+0xd58], R250 ;  /* 0x000d58fa01007387 */ /* 0x0003e80000100a00 */
[----:B------:R1:W-:Y:S04]  /*46b00*/  LDGSTS.E [R154+0x67f80], desc[UR60][R152.64], P0 ;  /* 0x67f80000989a7fae */ /* 0x0003e8000812187c */
[----:B-1----:R-:W2:Y:S04]  /*46b10*/  LDL.LU.64 R248, [R1+0x2bf0] ;  /* 0x002bf00001f87983 */ /* 0x002ea80000300a00 */
[----:B------:R-:W2:Y:S04]  /*46b20*/  LDL.LU.64 R250, [R1+0x2be8] ;  /* 0x002be80001fa7983 */ /* 0x000ea80000300a00 */
[----:B------:R1:W-:Y:S04]  /*46b30*/  STL.64 [R1+0xd50], R152 ;  /* 0x000d509801007387 */ /* 0x0003e80000100a00 */
[----:B------:R-:W0:Y:S04]  /*46b40*/  LDGDEPBAR ;  /* 0x00000000000079af */ /* 0x000e280000000000 */
[----:B-1----:R-:W3:Y:S01]  /*46b50*/  LDL.LU.64 R152, [R1+0x2be0] ;  /* 0x002be00001987983 */ /* 0x002ee20000300a00 */
[----:B------:R-:W-:Y:S01]  /*46b60*/  IADD3 R156, R252, -0x201, RZ ;  /* 0xfffffdfffc9c7810 */ /* 0x000fe20007ffe0ff */
[----:B------:R-:W-:Y:S01]  /*46b70*/  IMAD.SHL.U32 R4, R4, 0x80, RZ ;  /* 0x0000008004047824 */ /* 0x000fe200078e00ff */
[----:B------:R-:W-:Y:S01]  /*46b80*/  SEL R154, RZ, 0x4, P1 ;  /* 0x00000004ff9a7807 */ /* 0x000fe20000800000 */
[----:B------:R-:W-:Y:S01]  /*46b90*/  BAR.SYNC.DEFER_BLOCKING 0x0 ;  /* 0x0000000000007b1d */ /* 0x000fe20000010000 */
[----:B------:R-:W-:Y:S01]  /*46ba0*/  ISETP.GE.U32.AND P2, PT, R156, 0x7ffffd80, PT ;  /* 0x7ffffd809c00780c */ /* 0x000fe20003f46070 */
[----:B------:R-:W-:-:S04]  /*46bb0*/  UISETP.GT.AND UP1, UPT, UR6, 0x27f, UPT ;  /* 0x0000027f0600788c */ /* 0x000fc8000bf24270 */
[----:B------:R1:W-:Y:S04]  /*46bc0*/  STL.64 [R1+0x2c98], R224 ;  /* 0x002c98e001007387 */ /* 0x0003e80000100a00 */
[----:B-1----:R-:W4:Y:S04]  /*46bd0*/  LDL.LU.64 R224, [R1+0x190] ;  /* 0x0001900001e07983 */ /* 0x002f280000300a00 */
[----:B------:R1:W-:Y:S04]  /*46be0*/  STL.64 [R1+0x2c90], R226 ;  /* 0x002c90e201007387 */ /* 0x0003e80000100a00 */
[----:B-1----:R-:W2:Y:S04]  /*46bf0*/  LDL.LU.64 R226, [R1+0x1c0] ;  /* 0x0001c00001e27983 */ /* 0x002ea80000300a00 */
[----:B------:R1:W-:Y:S04]  /*46c00*/  STL.64 [R1+0x2c88], R228 ;  /* 0x002c88e401007387 */ /* 0x0003e80000100a00 */
[----:B------:R1:W-:Y:S02]  /*46c10*/  STL.64 [R1+0x2c80], R6 ;  /* 0x002c800601007387 */ /* 0x0003e40000100a00 */
[----:B-1----:R-:W1:Y:S02]  /*46c20*/  LDC R229, c[0x0][0x230] ;  /* 0x00008c00ffe57b82 */ /* 0x002e640000000800 */
[----:B------:R-:W4:Y:S04]  /*46c30*/  LDL.LU.64 R6, [R1+0x1b0] ;  /* 0x0001b00001067983 */ /* 0x000f280000300a00 */
[----:B------:R1:W-:Y:S04]  /*46c40*/  STL.64 [R1+0x2c78], R8 ;  /* 0x002c780801007387 */ /* 0x0003e80000100a00 */
[----:B-1----:R-:W4:Y:S04]  /*46c50*/  LDL.LU.64 R8, [R1+0x198] ;  /* 0x0001980001087983 */ /* 0x002f280000300a00 */
[----:B------:R1:W-:Y:S04]  /*46c60*/  STL.64 [R1+0x2c70], R10 ;  /* 0x002c700a01007387 */ /* 0x0003e80000100a00 */
[----:B-1----:R-:W4:Y:S04]  /*46c70*/  LDL.LU.64 R10, [R1+0x1b8] ;  /* 0x0001b800010a7983 */ /* 0x002f280000300a00 */
[----:B------:R-:W-:Y:S04]  /*46c80*/  STL.64 [R1+0x2c68], R12 ;  /* 0x002c680c01007387 */ /* 0x000fe80000100a00 */
[----:B------:R1:W-:Y:S04]  /*46c90*/  STL.64 [R1+0x2c60], R14 ;  /* 0x002c600e01007387 */ /* 0x0003e80000100a00 */
[----:B-1----:R-:W4:Y:S04]  /*46ca0*/  LDL.LU.64 R14, [R1+0x1a0] ;  /* 0x0001a000010e7983 */ /* 0x002f280000300a00 */
[----:B------:R-:W-:Y:S04]  /*46cb0*/  STL.64 [R1+0x2c58], R16 ;  /* 0x002c581001007387 */ /* 0x000fe80000100a00 */
[----:B------:R1:W-:Y:S04]  /*46cc0*/  STL.64 [R1+0x2c50], R18 ;  /* 0x002c501201007387 */ /* 0x0003e80000100a00 */
[----:B-1----:R-:W4:Y:S01]  /*46cd0*/  LDL.LU.64 R18, [R1+0x1a8] ;  /* 0x0001a80001127983 */ /* 0x002f220000300a00 */
[----:B------:R-:W-:Y:S01]  /*46ce0*/  PLOP3.LUT P0, PT, PT, PT, UP1, 0x80, 0x0 ;  /* 0x000000000000781c */ /* 0x000fe20003f0f018 */
[C---:B------:R-:W-:Y:S01]  /*46cf0*/  VIADD R252, R0.reuse, 0x100000 ;  /* 0x0010000000fc7836 */ /* 0x040fe20000000000 */
[----:B------:R-:W-:Y:S01]  /*46d00*/  IADD3 R159, R0, 0x100000, RZ ;  /* 0x00100000009f7810 */ /* 0x000fe20007ffe0ff */
[----:B---3--:R-:W-:Y:S01]  /*46d10*/  STL.64 [R1+0x2be0], R152 ;  /* 0x002be09801007387 */ /* 0x008fe20000100a00 */
[----:B------:R-:W-:Y:S01]  /*46d20*/  SEL R154, R154, RZ, P0 ;  /* 0x000000ff9a9a7207 */ /* 0x000fe20000000000 */
[----:B------:R-:W-:-:S03]  /*46d30*/  VIADD R156, R0, 0x100000 ;  /* 0x00100000009c7836 */ /* 0x000fc60000000000 */
[----:B------:R-:W-:Y:S02]  /*46d40*/  ISETP.NE.U32.AND P1, PT, R154, RZ, PT ;  /* 0x000000ff9a00720c */ /* 0x000fe40003f25070 */
[----:B------:R-:W-:-:S04]  /*46d50*/  IADD3 R154, R229, -0x202, RZ ;  /* 0xfffffdfee59a7810 */ /* 0x000fc80007ffe0ff */
[----:B------:R-:W-:Y:S01]  /*46d60*/  ISETP.GE.U32.AND P0, PT, R154, 0x7ffffd7f, PT ;  /* 0x7ffffd7f9a00780c */ /* 0x000fe20003f06070 */
[----:B--2---:R-:W-:-:S05]  /*46d70*/  IMAD.WIDE R226, R4, 0x4, R226 ;  /* 0x0000000404e27825 */ /* 0x004fca00078e02e2 */
[----:B------:R1:W-:Y:S04]  /*46d80*/  STL.64 [R1+0xd48], R226 ;  /* 0x000d48e201007387 */ /* 0x0003e80000100a00 */
[----:B------:R-:W-:Y:S01]  /*46d90*/  @!PT LDS RZ, [RZ] ;  /* 0x00000000fffff984 */ /* 0x000fe20000000800 */
[----:B------:R-:W-:Y:S01]  /*46da0*/  @!PT LDS RZ, [RZ] ;  /* 0x00000000fffff984 */ /* 0x000fe20000000800 */
[----:B------:R-:W-:Y:S01]  /*46db0*/  @!PT LDS RZ, [RZ] ;  /* 0x00000000fffff984 */ /* 0x000fe20000000800 */
[----:B------:R-:W-:Y:S01]  /*46dc0*/  LDGSTS.E [R252], desc[UR60][R226.64], !P2 ;  /* 0x00000000e2fc7fae */ /* 0x000fe2000d12187c */
[----:B----4-:R-:W-:-:S04]  /*46dd0*/  IMAD.WIDE R12, R4, 0x4, R10 ;  /* 0x00000004040c7825 */ /* 0x010fc800078e020a */
[C---:B------:R-:W-:Y:S01]  /*46de0*/  IMAD.WIDE R10, R4.reuse, 0x4, R6 ;  /* 0x00000004040a7825 */ /* 0x040fe200078e0206 */
[----:B------:R2:W-:Y:S04]  /*46df0*/  STL.64 [R1+0xd40], R12 ;  /* 0x000d400c01007387 */ /* 0x0005e80000100a00 */
[----:B------:R-:W3:Y:S04]  /*46e00*/  LDL.LU.64 R16, [R1+0x188] ;  /* 0x0001880001107983 */ /* 0x000ee80000300a00 */
[----:B------:R4:W-:Y:S04]  /*46e10*/  STL.64 [R1+0xd38], R10 ;  /* 0x000d380a01007387 */ /* 0x0009e80000100a00 */
[----:B------:R-:W3:Y:S04]  /*46e20*/  LDL.LU.64 R6, [R1+0x180] ;  /* 0x0001800001067983 */ /* 0x000ee80000300a00 */
[----:B------:R-:W3:Y:S04]  /*46e30*/  LDL.LU.64 R228, [R1+0x178] ;  /* 0x0001780001e47983 */ /* 0x000ee80000300a00 */
[----:B-1----:R-:W3:Y:S04]  /*46e40*/  LDL.LU.64 R226, [R1+0x170] ;  /* 0x0001700001e27983 */ /* 0x002ee80000300a00 */
[----:B------:R2:W-:Y:S04]  /*46e50*/  LDGSTS.E [R159+0x4000], desc[UR60][R12.64], !P2 ;  /* 0x040000000c9f7fae */ /* 0x0005e8000d12187c */
[----:B------:R4:W-:Y:S01]  /*46e60*/  LDGSTS.E [R156+0x8000], desc[UR60][R10.64], !P2 ;  /* 0x080000000a9c7fae */ /* 0x0009e2000d12187c */
[----:B------:R-:W-:-:S04]  /*46e70*/  IMAD.WIDE R14, R4, 0x4, R14 ;  /* 0x00000004040e7825 */ /* 0x000fc800078e020e */
[----:B------:R-:W-:-:S04]  /*46e80*/  IMAD.WIDE R8, R4, 0x4, R8 ;  /* 0x0000000404087825 */ /* 0x000fc800078e0208 */
[----:B------:R-:W-:Y:S01]  /*46e90*/  IMAD.WIDE R152, R4, 0x4, R18 ;  /* 0x0000000404987825 */ /* 0x000fe200078e0212 */
[----:B------:R-:W-:Y:S01]  /*46ea0*/  IADD3 R154, R0, 0x100000, RZ ;  /* 0x00100000009a7810 */ /* 0x000fe20007ffe0ff */
[----:B--2---:R-:W1:Y:S08]  /*46eb0*/  LDC R13, c[0x0][0x230] ;  /* 0x00008c00ff0d7b82 */ /* 0x004e700000000800 */
[----:B----4-:R-:W2:Y:S01]  /*46ec0*/  LDC R11, c[0x0][0x230] ;  /* 0x00008c00ff0b7b82 */ /* 0x010ea20000000800 */
[----:B------:R-:W-:Y:S01]  /*46ed0*/  IMAD.WIDE R18, R4, 0x4, R224 ;  /* 0x0000000404127825 */ /* 0x000fe200078e02e0 */
[----:B------:R-:W-:Y:S04]  /*46ee0*/  STL.64 [R1+0xd30], R152 ;  /* 0x000d309801007387 */ /* 0x000fe80000100a00 */
[----:B------:R4:W-:Y:S02]  /*46ef0*/  STL.64 [R1+0xd28], R14 ;  /* 0x000d280e01007387 */ /* 0x0009e40000100a00 */
[----:B------:R-:W1:Y:S02]  /*46f00*/  LDC R12, c[0x0][0x230] ;  /* 0x00008c00ff0c7b82 */ /* 0x000e640000000800 */
[----:B------:R4:W-:Y:S04]  /*46f10*/  STL.64 [R1+0xd20], R8 ;  /* 0x000d200801007387 */ /* 0x0009e80000100a00 */
[----:B------:R3:W-:Y:S04]  /*46f20*/  LDGSTS.E [R252+0xc000], desc[UR60][R152.64], !P2 ;  /* 0x0c00000098fc7fae */ /* 0x0007e8000d12187c */
[----:B------:R-:W3:Y:S04]  /*46f30*/  LDL.LU.64 R224, [R1+0x168] ;  /* 0x0001680001e07983 */ /* 0x000ee80000300a00 */
[----:B------:R-:W-:Y:S01]  /*46f40*/  LDGSTS.E [R159+0x4], desc[UR60][R14.64], !P0 ;  /* 0x000040000e9f7fae */ /* 0x000fe2000c12187c */
[----:B--2---:R-:W-:-:S03]  /*46f50*/  VIADD R10, R11, 0xfffffdfd ;  /* 0xfffffdfd0b0a7836 */ /* 0x004fc60000000000 */
[----:B------:R2:W-:Y:S02]  /*46f60*/  STL.64 [R1+0xd18], R18 ;  /* 0x000d181201007387 */ /* 0x0005e40000100a00 */
[----:B------:R-:W-:Y:S02]  /*46f70*/  ISETP.GE.U32.AND P2, PT, R10, 0x7ffffd7e, PT ;  /* 0x7ffffd7e0a00780c */ /* 0x000fe40003f46070 */
[----:B------:R-:W-:Y:S04]  /*46f80*/  LDGSTS.E [R156+0x4004], desc[UR60][R8.64], !P0 ;  /* 0x04004000089c7fae */ /* 0x000fe8000c12187c */
[----:B----4-:R-:W4:Y:S04]  /*46f90*/  LDL.LU.64 R14, [R1+0x160] ;  /* 0x00016000010e7983 */ /* 0x010f280000300a00 */
[----:B------:R-:W4:Y:S04]  /*46fa0*/  LDL.LU.64 R10, [R1+0x158] ;  /* 0x00015800010a7983 */ /* 0x000f280000300a00 */
[----:B------:R-:W4:Y:S04]  /*46fb0*/  LDL.LU.64 R8, [R1+0x150] ;  /* 0x0001500001087983 */ /* 0x000f280000300a00 */
[----:B------:R2:W-:Y:S01]  /*46fc0*/  LDGSTS.E [R154+0x8004], desc[UR60][R18.64], !P0 ;  /* 0x08004000129a7fae */ /* 0x0005e2000c12187c */
[----:B---3--:R-:W-:-:S04]  /*46fd0*/  IMAD.WIDE R152, R4, 0x4, R16 ;  /* 0x0000000404987825 */ /* 0x008fc800078e0210 */
[C---:B--2---:R-:W-:Y:S01]  /*46fe0*/  IMAD.WIDE R18, R4.reuse, 0x4, R6 ;  /* 0x0000000404127825 */ /* 0x044fe200078e0206 */
[----:B------:R-:W-:Y:S03]  /*46ff0*/  STL.64 [R1+0xd10], R152 ;  /* 0x000d109801007387 */ /* 0x000fe60000100a00 */
[C---:B------:R-:W-:Y:S01]  /*47000*/  IMAD.WIDE R16, R4.reuse, 0x4, R228 ;  /* 0x0000000404107825 */ /* 0x040fe200078e02e4 */
[----:B------:R-:W-:Y:S03]  /*47010*/  STL.64 [R1+0xd08], R18 ;  /* 0x000d081201007387 */ /* 0x000fe60000100a00 */
[C---:B------:R-:W-:Y:S01]  /*47020*/  IMAD.WIDE R6, R4.reuse, 0x4, R226 ;  /* 0x0000000404067825 */ /* 0x040fe200078e02e2 */
[----:B------:R-:W-:Y:S04]  /*47030*/  STL.64 [R1+0xd00], R16 ;  /* 0x000d001001007387 */ /* 0x000fe80000100a00 */
[----:B------:R-:W2:Y:S04]  /*47040*/  LDL.LU.64 R226, [R1+0x148] ;  /* 0x0001480001e27983 */ /* 0x000ea80000300a00 */
[----:B------:R-:W-:Y:S04]  /*47050*/  LDGSTS.E [R252+0xc004], desc[UR60][R152.64], !P0 ;  /* 0x0c00400098fc7fae */ /* 0x000fe8000c12187c */
[----:B------:R4:W-:Y:S04]  /*47060*/  LDGSTS.E [R159+0x8], desc[UR60][R18.64], !P2 ;  /* 0x00008000129f7fae */ /* 0x0009e8000d12187c */
[----:B------:R3:W-:Y:S04]  /*47070*/  STL.64 [R1+0xcf8], R6 ;  /* 0x000cf80601007387 */ /* 0x0007e80000100a00 */
[----:B------:R1:W-:Y:S04]  /*47080*/  LDGSTS.E [R156+0x4008], desc[UR60][R16.64], !P2 ;  /* 0x04008000109c7fae */ /* 0x0003e8000d12187c */
[----:B------:R-:W-:Y:S04]  /*47090*/  LDGSTS.E [R154+0x8008], desc[UR60][R6.64], !P2 ;  /* 0x08008000069a7fae */ /* 0x000fe8000d12187c */
[----:B------:R-:W2:Y:S04]  /*470a0*/  LDL.LU.64 R228, [R1+0x40] ;  /* 0x0000400001e47983 */ /* 0x000ea80000300a00 */
[----:B---3--:R-:W3:Y:S04]  /*470b0*/  LDL.LU.64 R6, [R1+0x38] ;  /* 0x0000380001067983 */ /* 0x008ee80000300a00 */
[----:B------:R-:W3:Y:S01]  /*470c0*/  LDL.LU.64 R152, [R1+0x30] ;  /* 0x0000300001987983 */ /* 0x000ee20000300a00 */
[----:B------:R-:W-:-:S05]  /*470d0*/  IMAD.WIDE R224, R4, 0x4, R224 ;  /* 0x0000000404e07825 */ /* 0x000fca00078e02e0 */
[----:B------:R1:W-:Y:S01]  /*470e0*/  STL.64 [R1+0xcf0], R224 ;  /* 0x000cf0e001007387 */ /* 0x0003e20000100a00 */
[----:B----4-:R-:W-:-:S05]  /*470f0*/  IMAD.WIDE R18, R4, 0x4, R14 ;  /* 0x0000000404127825 */ /* 0x010fca00078e020e */
[----:B------:R4:W-:Y:S01]  /*47100*/  STL.64 [R1+0xce8], R18 ;  /* 0x000ce81201007387 */ /* 0x0009e20000100a00 */
[----:B------:R-:W-:-:S03]  /*47110*/  IMAD.WIDE R14, R4, 0x4, R8 ;  /* 0x00000004040e7825 */ /* 0x000fc600078e0208 */
[----:B------:R-:W3:Y:S01]  /*47120*/  LDL.LU.64 R8, [R1+0x28] ;  /* 0x0000280001087983 */ /* 0x000ee20000300a00 */
[----:B-1----:R-:W-:-:S05]  /*47130*/  VIADD R252, R13, 0xfffffdfc ;  /* 0xfffffdfc0dfc7836 */ /* 0x002fca0000000000 */
[----:B------:R-:W-:Y:S01]  /*47140*/  ISETP.GE.U32.AND P0, PT, R252, 0x7ffffd7d, PT ;  /* 0x7ffffd7dfc00780c */ /* 0x000fe20003f06070 */
[----:B------:R-:W-:Y:S01]  /*47150*/  IMAD.WIDE R16, R4, 0x4, R10 ;  /* 0x0000000404107825 */ /* 0x000fe200078e020a */
[----:B------:R-:W-:Y:S01]  /*47160*/  IADD3 R252, R0, 0x100000, RZ ;  /* 0x0010000000fc7810 */ /* 0x000fe20007ffe0ff */
[----:B------:R-:W3:Y:S04]  /*47170*/  LDL.LU.64 R10, [R1+0x20] ;  /* 0x00002000010a7983 */ /* 0x000ee80000300a00 */
[----:B------:R-:W-:Y:S04]  /*47180*/  STL.64 [R1+0xce0], R16 ;  /* 0x000ce01001007387 */ /* 0x000fe80000100a00 */
[----:B------:R1:W-:Y:S04]  /*47190*/  LDGSTS.E [R252+0xc008], desc[UR60][R224.64], !P2 ;  /* 0x0c008000e0fc7fae */ /* 0x0003e8000d12187c */
[----:B------:R-:W-:Y:S04]  /*471a0*/  LDGSTS.E [R159+0xc], desc[UR60][R18.64], !P0 ;  /* 0x0000c000129f7fae */ /* 0x000fe8000c12187c */
[----:B------:R-:W-:Y:S04]  /*471b0*/  LDGSTS.E [R156+0x400c], desc[UR60][R16.64], !P0 ;  /* 0x0400c000109c7fae */ /* 0x000fe8000c12187c */
[----:B------:R-:W3:Y:S01]  /*471c0*/  LDL.LU.64 R224, [R1+0x2c98] ;  /* 0x002c980001e07983 */ /* 0x000ee20000300a00 */
[----:B-1----:R-:W-:-:S03]  /*471d0*/  VIADD R252, R12, 0xfffffddf ;  /* 0xfffffddf0cfc7836 */ /* 0x002fc60000000000 */
[----:B------:R1:W-:Y:S04]  /*471e0*/  STL.64 [R1+0xcd8], R14 ;  /* 0x000cd80e01007387 */ /* 0x0003e80000100a00 */
[----:B------:R-:W3:Y:S04]  /*471f0*/  LDL.LU.64 R12, [R1+0x18] ;  /* 0x00001800010c7983 */ /* 0x000ee80000300a00 */
[----:B----4-:R-:W4:Y:S04]  /*47200*/  LDL.LU.64 R18, [R1+0x10] ;  /* 0x0000100001127983 */ /* 0x010f280000300a00 */
[----:B------:R-:W-:Y:S04]  /*47210*/  LDGSTS.E [R154+0x800c], desc[UR60][R14.64], !P0 ;  /* 0x0800c0000e9a7fae */ /* 0x000fe8000c12187c */
[----:B-1----:R-:W4:Y:S04]  /*47220*/  LDL.LU.64 R14, [R1+0x8] ;  /* 0x00000800010e7983 */ /* 0x002f280000300a00 */
[----:B------:R-:W4:Y:S01]  /*47230*/  LDL.LU.64 R16, [R1] ;  /* 0x0000000001107983 */ /* 0x000f220000300a00 */
[----:B------:R-:W-:-:S02]  /*47240*/  ISETP.GE.U32.AND P2, PT, R252, 0x7ffffd60, PT ;  /* 0x7ffffd60fc00780c */ /* 0x000fc40003f46070 */
[----:B------:R-:W-:Y:S01]  /*47250*/  IADD3 R252, R0, 0x100000, RZ ;  /* 0x0010000000fc7810 */ /* 0x000fe20007ffe0ff */
        /* <DEDUP_REMOVED lines=10> */
[----:B--2---:R-:W-:-:S05]  /*47300*/  IMAD.WIDE R226, R4, 0x4, R226 ;  /* 0x0000000404e27825 */ /* 0x004fca00078e02e2 */
[----:B------:R1:W-:Y:S02]  /*47310*/  LDGSTS.E [R252+0xc00c], desc[UR60][R226.64], !P0 ;  /* 0x0c00c000e2fc7fae */ /* 0x0003e4000c12187c */
[----:B-1----:R-:W1:Y:S01]  /*47320*/  LDC R252, c[0x0][0x230] ;  /* 0x00008c00fffc7b82 */ /* 0x002e620000000800 */
[----:B------:R-:W-:-:S05]  /*47330*/  IMAD.WIDE R228, R4, 0x4, R228 ;  /* 0x0000000404e47825 */ /* 0x000fca00078e02e4 */
[----:B------:R-:W-:Y:S01]  /*47340*/  LDGSTS.E [R159+0x10000], desc[UR60][R228.64], !P2 ;  /* 0x10000000e49f7fae */ /* 0x000fe2000d12187c */
[----:B---3--:R-:W-:-:S04]  /*47350*/  IMAD.WIDE R6, R4, 0x4, R6 ;  /* 0x0000000404067825 */ /* 0x008fc800078e0206 */
[----:B------:R-:W-:Y:S01]  /*47360*/  IMAD.WIDE R152, R4, 0x4, R152 ;  /* 0x0000000404987825 */ /* 0x000fe200078e0298 */
[----:B------:R-:W-:Y:S03]  /*47370*/  LDGSTS.E [R156+0x14000], desc[UR60][R6.64], !P2 ;  /* 0x14000000069c7fae */ /* 0x000fe6000d12187c */
[----:B-1----:R-:W-:Y:S01]  /*47380*/  VIADD R252, R252, 0xfffffdde ;  /* 0xfffffddefcfc7836 */ /* 0x002fe20000000000 */
[----:B------:R-:W-:Y:S04]  /*47390*/  LDGSTS.E [R154+0x18000], desc[UR60][R152.64], !P2 ;  /* 0x18000000989a7fae */ /* 0x000fe8000d12187c */
[----:B------:R-:W-:Y:S02]  /*473a0*/  ISETP.GE.U32.AND P0, PT, R252, 0x7ffffd5f, PT ;  /* 0x7ffffd5ffc00780c */ /* 0x000fe40003f06070 */
[----:B------:R-:W-:Y:S01]  /*473b0*/  IADD3 R252, R0, 0x100000, RZ ;  /* 0x0010000000fc7810 */ /* 0x000fe20007ffe0ff */
[----:B------:R-:W-:-:S05]  /*473c0*/  IMAD.WIDE R8, R4, 0x4, R8 ;  /* 0x0000000404087825 */ /* 0x000fca00078e0208 */
[----:B------:R1:W-:Y:S02]  /*473d0*/  LDGSTS.E [R252+0x1c000], desc[UR60][R8.64], !P2 ;  /* 0x1c00000008fc7fae */ /* 0x0003e4000d12187c */
[----:B-1----:R-:W1:Y:S02]  /*473e0*/  LDC R252, c[0x0][0x230] ;  /* 0x00008c00fffc7b82 */ /* 0x002e640000000800 */
[----:B------:R2:W-:Y:S01]  /*473f0*/  STL.64 [R1+0xcd0], R226 ;  /* 0x000cd0e201007387 */ /* 0x0005e20000100a00 */
[----:B------:R-:W-:-:S05]  /*47400*/  IMAD.WIDE R10, R4, 0x4, R10 ;  /* 0x00000004040a7825 */ /* 0x000fca00078e020a */
[----:B------:R-:W-:Y:S04]  /*47410*/  LDGSTS.E [R159+0x10004], desc[UR60][R10.64], !P0 ;  /* 0x100040000a9f7fae */ /* 0x000fe8000c12187c */
[----:B--2---:R-:W2:Y:S04]  /*47420*/  LDL.LU.64 R226, [R1+0x2c90] ;  /* 0x002c900001e27983 */ /* 0x004ea80000300a00 */
[----:B------:R3:W-:Y:S04]  /*47430*/  STL.64 [R1+0xcc8], R228 ;  /* 0x000cc8e401007387 */ /* 0x0007e80000100a00 */
[----:B------:R3:W-:Y:S01]  /*47440*/  STL.64 [R1+0xcc0], R6 ;  /* 0x000cc00601007387 */ /* 0x0007e20000100a00 */
[----:B-1----:R-:W-:-:S03]  /*47450*/  VIADD R252, R252, 0xfffffddd ;  /* 0xfffffdddfcfc7836 */ /* 0x002fc60000000000 */
[----:B---3--:R-:W3:Y:S04]  /*47460*/  LDL.LU.64 R228, [R1+0x2c88] ;  /* 0x002c880001e47983 */ /* 0x008ee80000300a00 */
[----:B------:R1:W-:Y:S01]  /*47470*/  STL.64 [R1+0xcb8], R152 ;  /* 0x000cb89801007387 */ /* 0x0003e20000100a00 */
[----:B------:R-:W-:Y:S01]  /*47480*/  ISETP.GE.U32.AND P2, PT, R252, 0x7ffffd5e, PT ;  /* 0x7ffffd5efc00780c */ /* 0x000fe20003f46070 */
[C---:B------:R-:W-:Y:S02]  /*47490*/  IMAD.WIDE R12, R4.reuse, 0x4, R12 ;  /* 0x00000004040c7825 */ /* 0x040fe400078e020c */
[----:B------:R-:W2:Y:S01]  /*474a0*/  LDL.LU.64 R6, [R1+0x2c80] ;  /* 0x002c800001067983 */ /* 0x000ea20000300a00 */
[----:B-1----:R-:W1:Y:S03]  /*474b0*/  LDC R153, c[0x0][0x230] ;  /* 0x00008c00ff997b82 */ /* 0x002e660000000800 */
[----:B------:R4:W-:Y:S02]  /*474c0*/  STL.64 [R1+0xcb0], R8 ;  /* 0x000cb00801007387 */ /* 0x0009e40000100a00 */
[----:B----4-:R-:W-:Y:S01]  /*474d0*/  IMAD.WIDE R18, R4, 0x4, R18 ;  /* 0x0000000404127825 */ /* 0x010fe200078e0212 */
[----:B------:R-:W-:Y:S01]  /*474e0*/  IADD3 R252, R0, 0x100000, RZ ;  /* 0x0010000000fc7810 */ /* 0x000fe20007ffe0ff */
[----:B------:R4:W-:Y:S02]  /*474f0*/  STL.64 [R1+0xca8], R10 ;  /* 0x000ca80a01007387 */ /* 0x0009e40000100a00 */
[C---:B------:R-:W-:Y:S01]  /*47500*/  IMAD.WIDE R14, R4.reuse, 0x4, R14 ;  /* 0x00000004040e7825 */ /* 0x040fe200078e020e */
[----:B------:R-:W1:Y:S01]  /*47510*/  LDC R152, c[0x0][0x230] ;  /* 0x00008c00ff987b82 */ /* 0x000e620000000800 */
[----:B------:R-:W-:Y:S02]  /*47520*/  LDGSTS.E [R156+0x14004], desc[UR60][R12.64], !P0 ;  /* 0x140040000c9c7fae */ /* 0x000fe4000c12187c */
[----:B------:R-:W-:-:S02]  /*47530*/  IMAD.WIDE R16, R4, 0x4, R16 ;  /* 0x0000000404107825 */ /* 0x000fc400078e0210 */
[----:B------:R-:W3:Y:S04]  /*47540*/  LDL.LU.64 R8, [R1+0x2c78] ;  /* 0x002c780001087983 */ /* 0x000ee80000300a00 */
[----:B----4-:R-:W4:Y:S04]  /*47550*/  LDL.LU.64 R10, [R1+0x2c70] ;  /* 0x002c7000010a7983 */ /* 0x010f280000300a00 */
[----:B------:R1:W-:Y:S04]  /*47560*/  STL.64 [R1+0xca0], R12 ;  /* 0x000ca00c01007387 */ /* 0x0003e80000100a00 */
[----:B------:R1:W-:Y:S04]  /*47570*/  STL.64 [R1+0xc98], R18 ;  /* 0x000c981201007387 */ /* 0x0003e80000100a00 */
[----:B------:R1:W-:Y:S04]  /*47580*/  LDGSTS.E [R154+0x18004], desc[UR60][R18.64], !P0 ;  /* 0x18004000129a7fae */ /* 0x0003e8000c12187c */
[----:B-1----:R-:W4:Y:S04]  /*47590*/  LDL.LU.64 R12, [R1+0x2c68] ;  /* 0x002c6800010c7983 */ /* 0x002f280000300a00 */
[----:B------:R1:W-:Y:S01]  /*475a0*/  STL.64 [R1+0xc90], R14 ;  /* 0x000c900e01007387 */ /* 0x0003e20000100a00 */
[----:B------:R-:W-:-:S03]  /*475b0*/  IMAD.WIDE R18, R4, 0x4, R250 ;  /* 0x0000000404127825 */ /* 0x000fc600078e02fa */
[----:B------:R1:W-:Y:S01]  /*475c0*/  LDGSTS.E [R252+0x1c004], desc[UR60][R14.64], !P0 ;  /* 0x1c0040000efc7fae */ /* 0x0003e2000c12187c */
[----:B------:R-:W-:-:S03]  /*475d0*/  IMAD.WIDE R250, R4, 0x4, R248 ;  /* 0x0000000404fa7825 */ /* 0x000fc600078e02f8 */
[----:B------:R-:W-:Y:S04]  /*475e0*/  LDGSTS.E [R159+0x10008], desc[UR60][R16.64], !P2 ;  /* 0x10008000109f7fae */ /* 0x000fe8000d12187c */
[----:B------:R-:W-:Y:S04]  /*475f0*/  LDGSTS.E [R156+0x14008], desc[UR60][R18.64], !P2 ;  /* 0x14008000129c7fae */ /* 0x000fe8000d12187c */
[----:B-1----:R-:W4:Y:S01]  /*47600*/  LDL.LU.64 R14, [R1+0x2c60] ;  /* 0x002c6000010e7983 */ /* 0x002f220000300a00 */
[----:B------:R-:W-:Y:S01]  /*47610*/  IMAD.WIDE R64, R4, 0x4, R64 ;  /* 0x0000000404407825 */ /* 0x000fe200078e0240 */
[----:B------:R-:W1:Y:S02]  /*47620*/  LDC R252, c[0x0][0x230] ;  /* 0x00008c00fffc7b82 */ /* 0x000e640000000800 */
[----:B------:R1:W-:Y:S04]  /*47630*/  STL.64 [R1+0xc88], R16 ;  /* 0x000c881001007387 */ /* 0x0003e80000100a00 */
[----:B------:R-:W-:Y:S01]  /*47640*/  STL.64 [R1+0xc80], R18 ;  /* 0x000c801201007387 */ /* 0x000fe20000100a00 */
[----:B------:R-:W-:-:S03]  /*47650*/  VIADD R248, R153, 0xfffffddc ;  /* 0xfffffddc99f87836 */ /* 0x000fc60000000000 */
[----:B------:R1:W-:Y:S04]  /*47660*/  LDGSTS.E [R154+0x18008], desc[UR60][R250.64], !P2 ;  /* 0x18008000fa9a7fae */ /* 0x0003e8000d12187c */
[----:B-1----:R-:W4:Y:S04]  /*47670*/  LDL.LU.64 R16, [R1+0x2c58] ;  /* 0x002c580001107983 */ /* 0x002f280000300a00 */
[----:B------:R1:W-:Y:S01]  /*47680*/  STL.64 [R1+0xc78], R250 ;  /* 0x000c78fa01007387 */ /* 0x0003e20000100a00 */
[----:B------:R-:W-:Y:S01]  /*47690*/  ISETP.GE.U32.AND P0, PT, R248, 0x7ffffd5d, PT ;  /* 0x7ffffd5df800780c */ /* 0x000fe20003f06070 */
[----:B------:R-:W-:Y:S01]  /*476a0*/  VIADD R248, R0, 0x100000 ;  /* 0x0010000000f87836 */ /* 0x000fe20000000000 */
[----:B------:R-:W-:Y:S01]  /*476b0*/  IADD3 R249, R152, -0x241, RZ ;  /* 0xfffffdbf98f97810 */ /* 0x000fe20007ffe0ff */
[----:B-1----:R-:W1:Y:S03]  /*476c0*/  LDC R250, c[0x0][0x230] ;  /* 0x00008c00fffa7b82 */ /* 0x002e660000000800 */
[----:B------:R-:W-:Y:S05]  /*476d0*/  LDGSTS.E [R248+0x1c008], desc[UR60][R246.64], !P2 ;  /* 0x1c008000f6f87fae */ /* 0x000fea000d12187c */
[----:B------:R-:W1:Y:S01]  /*476e0*/  LDC R251, c[0x0][0x230] ;  /* 0x00008c00fffb7b82 */ /* 0x000e620000000800 */
[----:B------:R-:W-:Y:S01]  /*476f0*/  ISETP.GE.U32.AND P2, PT, R249, 0x7ffffd40, PT ;  /* 0x7ffffd40f900780c */ /* 0x000fe20003f46070 */
[----:B------:R-:W-:Y:S01]  /*47700*/  IMAD.WIDE R152, R4, 0x4, R240 ;  /* 0x0000000404987825 */ /* 0x000fe200078e02f0 */
[----:B------:R-:W4:Y:S04]  /*47710*/  LDL.LU.64 R18, [R1+0x2c50] ;  /* 0x002c500001127983 */ /* 0x000f280000300a00 */
[----:B------:R-:W-:Y:S01]  /*47720*/  STL.64 [R1+0xc70], R246 ;  /* 0x000c70f601007387 */ /* 0x000fe20000100a00 */
[----:B------:R-:W-:-:S03]  /*47730*/  IADD3 R240, R0, 0x100000, RZ ;  /* 0x0010000000f07810 */ /* 0x000fc60007ffe0ff */
[----:B------:R-:W-:Y:S04]  /*47740*/  STL.64 [R1+0xc68], R244 ;  /* 0x000c68f401007387 */ /* 0x000fe80000100a00 */
[----:B------:R-:W-:Y:S04]  /*47750*/  LDGSTS.E [R159+0x1000c], desc[UR60][R244.64], !P0 ;  /* 0x1000c000f49f7fae */ /* 0x000fe8000c12187c */
[----:B------:R-:W-:Y:S04]  /*47760*/  STL.64 [R1+0xc60], R242 ;  /* 0x000c60f201007387 */ /* 0x000fe80000100a00 */
[----:B------:R-:W-:Y:S04]  /*47770*/  LDGSTS.E [R156+0x1400c], desc[UR60][R242.64], !P0 ;  /* 0x1400c000f29c7fae */ /* 0x000fe8000c12187c */
[----:B------:R1:W-:Y:S04]  /*47780*/  STL.64 [R1+0xc58], R152 ;  /* 0x000c589801007387 */ /* 0x0003e80000100a00 */
[----:B------:R1:W-:Y:S04]  /*47790*/  LDGSTS.E [R154+0x1800c], desc[UR60][R152.64], !P0 ;  /* 0x1800c000989a7fae */ /* 0x0003e8000c12187c */
[----:B------:R-:W-:Y:S04]  /*477a0*/  STL.64 [R1+0xc50], R238 ;  /* 0x000c50ee01007387 */ /* 0x000fe80000100a00 */
[----:B------:R-:W-:Y:S01]  /*477b0*/  LDGSTS.E [R240+0x1c00c], desc[UR60][R238.64], !P0 ;  /* 0x1c00c000eef07fae */ /* 0x000fe2000c12187c */
[----:B-1----:R-:W-:-:S03]  /*477c0*/  IMAD.WIDE R152, R4, 0x4, R78 ;  /* 0x0000000404987825 */ /* 0x002fc600078e024e */
[----:B------:R1:W-:Y:S01]  /*477d0*/  STL.64 [R1+0xc48], R82 ;  /* 0x000c485201007387 */ /* 0x0003e20000100a00 */
[----:B------:R-:W-:-:S03]  /*477e0*/  VIADD R78, R250, 0xfffffdbe ;  /* 0xfffffdbefa4e7836 */ /* 0x000fc60000000000 */
[----:B------:R1:W-:Y:S02]  /*477f0*/  LDGSTS.E [R159+0x20000], desc[UR60][R82.64], !P2 ;  /* 0x20000000529f7fae */ /* 0x0003e4000d12187c */
[----:B------:R-:W-:Y:S02]  /*47800*/  ISETP.GE.U32.AND P0, PT, R78, 0x7ffffd3f, PT ;  /* 0x7ffffd3f4e00780c */ /* 0x000fe40003f06070 */
[----:B------:R1:W-:Y:S04]  /*47810*/  STL.64 [R1+0xc40], R80 ;  /* 0x000c405001007387 */ /* 0x0003e80000100a00 */
[----:B------:R1:W-:Y:S02]  /*47820*/  LDGSTS.E [R156+0x24000], desc[UR60][R80.64], !P2 ;  /* 0x24000000509c7fae */ /* 0x0003e4000d12187c */
[----:B-1----:R-:W1:Y:S02]  /*47830*/  LDC R82, c[0x0][0x230] ;  /* 0x00008c00ff527b82 */ /* 0x002e640000000800 */
[----:B------:R1:W-:Y:S01]  /*47840*/  LDGSTS.E [R154+0x28000], desc[UR60][R152.64], !P2 ;  /* 0x28000000989a7fae */ /* 0x0003e2000d12187c */
[----:B------:R-:W-:-:S05]  /*47850*/  IADD3 R79, R0, 0x100000, RZ ;  /* 0x00100000004f7810 */ /* 0x000fca0007ffe0ff */
[----:B------:R-:W2:Y:S01]  /*47860*/  LDC R83, c[0x0][0x230] ;  /* 0x00008c00ff537b82 */ /* 0x000ea20000000800 */
[C---:B------:R-:W-:Y:S01]  /*47870*/  VIADD R80, R0.reuse, 0x100000 ;  /* 0x0010000000507836 */ /* 0x040fe20000000000 */
[----:B------:R-:W-:Y:S01]  /*47880*/  IADD3 R81, R251, -0x243, RZ ;  /* 0xfffffdbdfb517810 */ /* 0x000fe20007ffe0ff */
[----:B------:R1:W-:Y:S01]  /*47890*/  STL.64 [R1+0xc38], R152 ;  /* 0x000c389801007387 */ /* 0x0003e20000100a00 */
[----:B------:R-:W-:-:S03]  /*478a0*/  VIADD R78, R0, 0x100000 ;  /* 0x00100000004e7836 */ /* 0x000fc60000000000 */
[----:B------:R-:W-:Y:S01]  /*478b0*/  LDGSTS.E [R80+0x2c000], desc[UR60][R76.64], !P2 ;  /* 0x2c0000004c507fae */ /* 0x000fe2000d12187c */
[----:B------:R-:W-:Y:S01]  /*478c0*/  ISETP.GE.U32.AND P2, PT, R81, 0x7ffffd3e, PT ;  /* 0x7ffffd3e5100780c */ /* 0x000fe20003f46070 */
[C---:B------:R-:W-:Y:S01]  /*478d0*/  IMAD.WIDE R60, R4.reuse, 0x4, R60 ;  /* 0x00000004043c7825 */ /* 0x040fe200078e023c */
[----:B------:R-:W4:Y:S01]  /*478e0*/  LDC R81, c[0x0][0x230] ;  /* 0x00008c00ff517b82 */ /* 0x000f220000000800 */
[----:B------:R-:W-:Y:S02]  /*478f0*/  STL.64 [R1+0xc30], R76 ;  /* 0x000c304c01007387 */ /* 0x000fe40000100a00 */
[----:B-1----:R-:W-:Y:S01]  /*47900*/  IMAD.WIDE R152, R4, 0x4, R74 ;  /* 0x0000000404987825 */ /* 0x002fe200078e024a */
[----:B------:R-:W-:-:S04]  /*47910*/  IADD3 R74, R0, 0x100000, RZ ;  /* 0x00100000004a7810 */ /* 0x000fc80007ffe0ff */
[----:B------:R-:W1:Y:S01]  /*47920*/  LDC R154, c[0x0][0x230] ;  /* 0x00008c00ff9a7b82 */ /* 0x000e620000000800 */
[----:B------:R-:W-:Y:S04]  /*47930*/  STL.64 [R1+0xc28], R152 ;  /* 0x000c289801007387 */ /* 0x000fe80000100a00 */
[----:B------:R-:W-:Y:S04]  /*47940*/  LDGSTS.E [R79+0x20004], desc[UR60][R152.64], !P0 ;  /* 0x20004000984f7fae */ /* 0x000fe8000c12187c */
[----:B------:R1:W-:Y:S04]  /*47950*/  STL.64 [R1+0xc20], R72 ;  /* 0x000c204801007387 */ /* 0x0003e80000100a00 */
[----:B------:R1:W-:Y:S04]  /*47960*/  LDGSTS.E [R78+0x24004], desc[UR60][R72.64], !P0 ;  /* 0x24004000484e7fae */ /* 0x0003e8000c12187c */
[----:B------:R1:W-:Y:S04]  /*47970*/  STL.64 [R1+0xc18], R70 ;  /* 0x000c184601007387 */ /* 0x0003e80000100a00 */
[----:B------:R1:W-:Y:S02]  /*47980*/  LDGSTS.E [R74+0x28004], desc[UR60][R70.64], !P0 ;  /* 0x28004000464a7fae */ /* 0x0003e4000c12187c */
[----:B-1----:R-:W-:-:S02]  /*47990*/  VIADD R72, R0, 0x100000 ;  /* 0x0010000000487836 */ /* 0x002fc40000000000 */
[----:B------:R-:W-:Y:S02]  /*479a0*/  IMAD.WIDE R78, R4, 0x4, R68 ;  /* 0x00000004044e7825 */ /* 0x000fe400078e0244 */
[----:B------:R-:W1:Y:S01]  /*479b0*/  LDC R69, c[0x0][0x230] ;  /* 0x00008c00ff457b82 */ /* 0x000e620000000800 */
[----:B------:R-:W-:Y:S02]  /*479c0*/  IADD3 R71, R0, 0x100000, RZ ;  /* 0x0010000000477810 */ /* 0x000fe40007ffe0ff */
[----:B------:R-:W-:Y:S04]  /*479d0*/  STL.64 [R1+0xc10], R78 ;  /* 0x000c104e01007387 */ /* 0x000fe80000100a00 */
[----:B------:R-:W-:Y:S01]  /*479e0*/  LDGSTS.E [R72+0x2c004], desc[UR60][R78.64], !P0 ;  /* 0x2c0040004e487fae */ /* 0x000fe2000c12187c */
[----:B------:R-:W-:-:S03]  /*479f0*/  IMAD.WIDE R76, R4, 0x4, R62 ;  /* 0x00000004044c7825 */ /* 0x000fc600078e023e */
[----:B------:R2:W-:Y:S04]  /*47a00*/  STL.64 [R1+0xc08], R66 ;  /* 0x000c084201007387 */ /* 0x0005e80000100a00 */
[----:B------:R2:W-:Y:S01]  /*47a10*/  LDGSTS.E [R71+0x20008], desc[UR60][R66.64], !P2 ;  /* 0x2000800042477fae */ /* 0x0005e2000d12187c */
[----:B------:R-:W-:Y:S02]  /*47a20*/  VIADD R62, R82, 0xfffffdbc ;  /* 0xfffffdbc523e7836 */ /* 0x000fe40000000000 */
[C---:B------:R-:W-:Y:S01]  /*47a30*/  VIADD R70, R0.reuse, 0x100000 ;  /* 0x0010000000467836 */ /* 0x040fe20000000000 */
[----:B------:R-:W-:Y:S01]  /*47a40*/  IADD3 R68, R0, 0x100000, RZ ;  /* 0x0010000000447810 */ /* 0x000fe20007ffe0ff */
[----:B------:R1:W-:Y:S01]  /*47a50*/  STL.64 [R1+0xc00], R64 ;  /* 0x000c004001007387 */ /* 0x0003e20000100a00 */
[----:B--2---:R-:W2:Y:S01]  /*47a60*/  LDC R66, c[0x0][0x230] ;  /* 0x00008c00ff427b82 */ /* 0x004ea20000000800 */
[----:B------:R-:W-:-:S02]  /*47a70*/  ISETP.GE.U32.AND P0, PT, R62, 0x7ffffd3d, PT ;  /* 0x7ffffd3d3e00780c */ /* 0x000fc40003f06070 */
[----:B------:R1:W-:Y:S01]  /*47a80*/  LDGSTS.E [R70+0x24008], desc[UR60][R64.64], !P2 ;  /* 0x2400800040467fae */ /* 0x0003e2000d12187c */
[C---:B------:R-:W-:Y:S01]  /*47a90*/  IADD3 R63, R0.reuse, 0x100000, RZ ;  /* 0x00100000003f7810 */ /* 0x040fe20007ffe0ff */
[----:B------:R-:W-:Y:S02]  /*47aa0*/  VIADD R62, R0, 0x100000 ;  /* 0x00100000003e7836 */ /* 0x000fe40000000000 */
[----:B------:R-:W-:Y:S01]  /*47ab0*/  IMAD.WIDE R56, R4, 0x4, R56 ;  /* 0x0000000404387825 */ /* 0x000fe200078e0238 */
[----:B------:R-:W-:Y:S01]  /*47ac0*/  STL.64 [R1+0xbf8], R76 ;  /* 0x000bf84c01007387 */ /* 0x000fe20000100a00 */
[----:B------:R-:W3:Y:S03]  /*47ad0*/  LDC R67, c[0x0][0x230] ;  /* 0x00008c00ff437b82 */ /* 0x000ee60000000800 */
[----:B------:R-:W-:Y:S01]  /*47ae0*/  LDGSTS.E [R68+0x28008], desc[UR60][R76.64], !P2 ;  /* 0x280080004c447fae */ /* 0x000fe2000d12187c */
[----:B-1----:R-:W-:Y:S01]  /*47af0*/  VIADD R64, R0, 0x100000 ;  /* 0x0010000000407836 */ /* 0x002fe20000000000 */
[----:B------:R-:W-:Y:S01]  /*47b00*/  IADD3 R65, R83, -0x261, RZ ;  /* 0xfffffd9f53417810 */ /* 0x000fe20007ffe0ff */
[----:B------:R-:W-:Y:S01]  /*47b10*/  IMAD.WIDE R70, R4, 0x4, R58 ;  /* 0x0000000404467825 */ /* 0x000fe200078e023a */
[----:B------:R1:W-:Y:S01]  /*47b20*/  STL.64 [R1+0xbf0], R60 ;  /* 0x000bf03c01007387 */ /* 0x0003e20000100a00 */
[----:B------:R-:W-:Y:S01]  /*47b30*/  IADD3 R58, R0, 0x100000, RZ ;  /* 0x00100000003a7810 */ /* 0x000fe20007ffe0ff */
[----:B------:R-:W4:Y:S02]  /*47b40*/  LDC R59, c[0x0][0x230] ;  /* 0x00008c00ff3b7b82 */ /* 0x000f240000000800 */
[----:B------:R1:W-:Y:S01]  /*47b50*/  LDGSTS.E [R64+0x2c008], desc[UR60][R60.64], !P2 ;  /* 0x2c0080003c407fae */ /* 0x0003e2000d12187c */
[----:B------:R-:W-:Y:S01]  /*47b60*/  ISETP.GE.U32.AND P2, PT, R65, 0x7ffffd20, PT ;  /* 0x7ffffd204100780c */ /* 0x000fe20003f46070 */
[----:B------:R-:W-:-:S02]  /*47b70*/  IMAD.WIDE R54, R4, 0x4, R54 ;  /* 0x0000000404367825 */ /* 0x000fc400078e0236 */
[----:B------:R-:W-:Y:S02]  /*47b80*/  STL.64 [R1+0xbd8], R70 ;  /* 0x000bd84601007387 */ /* 0x000fe40000100a00 */
[C---:B------:R-:W-:Y:S01]  /*47b90*/  IMAD.WIDE R50, R4.reuse, 0x4, R50 ;  /* 0x0000000404327825 */ /* 0x040fe200078e0232 */
[----:B------:R-:W4:Y:S01]  /*47ba0*/  LDC R83, c[0x0][0x230] ;  /* 0x00008c00ff537b82 */ /* 0x000f220000000800 */
[----:B------:R-:W-:Y:S04]  /*47bb0*/  LDGSTS.E [R63+0x2000c], desc[UR60][R70.64], !P0 ;  /* 0x2000c000463f7fae */ /* 0x000fe8000c12187c */
[----:B------:R2:W-:Y:S01]  /*47bc0*/  STL.64 [R1+0xbd0], R56 ;  /* 0x000bd03801007387 */ /* 0x0005e20000100a00 */
[----:B-1----:R-:W-:Y:S02]  /*47bd0*/  IMAD.WIDE R60, R4, 0x4, R46 ;  /* 0x00000004043c7825 */ /* 0x002fe400078e022e */
[----:B------:R-:W1:Y:S01]  /*47be0*/  LDC R82, c[0x0][0x230] ;  /* 0x00008c00ff527b82 */ /* 0x000e620000000800 */
[----:B------:R2:W-:Y:S02]  /*47bf0*/  LDGSTS.E [R62+0x2400c], desc[UR60][R56.64], !P0 ;  /* 0x2400c000383e7fae */ /* 0x0005e4000c12187c */
[----:B--2---:R-:W-:-:S02]  /*47c00*/  VIADD R46, R66, 0xfffffd9e ;  /* 0xfffffd9e422e7836 */ /* 0x004fc40000000000 */
[----:B------:R2:W-:Y:S01]  /*47c10*/  LDGSTS.E [R58+0x2800c], desc[UR60][R54.64], !P0 ;  /* 0x2800c000363a7fae */ /* 0x0005e2000c12187c */
[----:B------:R-:W-:-:S04]  /*47c20*/  IMAD.WIDE R48, R4, 0x4, R48 ;  /* 0x0000000404307825 */ /* 0x000fc800078e0230 */
[----:B------:R-:W-:Y:S01]  /*47c30*/  VIADD R56, R0, 0x100000 ;  /* 0x0010000000387836 */ /* 0x000fe20000000000 */
[----:B------:R3:W-:Y:S01]  /*47c40*/  STL.64 [R1+0xbb8], R54 ;  /* 0x000bb83601007387 */ /* 0x0007e20000100a00 */
[----:B------:R-:W-:Y:S01]  /*47c50*/  IMAD.WIDE R62, R4, 0x4, R52 ;  /* 0x00000004043e7825 */ /* 0x000fe200078e0234 */
[----:B------:R-:W-:Y:S01]  /*47c60*/  IADD3 R47, R0, 0x100000, RZ ;  /* 0x00100000002f7810 */ /* 0x000fe20007ffe0ff */
[----:B--2---:R-:W2:Y:S03]  /*47c70*/  LDC R58, c[0x0][0x230] ;  /* 0x00008c00ff3a7b82 */ /* 0x004ea60000000800 */
[----:B------:R-:W-:Y:S01]  /*47c80*/  LDGSTS.E [R56+0x2c00c], desc[UR60][R62.64], !P0 ;  /* 0x2c00c0003e387fae */ /* 0x000fe2000c12187c */
[----:B------:R-:W-:Y:S01]  /*47c90*/  ISETP.GE.U32.AND P0, PT, R46, 0x7ffffd1f, PT ;  /* 0x7ffffd1f2e00780c */ /* 0x000fe20003f06070 */
[----:B------:R-:W-:-:S03]  /*47ca0*/  IMAD.WIDE R44, R4, 0x4, R44 ;  /* 0x00000004042c7825 */ /* 0x000fc600078e022c */
[----:B------:R-:W1:Y:S01]  /*47cb0*/  LDC R57, c[0x0][0x230] ;  /* 0x00008c00ff397b82 */ /* 0x000e620000000800 */
[C---:B---3--:R-:W-:Y:S01]  /*47cc0*/  IADD3 R55, R0.reuse, 0x100000, RZ ;  /* 0x0010000000377810 */ /* 0x048fe20007ffe0ff */
[C---:B------:R-:W-:Y:S01]  /*47cd0*/  VIADD R54, R0.reuse, 0x100000 ;  /* 0x0010000000367836 */ /* 0x040fe20000000000 */
[----:B------:R-:W-:Y:S01]  /*47ce0*/  STL.64 [R1+0xba8], R62 ;  /* 0x000ba83e01007387 */ /* 0x000fe20000100a00 */
[----:B------:R-:W-:-:S03]  /*47cf0*/  IADD3 R52, R0, 0x100000, RZ ;  /* 0x0010000000347810 */ /* 0x000fc60007ffe0ff */
[----:B------:R3:W-:Y:S01]  /*47d00*/  STL.64 [R1+0xb98], R50 ;  /* 0x000b983201007387 */ /* 0x0007e20000100a00 */
[----:B------:R-:W-:-:S04]  /*47d10*/  IMAD.WIDE R40, R4, 0x4, R40 ;  /* 0x0000000404287825 */ /* 0x000fc800078e0228 */
[C---:B------:R-:W-:Y:S01]  /*47d20*/  IMAD.WIDE R38, R4.reuse, 0x4, R38 ;  /* 0x0000000404267825 */ /* 0x040fe200078e0226 */
[----:B------:R3:W-:Y:S03]  /*47d30*/  LDGSTS.E [R55+0x30000], desc[UR60][R50.64], !P2 ;  /* 0x3000000032377fae */ /* 0x0007e6000d12187c */
[C---:B------:R-:W-:Y:S01]  /*47d40*/  IMAD.WIDE R34, R4.reuse, 0x4, R34 ;  /* 0x0000000404227825 */ /* 0x040fe200078e0222 */
[----:B------:R3:W-:Y:S03]  /*47d50*/  STL.64 [R1+0xb88], R48 ;  /* 0x000b883001007387 */ /* 0x0007e60000100a00 */
[C---:B------:R-:W-:Y:S01]  /*47d60*/  IMAD.WIDE R32, R4.reuse, 0x4, R32 ;  /* 0x0000000404207825 */ /* 0x040fe200078e0220 */
[----:B------:R3:W-:Y:S03]  /*47d70*/  LDGSTS.E [R54+0x34000], desc[UR60][R48.64], !P2 ;  /* 0x3400000030367fae */ /* 0x0007e6000d12187c */
[----:B------:R-:W-:Y:S01]  /*47d80*/  IMAD.WIDE R28, R4, 0x4, R28 ;  /* 0x00000004041c7825 */ /* 0x000fe200078e021c */
[----:B------:R-:W-:Y:S01]  /*47d90*/  LDGSTS.E [R52+0x38000], desc[UR60][R60.64], !P2 ;  /* 0x380000003c347fae */ /* 0x000fe2000d12187c */
[----:B---3--:R-:W3:Y:S02]  /*47da0*/  LDC R50, c[0x0][0x230] ;  /* 0x00008c00ff327b82 */ /* 0x008ee40000000800 */
[----:B------:R-:W-:-:S02]  /*47db0*/  VIADD R46, R0, 0x100000 ;  /* 0x00100000002e7836 */ /* 0x000fc40000000000 */
[----:B------:R-:W-:-:S04]  /*47dc0*/  VIADD R48, R0, 0x100000 ;  /* 0x0010000000307836 */ /* 0x000fc80000000000 */
[----:B------:R-:W2:Y:S01]  /*47dd0*/  LDC R51, c[0x0][0x230] ;  /* 0x00008c00ff337b82 */ /* 0x000ea20000000800 */
[C---:B------:R-:W-:Y:S01]  /*47de0*/  IMAD.WIDE R54, R4.reuse, 0x4, R42 ;  /* 0x0000000404367825 */ /* 0x040fe200078e022a */
[----:B------:R-:W-:Y:S04]  /*47df0*/  LDGSTS.E [R48+0x3c000], desc[UR60][R44.64], !P2 ;  /* 0x3c0000002c307fae */ /* 0x000fe8000d12187c */
[----:B------:R-:W-:Y:S01]  /*47e00*/  LDGSTS.E [R47+0x30004], desc[UR60][R54.64], !P0 ;  /* 0x30004000362f7fae */ /* 0x000fe2000c12187c */
[----:B------:R-:W-:-:S04]  /*47e10*/  IMAD.WIDE R24, R4, 0x4, R24 ;  /* 0x0000000404187825 */ /* 0x000fc800078e0218 */
[C---:B------:R-:W-:Y:S01]  /*47e20*/  IMAD.WIDE R22, R4.reuse, 0x4, R22 ;  /* 0x0000000404167825 */ /* 0x040fe200078e0216 */
[----:B------:R1:W-:Y:S01]  /*47e30*/  LDGSTS.E [R46+0x34004], desc[UR60][R40.64], !P0 ;  /* 0x34004000282e7fae */ /* 0x0003e2000c12187c */
[----:B------:R-:W-:Y:S01]  /*47e40*/  IADD3 R49, R67, -0x263, RZ ;  /* 0xfffffd9d43317810 */ /* 0x000fe20007ffe0ff */
[----:B------:R-:W4:Y:S02]  /*47e50*/  LDC R56, c[0x0][0x230] ;  /* 0x00008c00ff387b82 */ /* 0x000f240000000800 */
[----:B------:R3:W-:Y:S04]  /*47e60*/  STL.64 [R1+0xb78], R60 ;  /* 0x000b783c01007387 */ /* 0x0007e80000100a00 */
[----:B------:R3:W-:Y:S01]  /*47e70*/  STL.64 [R1+0xb68], R44 ;  /* 0x000b682c01007387 */ /* 0x0007e20000100a00 */
[----:B-1----:R-:W-:-:S03]  /*47e80*/  IMAD.WIDE R46, R4, 0x4, R36 ;  /* 0x00000004042e7825 */ /* 0x002fc600078e0224 */
[----:B------:R1:W-:Y:S01]  /*47e90*/  STL.64 [R1+0xb58], R54 ;  /* 0x000b583601007387 */ /* 0x0003e20000100a00 */
[----:B------:R-:W-:Y:S02]  /*47ea0*/  ISETP.GE.U32.AND P2, PT, R49, 0x7ffffd1e, PT ;  /* 0x7ffffd1e3100780c */ /* 0x000fe40003f46070 */
[----:B------:R-:W-:Y:S01]  /*47eb0*/  IADD3 R42, R0, 0x100000, RZ ;  /* 0x00100000002a7810 */ /* 0x000fe20007ffe0ff */
[----:B------:R2:W-:Y:S01]  /*47ec0*/  STL.64 [R1+0xb48], R40 ;  /* 0x000b482801007387 */ /* 0x0005e20000100a00 */
[C---:B------:R-:W-:Y:S01]  /*47ed0*/  IADD3 R53, R3.reuse, 0x100000, RZ ;  /* 0x0010000003357810 */ /* 0x040fe20007ffe0ff */
[C---:B------:R-:W-:Y:S01]  /*47ee0*/  VIADD R52, R3.reuse, 0x100000 ;  /* 0x0010000003347836 */ /* 0x040fe20000000000 */
[----:B---3--:R-:W3:Y:S01]  /*47ef0*/  LDC R60, c[0x0][0x230] ;  /* 0x00008c00ff3c7b82 */ /* 0x008ee20000000800 */
[----:B------:R-:W-:Y:S01]  /*47f00*/  IMAD.WIDE R44, R4, 0x4, R30 ;  /* 0x00000004042c7825 */ /* 0x000fe200078e021e */
[----:B------:R4:W-:Y:S04]  /*47f10*/  STL.64 [R1+0xb30], R38 ;  /* 0x000b302601007387 */ /* 0x0009e80000100a00 */
[----:B------:R4:W-:Y:S01]  /*47f20*/  STL.64 [R1+0xb28], R46 ;  /* 0x000b282e01007387 */ /* 0x0009e20000100a00 */
[C---:B------:R-:W-:Y:S01]  /*47f30*/  IADD3 R36, R0.reuse, 0x100000, RZ ;  /* 0x0010000000247810 */ /* 0x040fe20007ffe0ff */
[----:B------:R-:W-:Y:S01]  /*47f40*/  VIADD R48, R3, 0x100000 ;  /* 0x0010000003307836 */ /* 0x000fe20000000000 */
[----:B-1----:R-:W1:Y:S01]  /*47f50*/  LDC R54, c[0x0][0x230] ;  /* 0x00008c00ff367b82 */ /* 0x002e620000000800 */
[----:B------:R4:W-:Y:S04]  /*47f60*/  STL.64 [R1+0xb10], R34 ;  /* 0x000b102201007387 */ /* 0x0009e80000100a00 */
[----:B------:R3:W-:Y:S04]  /*47f70*/  STL.64 [R1+0xb08], R32 ;  /* 0x000b082001007387 */ /* 0x0007e80000100a00 */
[----:B------:R-:W-:Y:S04]  /*47f80*/  STL.64 [R1+0xaf0], R44 ;  /* 0x000af02c01007387 */ /* 0x000fe80000100a00 */
[----:B------:R-:W3:Y:S04]  /*47f90*/  LDL.LU.64 R240, [R1+0x140] ;  /* 0x0001400001f07983 */ /* 0x000ee80000300a00 */
[----:B------:R-:W3:Y:S01]  /*47fa0*/  LDL.LU.64 R238, [R1+0x138] ;  /* 0x0001380001ee7983 */ /* 0x000ee20000300a00 */
[----:B--2---:R-:W-:-:S03]  /*47fb0*/  VIADD R40, R0, 0x100000 ;  /* 0x0010000000287836 */ /* 0x004fc60000000000 */
[----:B------:R-:W2:Y:S04]  /*47fc0*/  LDL.LU.64 R248, [R1+0x130] ;  /* 0x0001300001f87983 */ /* 0x000ea80000300a00 */
[----:B------:R4:W-:Y:S04]  /*47fd0*/  LDGSTS.E [R42+0x38004], desc[UR60][R38.64], !P0 ;  /* 0x38004000262a7fae */ /* 0x0009e8000c12187c */
[----:B------:R4:W-:Y:S02]  /*47fe0*/  LDGSTS.E [R40+0x3c004], desc[UR60][R46.64], !P0 ;  /* 0x3c0040002e287fae */ /* 0x0009e4000c12187c */
[C---:B----4-:R-:W-:Y:S01]  /*47ff0*/  IADD3 R39, R0.reuse, 0x100000, RZ ;  /* 0x0010000000277810 */ /* 0x050fe20007ffe0ff */
[----:B------:R-:W-:Y:S01]  /*48000*/  VIADD R38, R0, 0x100000 ;  /* 0x0010000000267836 */ /* 0x000fe20000000000 */
[----:B------:R-:W-:Y:S01]  /*48010*/  STL.64 [R1+0xae8], R28 ;  /* 0x000ae81c01007387 */ /* 0x000fe20000100a00 */
[----:B------:R-:W-:Y:S01]  /*48020*/  VIADD R30, R50, 0xfffffd9c ;  /* 0xfffffd9c321e7836 */ /* 0x000fe20000000000 */
[----:B------:R-:W-:Y:S01]  /*48030*/  IADD3 R31, R0, 0x100000, RZ ;  /* 0x00100000001f7810 */ /* 0x000fe20007ffe0ff */
[----:B------:R-:W4:Y:S01]  /*48040*/  LDC R46, c[0x0][0x230] ;  /* 0x00008c00ff2e7b82 */ /* 0x000f220000000800 */
[----:B------:R1:W-:Y:S04]  /*48050*/  LDGSTS.E [R39+0x30008], desc[UR60][R34.64], !P2 ;  /* 0x3000800022277fae */ /* 0x0003e8000d12187c */
[----:B------:R3:W-:Y:S01]  /*48060*/  LDGSTS.E [R38+0x34008], desc[UR60][R32.64], !P2 ;  /* 0x3400800020267fae */ /* 0x0007e2000d12187c */
[----:B------:R-:W-:-:S02]  /*48070*/  ISETP.GE.U32.AND P0, PT, R30, 0x7ffffd1d, PT ;  /* 0x7ffffd1d1e00780c */ /* 0x000fc40003f06070 */
[----:B-1----:R-:W1:Y:S01]  /*48080*/  LDC R34, c[0x0][0x230] ;  /* 0x00008c00ff227b82 */ /* 0x002e620000000800 */
[----:B---3--:R-:W-:Y:S01]  /*48090*/  IMAD.WIDE R38, R4, 0x4, R26 ;  /* 0x0000000404267825 */ /* 0x008fe200078e021a */
[----:B------:R-:W-:Y:S01]  /*480a0*/  IADD3 R33, R51, -0x205, RZ ;  /* 0xfffffdfb33217810 */ /* 0x000fe20007ffe0ff */
[----:B------:R-:W-:Y:S05]  /*480b0*/  LDGSTS.E [R36+0x38008], desc[UR60][R44.64], !P2 ;  /* 0x380080002c247fae */ /* 0x000fea000d12187c */
[----:B------:R-:W3:Y:S01]  /*480c0*/  LDC R35, c[0x0][0x230] ;  /* 0x00008c00ff237b82 */ /* 0x000ee20000000800 */
[----:B------:R4:W-:Y:S04]  /*480d0*/  STL.64 [R1+0xad0], R38 ;  /* 0x000ad02601007387 */ /* 0x0009e80000100a00 */
[----:B------:R4:W-:Y:S04]  /*480e0*/  STL.64 [R1+0xac8], R24 ;  /* 0x000ac81801007387 */ /* 0x0009e80000100a00 */
[----:B------:R-:W3:Y:S04]  /*480f0*/  LDL.LU.64 R242, [R1+0x128] ;  /* 0x0001280001f27983 */ /* 0x000ee80000300a00 */
[----:B------:R4:W-:Y:S04]  /*48100*/  STL.64 [R1+0xaa8], R22 ;  /* 0x000aa81601007387 */ /* 0x0009e80000100a00 */
[----:B------:R-:W3:Y:S04]  /*48110*/  LDL.LU.64 R244, [R1+0x120] ;  /* 0x0001200001f47983 */ /* 0x000ee80000300a00 */
[----:B------:R-:W3:Y:S04]  /*48120*/  LDL.LU.64 R246, [R1+0x118] ;  /* 0x0001180001f67983 */ /* 0x000ee80000300a00 */
[----:B------:R-:W3:Y:S01]  /*48130*/  LDL.LU.64 R152, [R1+0x110] ;  /* 0x0001100001987983 */ /* 0x000ee20000300a00 */
[----:B------:R-:W-:-:S02]  /*48140*/  VIADD R32, R0, 0x100000 ;  /* 0x0010000000207836 */ /* 0x000fc40000000000 */
[C---:B------:R-:W-:Y:S01]  /*48150*/  VIADD R30, R0.reuse, 0x100000 ;  /* 0x00100000001e7836 */ /* 0x040fe20000000000 */
[----:B------:R-:W-:Y:S02]  /*48160*/  IADD3 R26, R0, 0x100000, RZ ;  /* 0x00100000001a7810 */ /* 0x000fe40007ffe0ff */
[----:B------:R4:W-:Y:S01]  /*48170*/  LDGSTS.E [R32+0x3c008], desc[UR60][R28.64], !P2 ;  /* 0x3c0080001c207fae */ /* 0x0009e2000d12187c */
[----:B------:R-:W-:-:S03]  /*48180*/  ISETP.GE.U32.AND P2, PT, R33, 0x7ffffd7c, PT ;  /* 0x7ffffd7c2100780c */ /* 0x000fc60003f46070 */
[----:B------:R1:W-:Y:S04]  /*48190*/  LDGSTS.E [R31+0x3000c], desc[UR60][R38.64], !P0 ;  /* 0x3000c000261f7fae */ /* 0x0003e8000c12187c */
[----:B------:R1:W-:Y:S01]  /*481a0*/  LDGSTS.E [R30+0x3400c], desc[UR60][R24.64], !P0 ;  /* 0x3400c000181e7fae */ /* 0x0003e2000c12187c */
[----:B----4-:R-:W-:-:S03]  /*481b0*/  IMAD.WIDE R32, R4, 0x4, R20 ;  /* 0x0000000404207825 */ /* 0x010fc600078e0214 */
[----:B------:R4:W-:Y:S01]  /*481c0*/  LDGSTS.E [R26+0x3800c], desc[UR60][R22.64], !P0 ;  /* 0x3800c000161a7fae */ /* 0x0009e2000c12187c */
[----:B-1----:R-:W1:Y:S03]  /*481d0*/  LDC R38, c[0x0][0x230] ;  /* 0x00008c00ff267b82 */ /* 0x002e660000000800 */
[----:B------:R3:W-:Y:S01]  /*481e0*/  STL.64 [R1+0xaa0], R32 ;  /* 0x000aa02001007387 */ /* 0x0007e20000100a00 */
[----:B------:R-:W-:-:S04]  /*481f0*/  VIADD R24, R0, 0x100000 ;  /* 0x0010000000187836 */ /* 0x000fc80000000000 */
[----:B------:R-:W1:Y:S01]  /*48200*/  LDC R25, c[0x0][0x230] ;  /* 0x00008c00ff197b82 */ /* 0x000e620000000800 */
[C---:B----4-:R-:W-:Y:S01]  /*48210*/  IADD3 R23, R2.reuse, 0x100000, RZ ;  /* 0x0010000002177810 */ /* 0x050fe20007ffe0ff */
[----:B------:R-:W-:Y:S01]  /*48220*/  VIADD R22, R2, 0x100000 ;  /* 0x0010000002167836 */ /* 0x000fe20000000000 */
[----:B------:R4:W-:Y:S01]  /*48230*/  LDGSTS.E [R24+0x3c00c], desc[UR60][R32.64], !P0 ;  /* 0x3c00c00020187fae */ /* 0x0009e2000c12187c */
[----:B------:R-:W-:-:S04]  /*48240*/  IMAD.WIDE R30, R4, 0x4, R240 ;  /* 0x00000004041e7825 */ /* 0x000fc800078e02f0 */
[C---:B------:R-:W-:Y:S01]  /*48250*/  IMAD.WIDE R28, R4.reuse, 0x4, R238 ;  /* 0x00000004041c7825 */ /* 0x040fe200078e02ee */
[----:B------:R1:W-:Y:S03]  /*48260*/  STL.64 [R1+0xa90], R30 ;  /* 0x000a901e01007387 */ /* 0x0003e60000100a00 */
[C---:B--2---:R-:W-:Y:S01]  /*48270*/  IMAD.WIDE R26, R4.reuse, 0x4, R248 ;  /* 0x00000004041a7825 */ /* 0x044fe200078e02f8 */
[----:B------:R2:W-:Y:S04]  /*48280*/  STL.64 [R1+0xa88], R28 ;  /* 0x000a881c01007387 */ /* 0x0005e80000100a00 */
[----:B------:R2:W-:Y:S04]  /*48290*/  STL.64 [R1+0xa70], R26 ;  /* 0x000a701a01007387 */ /* 0x0005e80000100a00 */
[----:B------:R-:W2:Y:S04]  /*482a0*/  LDL.LU.64 R76, [R1+0x108] ;  /* 0x00010800014c7983 */ /* 0x000ea80000300a00 */
[----:B------:R-:W2:Y:S04]  /*482b0*/  LDL.LU.64 R250, [R1+0x100] ;  /* 0x0001000001fa7983 */ /* 0x000ea80000300a00 */
[----:B------:R1:W-:Y:S04]  /*482c0*/  LDGSTS.E [R23], desc[UR60][R30.64], !P2 ;  /* 0x000000001e177fae */ /* 0x0003e8000d12187c */
[----:B------:R-:W2:Y:S04]  /*482d0*/  LDL.LU.64 R240, [R1+0xf8] ;  /* 0x0000f80001f07983 */ /* 0x000ea80000300a00 */
[----:B------:R-:W2:Y:S04]  /*482e0*/  LDL.LU.64 R238, [R1+0xf0] ;  /* 0x0000f00001ee7983 */ /* 0x000ea80000300a00 */
[----:B------:R2:W-:Y:S01]  /*482f0*/  LDGSTS.E [R22+0x4000], desc[UR60][R28.64], !P2 ;  /* 0x040000001c167fae */ /* 0x0005e2000d12187c */
[----:B---3--:R-:W-:-:S05]  /*48300*/  IMAD.WIDE R36, R4, 0x4, R242 ;  /* 0x0000000404247825 */ /* 0x008fca00078e02f2 */
[----:B------:R-:W-:Y:S01]  /*48310*/  STL.64 [R1+0xa60], R36 ;  /* 0x000a602401007387 */ /* 0x000fe20000100a00 */
[----:B----4-:R-:W-:-:S03]  /*48320*/  IMAD.WIDE R32, R4, 0x4, R244 ;  /* 0x0000000404207825 */ /* 0x010fc600078e02f4 */
[----:B------:R-:W3:Y:S01]  /*48330*/  LDL.LU.64 R248, [R1+0xe8] ;  /* 0x0000e80001f87983 */ /* 0x000ee20000300a00 */
[----:B-1----:R-:W-:-:S03]  /*48340*/  IMAD.WIDE R30, R4, 0x4, R246 ;  /* 0x00000004041e7825 */ /* 0x002fc600078e02f6 */
[----:B------:R1:W-:Y:S01]  /*48350*/  STL.64 [R1+0xa50], R32 ;  /* 0x000a502001007387 */ /* 0x0003e20000100a00 */
[----:B--2---:R-:W-:-:S03]  /*48360*/  IMAD.WIDE R28, R4, 0x4, R152 ;  /* 0x00000004041c7825 */ /* 0x004fc600078e0298 */
[----:B------:R-:W2:Y:S04]  /*48370*/  LDL.LU.64 R242, [R1+0xe0] ;  /* 0x0000e00001f27983 */ /* 0x000ea80000300a00 */
[----:B------:R4:W-:Y:S04]  /*48380*/  STL.64 [R1+0xa40], R30 ;  /* 0x000a401e01007387 */ /* 0x0009e80000100a00 */
[----:B------:R-:W2:Y:S04]  /*48390*/  LDL.LU.64 R244, [R1+0xd8] ;  /* 0x0000d80001f47983 */ /* 0x000ea80000300a00 */
[----:B------:R-:W2:Y:S04]  /*483a0*/  LDL.LU.64 R246, [R1+0xd0] ;  /* 0x0000d00001f67983 */ /* 0x000ea80000300a00 */
[----:B------:R4:W-:Y:S04]  /*483b0*/  STL.64 [R1+0xa30], R28 ;  /* 0x000a301c01007387 */ /* 0x0009e80000100a00 */
[----:B------:R-:W2:Y:S01]  /*483c0*/  LDL.LU.64 R152, [R1+0xc8] ;  /* 0x0000c80001987983 */ /* 0x000ea20000300a00 */
[----:B------:R-:W-:-:S05]  /*483d0*/  VIADD R21, R34, 0xfffffdfa ;  /* 0xfffffdfa22157836 */ /* 0x000fca0000000000 */
[----:B------:R-:W-:Y:S02]  /*483e0*/  ISETP.GE.U32.AND P0, PT, R21, 0x7ffffd7b, PT ;  /* 0x7ffffd7b1500780c */ /* 0x000fe40003f06070 */
[C---:B------:R-:W-:Y:S01]  /*483f0*/  IADD3 R20, R2.reuse, 0x100000, RZ ;  /* 0x0010000002147810 */ /* 0x040fe20007ffe0ff */
[----:B------:R-:W-:Y:S01]  /*48400*/  VIADD R21, R2, 0x100000 ;  /* 0x0010000002157836 */ /* 0x000fe20000000000 */
[----:B------:R-:W-:-:S03]  /*48410*/  IADD3 R24, R35, -0x207, RZ ;  /* 0xfffffdf923187810 */ /* 0x000fc60007ffe0ff */
[----:B------:R1:W-:Y:S04]  /*48420*/  LDGSTS.E [R20+0x8000], desc[UR60][R26.64], !P2 ;  /* 0x080000001a147fae */ /* 0x0003e8000d12187c */
[----:B------:R-:W-:Y:S04]  /*48430*/  LDGSTS.E [R23+0xc000], desc[UR60][R36.64], !P2 ;  /* 0x0c00000024177fae */ /* 0x000fe8000d12187c */
[----:B------:R4:W-:Y:S04]  /*48440*/  LDGSTS.E [R22+0x4], desc[UR60][R32.64], !P0 ;  /* 0x0000400020167fae */ /* 0x0009e8000c12187c */
[----:B------:R-:W-:Y:S01]  /*48450*/  LDGSTS.E [R21+0x4004], desc[UR60][R30.64], !P0 ;  /* 0x040040001e157fae */ /* 0x000fe2000c12187c */
[----:B-1----:R-:W1:Y:S03]  /*48460*/  LDC R27, c[0x0][0x230] ;  /* 0x00008c00ff1b7b82 */ /* 0x002e660000000800 */
[----:B------:R-:W-:Y:S01]  /*48470*/  LDGSTS.E [R20+0x8004], desc[UR60][R28.64], !P0 ;  /* 0x080040001c147fae */ /* 0x000fe2000c12187c */
[----:B------:R-:W-:-:S04]  /*48480*/  ISETP.GE.U32.AND P2, PT, R24, 0x7ffffd7a, PT ;  /* 0x7ffffd7a1800780c */ /* 0x000fc80003f46070 */
[----:B------:R-:W2:Y:S01]  /*48490*/  LDC R26, c[0x0][0x230] ;  /* 0x00008c00ff1a7b82 */ /* 0x000ea20000000800 */
[----:B-1----:R-:W-:-:S07]  /*484a0*/  VIADD R24, R27, 0xfffffddb ;  /* 0xfffffddb1b187836 */ /* 0x002fce0000000000 */
[----:B------:R-:W1:Y:S01]  /*484b0*/  LDC R27, c[0x0][0x230] ;  /* 0x00008c00ff1b7b82 */ /* 0x000e620000000800 */
[----:B------:R-:W-:-:S05]  /*484c0*/  IMAD.WIDE R34, R4, 0x4, R76 ;  /* 0x0000000404227825 */ /* 0x000fca00078e024c */
[----:B------:R1:W-:Y:S01]  /*484d0*/  LDGSTS.E [R23+0xc004], desc[UR60][R34.64], !P0 ;  /* 0x0c00400022177fae */ /* 0x0003e2000c12187c */
[----:B----4-:R-:W-:-:S03]  /*484e0*/  IMAD.WIDE R32, R4, 0x4, R250 ;  /* 0x0000000404207825 */ /* 0x010fc600078e02fa */
[----:B------:R3:W-:Y:S01]  /*484f0*/  STL.64 [R1+0xa20], R34 ;  /* 0x000a202201007387 */ /* 0x0007e20000100a00 */
[----:B-1----:R-:W-:Y:S01]  /*48500*/  IADD3 R23, R25, -0x208, RZ ;  /* 0xfffffdf819177810 */ /* 0x002fe20007ffe0ff */
[C---:B------:R-:W-:Y:S01]  /*48510*/  IMAD.WIDE R30, R4.reuse, 0x4, R240 ;  /* 0x00000004041e7825 */ /* 0x040fe200078e02f0 */
[----:B------:R-:W1:Y:S01]  /*48520*/  LDC R25, c[0x0][0x230] ;  /* 0x00008c00ff197b82 */ /* 0x000e620000000800 */
[----:B------:R2:W-:Y:S01]  /*48530*/  LDGSTS.E [R22+0x8], desc[UR60][R32.64], !P2 ;  /* 0x0000800020167fae */ /* 0x0005e2000d12187c */
[----:B------:R-:W-:Y:S01]  /*48540*/  ISETP.GE.U32.AND P0, PT, R23, 0x7ffffd79, PT ;  /* 0x7ffffd791700780c */ /* 0x000fe20003f06070 */
[----:B------:R-:W-:Y:S01]  /*48550*/  IMAD.WIDE R28, R4, 0x4, R238 ;  /* 0x00000004041c7825 */ /* 0x000fe200078e02ee */
[----:B------:R-:W-:Y:S01]  /*48560*/  IADD3 R23, R2, 0x100000, RZ ;  /* 0x0010000002177810 */ /* 0x000fe20007ffe0ff */
[----:B------:R2:W-:Y:S04]  /*48570*/  STL.64 [R1+0xa10], R32 ;  /* 0x000a102001007387 */ /* 0x0005e80000100a00 */
[----:B------:R4:W-:Y:S04]  /*48580*/  STL.64 [R1+0xa00], R30 ;  /* 0x000a001e01007387 */ /* 0x0009e80000100a00 */
[----:B------:R4:W-:Y:S04]  /*48590*/  LDGSTS.E [R21+0x4008], desc[UR60][R30.64], !P2 ;  /* 0x040080001e157fae */ /* 0x0009e8000d12187c */
[----:B------:R4:W-:Y:S04]  /*485a0*/  STL.64 [R1+0x9f0], R28 ;  /* 0x0009f01c01007387 */ /* 0x0009e80000100a00 */
[----:B------:R4:W-:Y:S01]  /*485b0*/  LDGSTS.E [R20+0x8008], desc[UR60][R28.64], !P2 ;  /* 0x080080001c147fae */ /* 0x0009e2000d12187c */
[----:B---3--:R-:W-:-:S05]  /*485c0*/  IMAD.WIDE R34, R4, 0x4, R248 ;  /* 0x0000000404227825 */ /* 0x008fca00078e02f8 */
[----:B------:R3:W-:Y:S01]  /*485d0*/  STL.64 [R1+0x9e8], R34 ;  /* 0x0009e82201007387 */ /* 0x0007e20000100a00 */
[----:B--2---:R-:W-:-:S03]  /*485e0*/  IMAD.WIDE R32, R4, 0x4, R242 ;  /* 0x0000000404207825 */ /* 0x004fc600078e02f2 */
[----:B------:R3:W-:Y:S04]  /*485f0*/  LDGSTS.E [R23+0xc008], desc[UR60][R34.64], !P2 ;  /* 0x0c00800022177fae */ /* 0x0007e8000d12187c */
[----:B------:R-:W-:Y:S01]  /*48600*/  LDGSTS.E [R22+0xc], desc[UR60][R32.64], !P0 ;  /* 0x0000c00020167fae */ /* 0x000fe2000c12187c */
[----:B----4-:R-:W-:-:S04]  /*48610*/  IMAD.WIDE R30, R4, 0x4, R244 ;  /* 0x00000004041e7825 */ /* 0x010fc800078e02f4 */
[C---:B------:R-:W-:Y:S01]  /*48620*/  IMAD.WIDE R28, R4.reuse, 0x4, R246 ;  /* 0x00000004041c7825 */ /* 0x040fe200078e02f6 */
[----:B------:R-:W-:Y:S04]  /*48630*/  LDGSTS.E [R21+0x400c], desc[UR60][R30.64], !P0 ;  /* 0x0400c0001e157fae */ /* 0x000fe8000c12187c */
[----:B------:R-:W-:Y:S01]  /*48640*/  LDGSTS.E [R20+0x800c], desc[UR60][R28.64], !P0 ;  /* 0x0800c0001c147fae */ /* 0x000fe2000c12187c */
[----:B---3--:R-:W-:Y:S01]  /*48650*/  IMAD.WIDE R34, R4, 0x4, R152 ;  /* 0x0000000404227825 */ /* 0x008fe200078e0298 */
[----:B------:R-:W-:-:S04]  /*48660*/  ISETP.GE.U32.AND P2, PT, R24, 0x7ffffd5c, PT ;  /* 0x7ffffd5c1800780c */ /* 0x000fc80003f46070 */
[----:B------:R1:W-:Y:S02]  /*48670*/  LDGSTS.E [R23+0xc00c], desc[UR60][R34.64], !P0 ;  /* 0x0c00c00022177fae */ /* 0x0003e4000c12187c */
[----:B-1----:R-:W-:Y:S02]  /*48680*/  VIADD R23, R25, 0xfffffdda ;  /* 0xfffffdda19177836 */ /* 0x002fe40000000000 */
[----:B------:R-:W1:Y:S01]  /*48690*/  LDC R25, c[0x0][0x230] ;  /* 0x00008c00ff197b82 */ /* 0x000e620000000800 */
[----:B------:R2:W-:Y:S02]  /*486a0*/  STL.64 [R1+0x9e0], R32 ;  /* 0x0009e02001007387 */ /* 0x0005e40000100a00 */
[----:B------:R-:W-:Y:S02]  /*486b0*/  ISETP.GE.U32.AND P0, PT, R23, 0x7ffffd5b, PT ;  /* 0x7ffffd5b1700780c */ /* 0x000fe40003f06070 */
[----:B------:R3:W-:Y:S01]  /*486c0*/  STL.64 [R1+0x9d8], R30 ;  /* 0x0009d81e01007387 */ /* 0x0007e20000100a00 */
[----:B------:R-:W-:-:S03]  /*486d0*/  VIADD R23, R2, 0x100000 ;  /* 0x0010000002177836 */ /* 0x000fc60000000000 */
[----:B------:R4:W-:Y:S01]  /*486e0*/  STL.64 [R1+0x9d0], R28 ;  /* 0x0009d01c01007387 */ /* 0x0009e20000100a00 */
[----:B--2---:R-:W-:-:S03]  /*486f0*/  IMAD.WIDE R32, R4, 0x4, R236 ;  /* 0x0000000404207825 */ /* 0x004fc600078e02ec */
[----:B------:R2:W-:Y:S01]  /*48700*/  STL.64 [R1+0x9c8], R34 ;  /* 0x0009c82201007387 */ /* 0x0005e20000100a00 */
[----:B---3--:R-:W-:-:S03]  /*48710*/  IMAD.WIDE R30, R4, 0x4, R234 ;  /* 0x00000004041e7825 */ /* 0x008fc600078e02ea */
[----:B------:R3:W-:Y:S01]  /*48720*/  STL.64 [R1+0x9c0], R32 ;  /* 0x0009c02001007387 */ /* 0x0007e20000100a00 */
[----:B----4-:R-:W-:-:S03]  /*48730*/  IMAD.WIDE R28, R4, 0x4, R232 ;  /* 0x00000004041c7825 */ /* 0x010fc600078e02e8 */
[----:B------:R3:W-:Y:S01]  /*48740*/  LDGSTS.E [R22+0x10000], desc[UR60][R32.64], !P2 ;  /* 0x1000000020167fae */ /* 0x0007e2000d12187c */
[----:B--2---:R-:W-:-:S03]  /*48750*/  IMAD.WIDE R34, R4, 0x4, R230 ;  /* 0x0000000404227825 */ /* 0x004fc600078e02e6 */
[----:B------:R2:W-:Y:S04]  /*48760*/  STL.64 [R1+0x9b8], R30 ;  /* 0x0009b81e01007387 */ /* 0x0005e80000100a00 */
[----:B------:R2:W-:Y:S01]  /*48770*/  LDGSTS.E [R21+0x14000], desc[UR60][R30.64], !P2 ;  /* 0x140000001e157fae */ /* 0x0005e2000d12187c */
[----:B---3--:R-:W-:-:S03]  /*48780*/  IMAD.WIDE R32, R4, 0x4, R84 ;  /* 0x0000000404207825 */ /* 0x008fc600078e0254 */
[----:B------:R3:W-:Y:S01]  /*48790*/  STL.64 [R1+0x9b0], R28 ;  /* 0x0009b01c01007387 */ /* 0x0007e20000100a00 */
[----:B------:R-:W-:Y:S01]  /*487a0*/  IADD3 R24, R26, -0x227, RZ ;  /* 0xfffffdd91a187810 */ /* 0x000fe20007ffe0ff */
[----:B------:R-:W4:Y:S02]  /*487b0*/  LDC R84, c[0x0][0x230] ;  /* 0x00008c00ff547b82 */ /* 0x000f240000000800 */
[----:B------:R3:W-:Y:S01]  /*487c0*/  LDGSTS.E [R20+0x18000], desc[UR60][R28.64], !P2 ;  /* 0x180000001c147fae */ /* 0x0007e2000d12187c */
[----:B--2---:R-:W-:-:S03]  /*487d0*/  IMAD.WIDE R30, R4, 0x4, R86 ;  /* 0x00000004041e7825 */ /* 0x004fc600078e0256 */
[----:B------:R2:W-:Y:S02]  /*487e0*/  STL.64 [R1+0x9a8], R34 ;  /* 0x0009a82201007387 */ /* 0x0005e40000100a00 */
[----:B------:R-:W4:Y:S02]  /*487f0*/  LDC R26, c[0x0][0x230] ;  /* 0x00008c00ff1a7b82 */ /* 0x000f240000000800 */
[----:B------:R2:W-:Y:S01]  /*48800*/  LDGSTS.E [R23+0x1c000], desc[UR60][R34.64], !P2 ;  /* 0x1c00000022177fae */ /* 0x0005e2000d12187c */
[----:B---3--:R-:W-:-:S03]  /*48810*/  IMAD.WIDE R28, R4, 0x4, R88 ;  /* 0x00000004041c7825 */ /* 0x008fc600078e0258 */
[----:B------:R-:W-:Y:S01]  /*48820*/  LDGSTS.E [R22+0x10004], desc[UR60][R32.64], !P0 ;  /* 0x1000400020167fae */ /* 0x000fe2000c12187c */
[----:B------:R-:W-:Y:S01]  /*48830*/  IADD3 R37, R3, 0x100000, RZ ;  /* 0x0010000003257810 */ /* 0x000fe20007ffe0ff */
[----:B------:R-:W3:Y:S02]  /*48840*/  LDC R86, c[0x0][0x230] ;  /* 0x00008c00ff567b82 */ /* 0x000ee40000000800 */
[----:B------:R-:W-:Y:S01]  /*48850*/  LDGSTS.E [R21+0x14004], desc[UR60][R30.64], !P0 ;  /* 0x140040001e157fae */ /* 0x000fe2000c12187c */
[----:B--2---:R-:W-:-:S03]  /*48860*/  IMAD.WIDE R34, R4, 0x4, R90 ;  /* 0x0000000404227825 */ /* 0x004fc600078e025a */
[----:B------:R-:W-:Y:S01]  /*48870*/  LDGSTS.E [R20+0x18004], desc[UR60][R28.64], !P0 ;  /* 0x180040001c147fae */ /* 0x000fe2000c12187c */
[----:B------:R-:W-:Y:S01]  /*48880*/  ISETP.GE.U32.AND P2, PT, R24, 0x7ffffd5a, PT ;  /* 0x7ffffd5a1800780c */ /* 0x000fe20003f46070 */
[----:B------:R-:W2:Y:S02]  /*48890*/  LDC R85, c[0x0][0x230] ;  /* 0x00008c00ff557b82 */ /* 0x000ea40000000800 */
[----:B------:R1:W-:Y:S04]  /*488a0*/  LDGSTS.E [R23+0x1c004], desc[UR60][R34.64], !P0 ;  /* 0x1c00400022177fae */ /* 0x0003e8000c12187c */
[----:B------:R1:W-:Y:S01]  /*488b0*/  STL.64 [R1+0x9a0], R32 ;  /* 0x0009a02001007387 */ /* 0x0003e20000100a00 */
[C---:B------:R-:W-:Y:S01]  /*488c0*/  VIADD R36, R3.reuse, 0x100000 ;  /* 0x0010000003247836 */ /* 0x040fe20000000000 */
[C---:B------:R-:W-:Y:S01]  /*488d0*/  IADD3 R45, R3.reuse, 0x100000, RZ ;  /* 0x00100000032d7810 */ /* 0x040fe20007ffe0ff */
[----:B------:R-:W-:Y:S01]  /*488e0*/  VIADD R38, R38, 0xfffffd95 ;  /* 0xfffffd9526267836 */ /* 0x000fe20000000000 */
[C---:B------:R-:W-:Y:S01]  /*488f0*/  IADD3 R41, R3.reuse, 0x100000, RZ ;  /* 0x0010000003297810 */ /* 0x040fe20007ffe0ff */
[C---:B------:R-:W-:Y:S01]  /*48900*/  VIADD R44, R3.reuse, 0x100000 ;  /* 0x00100000032c7836 */ /* 0x040fe20000000000 */
[C---:B------:R-:W-:Y:S01]  /*48910*/  IADD3 R49, R3.reuse, 0x100000, RZ ;  /* 0x0010000003317810 */ /* 0x040fe20007ffe0ff */
[----:B------:R-:W-:Y:S01]  /*48920*/  VIADD R40, R3, 0x100000 ;  /* 0x0010000003287836 */ /* 0x000fe20000000000 */
[----:B-1----:R-:W-:Y:S01]  /*48930*/  IADD3 R23, R25, -0x228, RZ ;  /* 0xfffffdd819177810 */ /* 0x002fe20007ffe0ff */
[----:B------:R-:W-:Y:S01]  /*48940*/  VIADD R54, R54, 0xfffffdf3 ;  /* 0xfffffdf336367836 */ /* 0x000fe20000000000 */
[----:B------:R-:W1:Y:S02]  /*48950*/  LDC R25, c[0x0][0x230] ;  /* 0x00008c00ff197b82 */ /* 0x000e640000000800 */
[----:B------:R-:W-:Y:S01]  /*48960*/  ISETP.GE.U32.AND P0, PT, R23, 0x7ffffd59, PT ;  /* 0x7ffffd591700780c */ /* 0x000fe20003f06070 */
[----:B------:R4:W-:Y:S01]  /*48970*/  STL.64 [R1+0x998], R30 ;  /* 0x0009981e01007387 */ /* 0x0009e20000100a00 */
[----:B------:R-:W-:Y:S01]  /*48980*/  IMAD.WIDE R32, R4, 0x4, R92 ;  /* 0x0000000404207825 */ /* 0x000fe200078e025c */
[----:B------:R-:W-:-:S02]  /*48990*/  IADD3 R23, R2, 0x100000, RZ ;  /* 0x0010000002177810 */ /* 0x000fc40007ffe0ff */
[----:B------:R3:W-:Y:S01]  /*489a0*/  STL.64 [R1+0x990], R28 ;  /* 0x0009901c01007387 */ /* 0x0007e20000100a00 */
[----:B------:R-:W-:Y:S01]  /*489b0*/  VIADD R24, R27, 0xfffffdbb ;  /* 0xfffffdbb1b187836 */ /* 0x000fe20000000000 */
[----:B------:R-:W-:Y:S01]  /*489c0*/  IADD3 R55, R3, 0x100000, RZ ;  /* 0x0010000003377810 */ /* 0x000fe20007ffe0ff */
[----:B------:R-:W1:Y:S01]  /*489d0*/  LDC R27, c[0x0][0x230] ;  /* 0x00008c00ff1b7b82 */ /* 0x000e620000000800 */
[----:B------:R3:W-:Y:S01]  /*489e0*/  STL.64 [R1+0x988], R34 ;  /* 0x0009882201007387 */ /* 0x0007e20000100a00 */
[----:B----4-:R-:W-:-:S03]  /*489f0*/  IMAD.WIDE R30, R4, 0x4, R94 ;  /* 0x00000004041e7825 */ /* 0x010fc600078e025e */
[----:B------:R4:W-:Y:S01]  /*48a00*/  STL.64 [R1+0x980], R32 ;  /* 0x0009802001007387 */ /* 0x0009e20000100a00 */
[----:B------:R-:W-:Y:S02]  /*48a10*/  IADD3 R65, R6, 0x100000, RZ ;  /* 0x0010000006417810 */ /* 0x000fe40007ffe0ff */
[----:B------:R-:W1:Y:S01]  /*48a20*/  LDC R88, c[0x0][0x230] ;  /* 0x00008c00ff587b82 */ /* 0x000e620000000800 */
[C---:B---3--:R-:W-:Y:S01]  /*48a30*/  IMAD.WIDE R28, R4.reuse, 0x4, R96 ;  /* 0x00000004041c7825 */ /* 0x048fe200078e0260 */
[----:B------:R4:W-:Y:S03]  /*48a40*/  LDGSTS.E [R22+0x10008], desc[UR60][R32.64], !P2 ;  /* 0x1000800020167fae */ /* 0x0009e6000d12187c */
[----:B------:R-:W-:Y:S01]  /*48a50*/  IMAD.WIDE R34, R4, 0x4, R98 ;  /* 0x0000000404227825 */ /* 0x000fe200078e0262 */
[----:B------:R3:W-:Y:S03]  /*48a60*/  STL.64 [R1+0x978], R30 ;  /* 0x0009781e01007387 */ /* 0x0007e60000100a00 */
[C---:B------:R-:W-:Y:S01]  /*48a70*/  VIADD R68, R6.reuse, 0x100000 ;  /* 0x0010000006447836 */ /* 0x040fe20000000000 */
[----:B------:R3:W-:Y:S01]  /*48a80*/  LDGSTS.E [R21+0x14008], desc[UR60][R30.64], !P2 ;  /* 0x140080001e157fae */ /* 0x0007e2000d12187c */
[C---:B------:R-:W-:Y:S01]  /*48a90*/  VIADD R64, R6.reuse, 0x100000 ;  /* 0x0010000006407836 */ /* 0x040fe20000000000 */
[C---:B------:R-:W-:Y:S01]  /*48aa0*/  IADD3 R63, R6.reuse, 0x100000, RZ ;  /* 0x00100000063f7810 */ /* 0x040fe20007ffe0ff */
[----:B------:R-:W-:Y:S01]  /*48ab0*/  VIADD R62, R6, 0x100000 ;  /* 0x00100000063e7836 */ /* 0x000fe20000000000 */
[----:B------:R2:W-:Y:S01]  /*48ac0*/  STL.64 [R1+0x970], R28 ;  /* 0x0009701c01007387 */ /* 0x0005e20000100a00 */
[----:B----4-:R-:W-:Y:S01]  /*48ad0*/  IMAD.WIDE R32, R4, 0x4, R100 ;  /* 0x0000000404207825 */ /* 0x010fe200078e0264 */
[----:B------:R-:W-:Y:S01]  /*48ae0*/  IADD3 R79, R6, 0x100000, RZ ;  /* 0x00100000064f7810 */ /* 0x000fe20007ffe0ff */
[----:B------:R-:W4:Y:S01]  /*48af0*/  LDC R90, c[0x0][0x230] ;  /* 0x00008c00ff5a7b82 */ /* 0x000f220000000800 */
[----:B------:R2:W-:Y:S01]  /*48b00*/  LDGSTS.E [R20+0x18008], desc[UR60][R28.64], !P2 ;  /* 0x180080001c147fae */ /* 0x0005e2000d12187c */
[----:B---3--:R-:W-:-:S03]  /*48b10*/  IMAD.WIDE R30, R4, 0x4, R102 ;  /* 0x00000004041e7825 */ /* 0x008fc600078e0266 */
[----:B------:R3:W-:Y:S01]  /*48b20*/  STL.64 [R1+0x968], R34 ;  /* 0x0009682201007387 */ /* 0x0007e20000100a00 */
[----:B------:R-:W-:-:S03]  /*48b30*/  VIADD R80, R6, 0x100000 ;  /* 0x0010000006507836 */ /* 0x000fc60000000000 */
[----:B------:R3:W-:Y:S01]  /*48b40*/  LDGSTS.E [R23+0x1c008], desc[UR60][R34.64], !P2 ;  /* 0x1c00800022177fae */ /* 0x0007e2000d12187c */
[----:B------:R-:W-:Y:S01]  /*48b50*/  VIADD R78, R6, 0x100000 ;  /* 0x00100000064e7836 */ /* 0x000fe20000000000 */
[----:B------:R-:W-:Y:S01]  /*48b60*/  IADD3 R86, R86, -0x214, RZ ;  /* 0xfffffdec56567810 */ /* 0x000fe20007ffe0ff */
[C---:B--2---:R-:W-:Y:S01]  /*48b70*/  IMAD.WIDE R28, R4.reuse, 0x4, R104 ;  /* 0x00000004041c7825 */ /* 0x044fe200078e0268 */
[----:B------:R-:W-:Y:S01]  /*48b80*/  LDGSTS.E [R22+0x1000c], desc[UR60][R32.64], !P0 ;  /* 0x1000c00020167fae */ /* 0x000fe2000c12187c */
[----:B------:R-:W2:Y:S03]  /*48b90*/  LDC R91, c[0x0][0x230] ;  /* 0x00008c00ff5b7b82 */ /* 0x000ea60000000800 */
[----:B------:R-:W-:Y:S01]  /*48ba0*/  LDGSTS.E [R21+0x1400c], desc[UR60][R30.64], !P0 ;  /* 0x1400c0001e157fae */ /* 0x000fe2000c12187c */
[----:B---3--:R-:W-:-:S03]  /*48bb0*/  IMAD.WIDE R34, R4, 0x4, R106 ;  /* 0x0000000404227825 */ /* 0x008fc600078e026a */
[----:B------:R-:W-:Y:S01]  /*48bc0*/  LDGSTS.E [R20+0x1800c], desc[UR60][R28.64], !P0 ;  /* 0x1800c0001c147fae */ /* 0x000fe2000c12187c */
[----:B------:R-:W-:Y:S01]  /*48bd0*/  ISETP.GE.U32.AND P2, PT, R24, 0x7ffffd3c, PT ;  /* 0x7ffffd3c1800780c */ /* 0x000fe20003f46070 */
[----:B------:R-:W3:Y:S02]  /*48be0*/  LDC R89, c[0x0][0x230] ;  /* 0x00008c00ff597b82 */ /* 0x000ee40000000800 */
[----:B------:R4:W-:Y:S01]  /*48bf0*/  LDGSTS.E [R23+0x1c00c], desc[UR60][R34.64], !P0 ;  /* 0x1c00c00022177fae */ /* 0x0009e2000c12187c */
[----:B------:R-:W-:Y:S02]  /*48c00*/  VIADD R85, R85, 0xfffffdeb ;  /* 0xfffffdeb55557836 */ /* 0x000fe40000000000 */
[----:B------:R-:W-:Y:S01]  /*48c10*/  VIADD R87, R6, 0x100000 ;  /* 0x0010000006577836 */ /* 0x000fe20000000000 */
[----:B-1----:R-:W-:Y:S02]  /*48c20*/  IADD3 R88, R88, -0x216, RZ ;  /* 0xfffffdea58587810 */ /* 0x002fe40007ffe0ff */
[----:B------:R-:W1:Y:S01]  /*48c30*/  LDC R92, c[0x0][0x230] ;  /* 0x00008c00ff5c7b82 */ /* 0x000e620000000800 */
[----:B----4-:R-:W-:-:S07]  /*48c40*/  VIADD R23, R25, 0xfffffdba ;  /* 0xfffffdba19177836 */ /* 0x010fce0000000000 */
[----:B------:R-:W4:Y:S01]  /*48c50*/  LDC R25, c[0x0][0x230] ;  /* 0x00008c00ff197b82 */ /* 0x000f220000000800 */
[----:B------:R2:W-:Y:S01]  /*48c60*/  STL.64 [R1+0x960], R32 ;  /* 0x0009602001007387 */ /* 0x0005e20000100a00 */
[----:B------:R-:W-:-:S03]  /*48c70*/  ISETP.GE.U32.AND P0, PT, R23, 0x7ffffd3b, PT ;  /* 0x7ffffd3b1700780c */ /* 0x000fc60003f06070 */
[----:B------:R2:W-:Y:S01]  /*48c80*/  STL.64 [R1+0x958], R30 ;  /* 0x0009581e01007387 */ /* 0x0005e20000100a00 */
[----:B------:R-:W-:Y:S02]  /*48c90*/  VIADD R23, R2, 0x100000 ;  /* 0x0010000002177836 */ /* 0x000fe40000000000 */
[----:B------:R-:W1:Y:S01]  /*48ca0*/  LDC R94, c[0x0][0x230] ;  /* 0x00008c00ff5e7b82 */ /* 0x000e620000000800 */
[----:B------:R3:W-:Y:S01]  /*48cb0*/  STL.64 [R1+0x950], R28 ;  /* 0x0009501c01007387 */ /* 0x0007e20000100a00 */
[----:B--2---:R-:W-:-:S03]  /*48cc0*/  IMAD.WIDE R32, R4, 0x4, R108 ;  /* 0x0000000404207825 */ /* 0x004fc600078e026c */
[----:B------:R2:W-:Y:S03]  /*48cd0*/  STL.64 [R1+0x948], R34 ;  /* 0x0009482201007387 */ /* 0x0005e60000100a00 */
[----:B------:R-:W4:Y:S01]  /*48ce0*/  LDC R102, c[0x0][0x230] ;  /* 0x00008c00ff667b82 */ /* 0x000f220000000800 */
[C---:B------:R-:W-:Y:S01]  /*48cf0*/  IMAD.WIDE R30, R4.reuse, 0x4, R110 ;  /* 0x00000004041e7825 */ /* 0x040fe200078e026e */
[----:B------:R2:W-:Y:S03]  /*48d00*/  STL.64 [R1+0x940], R32 ;  /* 0x0009402001007387 */ /* 0x0005e60000100a00 */
[----:B---3--:R-:W-:Y:S01]  /*48d10*/  IMAD.WIDE R28, R4, 0x4, R112 ;  /* 0x00000004041c7825 */ /* 0x008fe200078e0270 */
[----:B------:R3:W-:Y:S01]  /*48d20*/  LDGSTS.E [R22+0x20000], desc[UR60][R32.64], !P2 ;  /* 0x2000000020167fae */ /* 0x0007e2000d12187c */
[----:B------:R-:W-:Y:S01]  /*48d30*/  IADD3 R24, R26, -0x247, RZ ;  /* 0xfffffdb91a187810 */ /* 0x000fe20007ffe0ff */
[----:B------:R-:W1:Y:S01]  /*48d40*/  LDC R110, c[0x0][0x230] ;  /* 0x00008c00ff6e7b82 */ /* 0x000e620000000800 */
[C---:B--2---:R-:W-:Y:S01]  /*48d50*/  IMAD.WIDE R34, R4.reuse, 0x4, R114 ;  /* 0x0000000404227825 */ /* 0x044fe200078e0272 */
[----:B------:R2:W-:Y:S04]  /*48d60*/  STL.64 [R1+0x938], R30 ;  /* 0x0009381e01007387 */ /* 0x0005e80000100a00 */
[----:B------:R2:W-:Y:S02]  /*48d70*/  LDGSTS.E [R21+0x24000], desc[UR60][R30.64], !P2 ;  /* 0x240000001e157fae */ /* 0x0005e4000d12187c */
[----:B------:R-:W1:Y:S01]  /*48d80*/  LDC R26, c[0x0][0x230] ;  /* 0x00008c00ff1a7b82 */ /* 0x000e620000000800 */
[C---:B---3--:R-:W-:Y:S01]  /*48d90*/  IMAD.WIDE R32, R4.reuse, 0x4, R116 ;  /* 0x0000000404207825 */ /* 0x048fe200078e0274 */
[----:B------:R3:W-:Y:S04]  /*48da0*/  STL.64 [R1+0x930], R28 ;  /* 0x0009301c01007387 */ /* 0x0007e80000100a00 */
[----:B------:R3:W-:Y:S01]  /*48db0*/  LDGSTS.E [R20+0x28000], desc[UR60][R28.64], !P2 ;  /* 0x280000001c147fae */ /* 0x0007e2000d12187c */
[----:B--2---:R-:W-:-:S03]  /*48dc0*/  IMAD.WIDE R30, R4, 0x4, R118 ;  /* 0x00000004041e7825 */ /* 0x004fc600078e0276 */
[----:B------:R2:W-:Y:S01]  /*48dd0*/  STL.64 [R1+0x928], R34 ;  /* 0x0009282201007387 */ /* 0x0005e20000100a00 */
[----:B------:R-:W-:Y:S01]  /*48de0*/  ISETP.GE.U32.AND P4, PT, R86, 0x7ffffd6d, PT ;  /* 0x7ffffd6d5600780c */ /* 0x000fe20003f86070 */
[----:B------:R-:W1:Y:S02]  /*48df0*/  LDC R118, c[0x0][0x230] ;  /* 0x00008c00ff767b82 */ /* 0x000e640000000800 */
[----:B------:R2:W-:Y:S01]  /*48e00*/  LDGSTS.E [R23+0x2c000], desc[UR60][R34.64], !P2 ;  /* 0x2c00000022177fae */ /* 0x0005e2000d12187c */
[----:B---3--:R-:W-:-:S03]  /*48e10*/  IMAD.WIDE R28, R4, 0x4, R120 ;  /* 0x00000004041c7825 */ /* 0x008fc600078e0278 */
[----:B------:R-:W-:Y:S01]  /*48e20*/  LDGSTS.E [R22+0x20004], desc[UR60][R32.64], !P0 ;  /* 0x2000400020167fae */ /* 0x000fe2000c12187c */
[----:B--2---:R-:W-:-:S03]  /*48e30*/  IMAD.WIDE R34, R4, 0x4, R122 ;  /* 0x0000000404227825 */ /* 0x004fc600078e027a */
[----:B------:R-:W-:Y:S01]  /*48e40*/  LDGSTS.E [R21+0x24004], desc[UR60][R30.64], !P0 ;  /* 0x240040001e157fae */ /* 0x000fe2000c12187c */
[----:B------:R-:W-:Y:S01]  /*48e50*/  ISETP.GE.U32.AND P2, PT, R24, 0x7ffffd3a, PT ;  /* 0x7ffffd3a1800780c */ /* 0x000fe20003f46070 */
[----:B------:R-:W2:Y:S02]  /*48e60*/  LDC R120, c[0x0][0x230] ;  /* 0x00008c00ff787b82 */ /* 0x000ea40000000800 */
[----:B------:R-:W-:Y:S04]  /*48e70*/  LDGSTS.E [R20+0x28004], desc[UR60][R28.64], !P0 ;  /* 0x280040001c147fae */ /* 0x000fe8000c12187c */
[----:B------:R3:W-:Y:S04]  /*48e80*/  LDGSTS.E [R23+0x2c004], desc[UR60][R34.64], !P0 ;  /* 0x2c00400022177fae */ /* 0x0007e8000c12187c */
[----:B------:R3:W-:Y:S01]  /*48e90*/  STL.64 [R1+0x920], R32 ;  /* 0x0009202001007387 */ /* 0x0007e20000100a00 */
[C---:B------:R-:W-:Y:S01]  /*48ea0*/  IADD3 R86, R8.reuse, 0x100000, RZ ;  /* 0x0010000008567810 */ /* 0x040fe20007ffe0ff */
[----:B------:R-:W-:-:S02]  /*48eb0*/  VIADD R93, R8, 0x100000 ;  /* 0x00100000085d7836 */ /* 0x000fc40000000000 */
[----:B------:R-:W-:Y:S01]  /*48ec0*/  VIADD R101, R8, 0x100000 ;  /* 0x0010000008657836 */ /* 0x000fe20000000000 */
[----:B----4-:R-:W-:Y:S01]  /*48ed0*/  IADD3 R102, R102, -0x273, RZ ;  /* 0xfffffd8d66667810 */ /* 0x010fe20007ffe0ff */
[C---:B------:R-:W-:Y:S01]  /*48ee0*/  VIADD R97, R8.reuse, 0x100000 ;  /* 0x0010000008617836 */ /* 0x040fe20000000000 */
[C---:B------:R-:W-:Y:S02]  /*48ef0*/  IADD3 R100, R8.reuse, 0x100000, RZ ;  /* 0x0010000008647810 */ /* 0x040fe40007ffe0ff */
[C---:B------:R-:W-:Y:S01]  /*48f00*/  IADD3 R96, R8.reuse, 0x100000, RZ ;  /* 0x0010000008607810 */ /* 0x040fe20007ffe0ff */
[C---:B------:R-:W-:Y:S01]  /*48f10*/  VIADD R109, R8.reuse, 0x100000 ;  /* 0x00100000086d7836 */ /* 0x040fe20000000000 */
[----:B---3--:R-:W-:Y:S01]  /*48f20*/  IADD3 R23, R25, -0x248, RZ ;  /* 0xfffffdb819177810 */ /* 0x008fe20007ffe0ff */
[----:B------:R-:W-:Y:S01]  /*48f30*/  VIADD R105, R8, 0x100000 ;  /* 0x0010000008697836 */ /* 0x000fe20000000000 */
[----:B------:R-:W3:Y:S02]  /*48f40*/  LDC R25, c[0x0][0x230] ;  /* 0x00008c00ff197b82 */ /* 0x000ee40000000800 */
[----:B------:R-:W-:Y:S01]  /*48f50*/  ISETP.GE.U32.AND P0, PT, R23, 0x7ffffd39, PT ;  /* 0x7ffffd391700780c */ /* 0x000fe20003f06070 */
[----:B------:R4:W-:Y:S01]  /*48f60*/  STL.64 [R1+0x918], R30 ;  /* 0x0009181e01007387 */ /* 0x0009e20000100a00 */
[----:B------:R-:W-:Y:S01]  /*48f70*/  IMAD.WIDE R32, R4, 0x4, R124 ;  /* 0x0000000404207825 */ /* 0x000fe200078e027c */
[----:B------:R-:W-:-:S02]  /*48f80*/  IADD3 R23, R2, 0x100000, RZ ;  /* 0x0010000002177810 */ /* 0x000fc40007ffe0ff */
[----:B------:R1:W-:Y:S01]  /*48f90*/  STL.64 [R1+0x910], R28 ;  /* 0x0009101c01007387 */ /* 0x0003e20000100a00 */
[C---:B------:R-:W-:Y:S02]  /*48fa0*/  IADD3 R108, R8.reuse, 0x100000, RZ ;  /* 0x00100000086c7810 */ /* 0x040fe40007ffe0ff */
[C---:B------:R-:W-:Y:S01]  /*48fb0*/  IADD3 R104, R8.reuse, 0x100000, RZ ;  /* 0x0010000008687810 */ /* 0x040fe20007ffe0ff */
[----:B------:R2:W-:Y:S01]  /*48fc0*/  STL.64 [R1+0x908], R34 ;  /* 0x0009082201007387 */ /* 0x0005e20000100a00 */
[C---:B------:R-:W-:Y:S01]  /*48fd0*/  VIADD R117, R8.reuse, 0x100000 ;  /* 0x0010000008757836 */ /* 0x040fe20000000000 */
[C---:B------:R-:W-:Y:S01]  /*48fe0*/  IADD3 R116, R8.reuse, 0x100000, RZ ;  /* 0x0010000008747810 */ /* 0x040fe20007ffe0ff */
[C---:B------:R-:W-:Y:S01]  /*48ff0*/  VIADD R113, R8.reuse, 0x100000 ;  /* 0x0010000008717836 */ /* 0x040fe20000000000 */
[----:B------:R-:W-:Y:S01]  /*49000*/  IADD3 R112, R8, 0x100000, RZ ;  /* 0x0010000008707810 */ /* 0x000fe20007ffe0ff */
[----:B----4-:R-:W-:Y:S01]  /*49010*/  IMAD.WIDE R30, R4, 0x4, R126 ;  /* 0x00000004041e7825 */ /* 0x010fe200078e027e */
[----:B------:R4:W-:Y:S01]  /*49020*/  STL.64 [R1+0x900], R32 ;  /* 0x0009002001007387 */ /* 0x0009e20000100a00 */
[----:B-1----:R-:W-:Y:S01]  /*49030*/  IADD3 R118, R118, -0x219, RZ ;  /* 0xfffffde776767810 */ /* 0x002fe20007ffe0ff */
[----:B------:R-:W1:Y:S01]  /*49040*/  LDC R121, c[0x0][0x230] ;  /* 0x00008c00ff797b82 */ /* 0x000e620000000800 */
[C---:B------:R-:W-:Y:S01]  /*49050*/  IMAD.WIDE R28, R4.reuse, 0x4, R128 ;  /* 0x00000004041c7825 */ /* 0x040fe200078e0280 */
[----:B------:R4:W-:Y:S03]  /*49060*/  LDGSTS.E [R22+0x20008], desc[UR60][R32.64], !P2 ;  /* 0x2000800020167fae */ /* 0x0009e6000d12187c */
[----:B--2---:R-:W-:Y:S01]  /*49070*/  IMAD.WIDE R34, R4, 0x4, R130 ;  /* 0x0000000404227825 */ /* 0x004fe200078e0282 */
[----:B------:R2:W-:Y:S01]  /*49080*/  STL.64 [R1+0x8f8], R30 ;  /* 0x0008f81e01007387 */ /* 0x0005e20000100a00 */
[----:B------:R-:W-:Y:S01]  /*49090*/  IADD3 R119, R8, 0x100000, RZ ;  /* 0x0010000008777810 */ /* 0x000fe20007ffe0ff */
[----:B------:R-:W1:Y:S02]  /*490a0*/  LDC R123, c[0x0][0x230] ;  /* 0x00008c00ff7b7b82 */ /* 0x000e640000000800 */
[----:B------:R2:W-:Y:S01]  /*490b0*/  LDGSTS.E [R21+0x24008], desc[UR60][R30.64], !P2 ;  /* 0x240080001e157fae */ /* 0x0005e2000d12187c */
[----:B------:R-:W-:-:S02]  /*490c0*/  VIADD R24, R27, 0xfffffd9b ;  /* 0xfffffd9b1b187836 */ /* 0x000fc40000000000 */
[C---:B----4-:R-:W-:Y:S01]  /*490d0*/  IMAD.WIDE R32, R4.reuse, 0x4, R132 ;  /* 0x0000000404207825 */ /* 0x050fe200078e0284 */
[----:B------:R4:W-:Y:S02]  /*490e0*/  STL.64 [R1+0x8f0], R28 ;  /* 0x0008f01c01007387 */ /* 0x0009e40000100a00 */
[----:B------:R-:W1:Y:S02]  /*490f0*/  LDC R27, c[0x0][0x230] ;  /* 0x00008c00ff1b7b82 */ /* 0x000e640000000800 */
[----:B------:R4:W-:Y:S01]  /*49100*/  LDGSTS.E [R20+0x28008], desc[UR60][R28.64], !P2 ;  /* 0x280080001c147fae */ /* 0x0009e2000d12187c */
[----:B--2---:R-:W-:-:S03]  /*49110*/  IMAD.WIDE R30, R4, 0x4, R134 ;  /* 0x00000004041e7825 */ /* 0x004fc600078e0286 */
[----:B------:R2:W-:Y:S02]  /*49120*/  STL.64 [R1+0x8e8], R34 ;  /* 0x0008e82201007387 */ /* 0x0005e40000100a00 */
[----:B------:R-:W1:Y:S02]  /*49130*/  LDC R122, c[0x0][0x230] ;  /* 0x00008c00ff7a7b82 */ /* 0x000e640000000800 */
[----:B------:R2:W-:Y:S01]  /*49140*/  LDGSTS.E [R23+0x2c008], desc[UR60][R34.64], !P2 ;  /* 0x2c00800022177fae */ /* 0x0005e2000d12187c */
[----:B----4-:R-:W-:-:S03]  /*49150*/  IMAD.WIDE R28, R4, 0x4, R136 ;  /* 0x00000004041c7825 */ /* 0x010fc600078e0288 */
[----:B------:R-:W-:Y:S01]  /*49160*/  LDGSTS.E [R22+0x2000c], desc[UR60][R32.64], !P0 ;  /* 0x2000c00020167fae */ /* 0x000fe2000c12187c */
[----:B------:R-:W-:Y:S01]  /*49170*/  ISETP.GE.U32.AND P2, PT, R24, 0x7ffffd1c, PT ;  /* 0x7ffffd1c1800780c */ /* 0x000fe20003f46070 */
[----:B------:R-:W4:Y:S02]  /*49180*/  LDC R136, c[0x0][0x230] ;  /* 0x00008c00ff887b82 */ /* 0x000f240000000800 */
[----:B------:R-:W-:Y:S01]  /*49190*/  LDGSTS.E [R21+0x2400c], desc[UR60][R30.64], !P0 ;  /* 0x2400c0001e157fae */ /* 0x000fe2000c12187c */
[----:B--2---:R-:W-:-:S03]  /*491a0*/  IMAD.WIDE R34, R4, 0x4, R138 ;  /* 0x0000000404227825 */ /* 0x004fc600078e028a */
[----:B------:R-:W-:Y:S01]  /*491b0*/  LDGSTS.E [R20+0x2800c], desc[UR60][R28.64], !P0 ;  /* 0x2800c0001c147fae */ /* 0x000fe2000c12187c */
[----:B------:R-:W-:-:S03]  /*491c0*/  VIADD R120, R120, 0xfffffde6 ;  /* 0xfffffde678787836 */ /* 0x000fc60000000000 */
[----:B------:R3:W-:Y:S01]  /*491d0*/  LDGSTS.E [R23+0x2c00c], desc[UR60][R34.64], !P0 ;  /* 0x2c00c00022177fae */ /* 0x0007e2000c12187c */
[C---:B------:R-:W-:Y:S01]  /*491e0*/  IADD3 R127, R9.reuse, 0x100000, RZ ;  /* 0x00100000097f7810 */ /* 0x040fe20007ffe0ff */
[C---:B------:R-:W-:Y:S01]  /*491f0*/  VIADD R126, R9.reuse, 0x100000 ;  /* 0x00100000097e7836 */ /* 0x040fe20000000000 */
[C---:B------:R-:W-:Y:S01]  /*49200*/  IADD3 R125, R9.reuse, 0x100000, RZ ;  /* 0x00100000097d7810 */ /* 0x040fe20007ffe0ff */
[----:B------:R2:W-:Y:S01]  /*49210*/  STL.64 [R1+0x8e0], R32 ;  /* 0x0008e02001007387 */ /* 0x0005e20000100a00 */
[----:B------:R-:W-:Y:S01]  /*49220*/  VIADD R124, R9, 0x100000 ;  /* 0x00100000097c7836 */ /* 0x000fe20000000000 */
[----:B------:R-:W1:Y:S01]  /*49230*/  LDC R128, c[0x0][0x230] ;  /* 0x00008c00ff807b82 */ /* 0x000e620000000800 */
[----:B---3--:R-:W-:Y:S01]  /*49240*/  VIADD R23, R25, 0xfffffd9a ;  /* 0xfffffd9a19177836 */ /* 0x008fe20000000000 */
[----:B------:R3:W-:Y:S01]  /*49250*/  STL.64 [R1+0x8d8], R30 ;  /* 0x0008d81e01007387 */ /* 0x0007e20000100a00 */
[----:B------:R-:W-:-:S05]  /*49260*/  IADD3 R24, R26, -0x267, RZ ;  /* 0xfffffd991a187810 */ /* 0x000fca0007ffe0ff */
[----:B------:R-:W4:Y:S01]  /*49270*/  LDC R25, c[0x0][0x230] ;  /* 0x00008c00ff197b82 */ /* 0x000f220000000800 */
[----:B------:R-:W-:Y:S01]  /*49280*/  ISETP.GE.U32.AND P0, PT, R23, 0x7ffffd1b, PT ;  /* 0x7ffffd1b1700780c */ /* 0x000fe20003f06070 */
[C---:B--2---:R-:W-:Y:S01]  /*49290*/  IMAD.WIDE R32, R4.reuse, 0x4, R140 ;  /* 0x0000000404207825 */ /* 0x044fe200078e028c */
[----:B------:R2:W-:Y:S03]  /*492a0*/  STL.64 [R1+0x8d0], R28 ;  /* 0x0008d01c01007387 */ /* 0x0005e60000100a00 */
[----:B---3--:R-:W-:Y:S01]  /*492b0*/  IMAD.WIDE R30, R4, 0x4, R142 ;  /* 0x00000004041e7825 */ /* 0x008fe200078e028e */
[----:B------:R3:W-:Y:S01]  /*492c0*/  STL.64 [R1+0x8c8], R34 ;  /* 0x0008c82201007387 */ /* 0x0007e20000100a00 */
[----:B------:R-:W4:Y:S02]  /*492d0*/  LDC R26, c[0x0][0x230] ;  /* 0x00008c00ff1a7b82 */ /* 0x000f240000000800 */
[----:B------:R-:W-:Y:S01]  /*492e0*/  VIADD R23, R2, 0x100000 ;  /* 0x0010000002177836 */ /* 0x000fe20000000000 */
[----:B------:R3:W-:Y:S01]  /*492f0*/  LDGSTS.E [R22+0x30000], desc[UR60][R32.64], !P2 ;  /* 0x3000000020167fae */ /* 0x0007e2000d12187c */
[----:B--2---:R-:W-:-:S03]  /*49300*/  IMAD.WIDE R28, R4, 0x4, R144 ;  /* 0x00000004041c7825 */ /* 0x004fc600078e0290 */
[----:B------:R2:W-:Y:S01]  /*49310*/  STL.64 [R1+0x8b8], R32 ;  /* 0x0008b82001007387 */ /* 0x0005e20000100a00 */
[----:B------:R-:W4:Y:S01]  /*49320*/  LDC R144, c[0x0][0x230] ;  /* 0x00008c00ff907b82 */ /* 0x000f220000000800 */
[C---:B---3--:R-:W-:Y:S02]  /*49330*/  IMAD.WIDE R34, R4.reuse, 0x4, R146 ;  /* 0x0000000404227825 */ /* 0x048fe400078e0292 */
        /* <DEDUP_REMOVED lines=15> */
[----:B------:R2:W-:Y:S01]  /*49430*/  STL.64 [R1+0x888], R28 ;  /* 0x0008881c01007387 */ /* 0x0005e20000100a00 */
[----:B------:R-:W-:Y:S01]  /*49440*/  ISETP.GE.U32.AND P2, PT, R24, 0x7ffffd1a, PT ;  /* 0x7ffffd1a1800780c */ /* 0x000fe20003f46070 */
[----:B------:R-:W2:Y:S02]  /*49450*/  LDC R165, c[0x0][0x230] ;  /* 0x00008c00ffa57b82 */ /* 0x000ea40000000800 */
[----:B------:R2:W-:Y:S01]  /*49460*/  LDGSTS.E [R20+0x38004], desc[UR60][R28.64], !P0 ;  /* 0x380040001c147fae */ /* 0x0005e2000c12187c */
[----:B---3--:R-:W-:-:S03]  /*49470*/  IMAD.WIDE R30, R4, 0x4, R166 ;  /* 0x00000004041e7825 */ /* 0x008fc600078e02a6 */
[----:B------:R3:W-:Y:S01]  /*49480*/  STL.64 [R1+0x880], R34 ;  /* 0x0008802201007387 */ /* 0x0007e20000100a00 */
[----:B-1----:R-:W-:-:S03]  /*49490*/  VIADD R128, R128, 0xfffffd8b ;  /* 0xfffffd8b80807836 */ /* 0x002fc60000000000 */
[----:B------:R1:W-:Y:S01]  /*494a0*/  STL.64 [R1+0x878], R32 ;  /* 0x0008782001007387 */ /* 0x0003e20000100a00 */
[----:B------:R-:W-:Y:S02]  /*494b0*/  VIADD R24, R27, 0xfffffdf7 ;  /* 0xfffffdf71b187836 */ /* 0x000fe40000000000 */
[----:B----4-:R-:W-:Y:S02]  /*494c0*/  VIADD R144, R144, 0xfffffd89 ;  /* 0xfffffd8990907836 */ /* 0x010fe40000000000 */
[----:B--2---:R-:W-:Y:S01]  /*494d0*/  IMAD.WIDE R28, R4, 0x4, R168 ;  /* 0x00000004041c7825 */ /* 0x004fe200078e02a8 */
[----:B------:R2:W-:Y:S01]  /*494e0*/  STL.64 [R1+0x870], R30 ;  /* 0x0008701e01007387 */ /* 0x0005e20000100a00 */
[----:B------:R-:W4:Y:S03]  /*494f0*/  LDC R27, c[0x0][0x230] ;  /* 0x00008c00ff1b7b82 */ /* 0x000f260000000800 */
[----:B------:R2:W-:Y:S04]  /*49500*/  STL.64 [R1+0x868], R28 ;  /* 0x0008681c01007387 */ /* 0x0005e80000100a00 */
[----:B------:R-:W4:Y:S01]  /*49510*/  LDL.LU.64 R240, [R1+0xc0] ;  /* 0x0000c00001f07983 */ /* 0x000f220000300a00 */
[----:B------:R-:W-:Y:S01]  /*49520*/  IADD3 R164, R9, 0x100000, RZ ;  /* 0x0010000009a47810 */ /* 0x000fe20007ffe0ff */
[----:B------:R-:W-:-:S02]  /*49530*/  VIADD R165, R165, 0xfffffde3 ;  /* 0xfffffde3a5a57836 */ /* 0x000fc40000000000 */
[C---:B------:R-:W-:Y:S01]  /*49540*/  VIADD R159, R9.reuse, 0x100000 ;  /* 0x00100000099f7836 */ /* 0x040fe20000000000 */
[----:B------:R-:W4:Y:S01]  /*49550*/  LDL.LU.64 R238, [R1+0xb8] ;  /* 0x0000b80001ee7983 */ /* 0x000f220000300a00 */
[----:B------:R-:W-:Y:S01]  /*49560*/  IADD3 R156, R9, 0x100000, RZ ;  /* 0x00100000099c7810 */ /* 0x000fe20007ffe0ff */
[----:B------:R-:W4:Y:S02]  /*49570*/  LDC R167, c[0x0][0x230] ;  /* 0x00008c00ffa77b82 */ /* 0x000f240000000800 */
[----:B------:R-:W4:Y:S04]  /*49580*/  LDL.LU.64 R248, [R1+0xb0] ;  /* 0x0000b00001f87983 */ /* 0x000f280000300a00 */
[----:B------:R3:W-:Y:S04]  /*49590*/  LDGSTS.E [R23+0x3c004], desc[UR60][R34.64], !P0 ;  /* 0x3c00400022177fae */ /* 0x0007e8000c12187c */
[----:B------:R1:W-:Y:S04]  /*495a0*/  LDGSTS.E [R22+0x30008], desc[UR60][R32.64], !P2 ;  /* 0x3000800020167fae */ /* 0x0003e8000d12187c */
[----:B------:R2:W-:Y:S01]  /*495b0*/  LDGSTS.E [R21+0x34008], desc[UR60][R30.64], !P2 ;  /* 0x340080001e157fae */ /* 0x0005e2000d12187c */
[----:B---3--:R-:W-:-:S03]  /*495c0*/  IMAD.WIDE R34, R4, 0x4, R170 ;  /* 0x0000000404227825 */ /* 0x008fc600078e02aa */
[----:B------:R3:W-:Y:S01]  /*495d0*/  LDGSTS.E [R20+0x38008], desc[UR60][R28.64], !P2 ;  /* 0x380080001c147fae */ /* 0x0007e2000d12187c */
[----:B-1----:R-:W-:-:S03]  /*495e0*/  IMAD.WIDE R32, R4, 0x4, R172 ;  /* 0x0000000404207825 */ /* 0x002fc600078e02ac */
[----:B------:R1:W-:Y:S01]  /*495f0*/  STL.64 [R1+0x860], R34 ;  /* 0x0008602201007387 */ /* 0x0003e20000100a00 */
[----:B--2---:R-:W-:-:S03]  /*49600*/  IMAD.WIDE R30, R4, 0x4, R174 ;  /* 0x00000004041e7825 */ /* 0x004fc600078e02ae */
[----:B------:R4:W-:Y:S01]  /*49610*/  STL.64 [R1+0x858], R32 ;  /* 0x0008582001007387 */ /* 0x0009e20000100a00 */
[----:B---3--:R-:W-:-:S03]  /*49620*/  IMAD.WIDE R28, R4, 0x4, R176 ;  /* 0x00000004041c7825 */ /* 0x008fc600078e02b0 */
[----:B------:R2:W-:Y:S04]  /*49630*/  STL.64 [R1+0x850], R30 ;  /* 0x0008501e01007387 */ /* 0x0005e80000100a00 */
[----:B------:R-:W3:Y:S04]  /*49640*/  LDL.LU.64 R242, [R1+0xa8] ;  /* 0x0000a80001f27983 */ /* 0x000ee80000300a00 */
[----:B------:R2:W-:Y:S04]  /*49650*/  STL.64 [R1+0x848], R28 ;  /* 0x0008481c01007387 */ /* 0x0005e80000100a00 */
[----:B------:R-:W3:Y:S04]  /*49660*/  LDL.LU.64 R244, [R1+0xa0] ;  /* 0x0000a00001f47983 */ /* 0x000ee80000300a00 */
[----:B------:R-:W3:Y:S04]  /*49670*/  LDL.LU.64 R246, [R1+0x98] ;  /* 0x0000980001f67983 */ /* 0x000ee80000300a00 */
[----:B------:R-:W3:Y:S01]  /*49680*/  LDL.LU.64 R152, [R1+0x90] ;  /* 0x0000900001987983 */ /* 0x000ee20000300a00 */
[----:B------:R-:W-:-:S02]  /*49690*/  IADD3 R23, R25, -0x268, RZ ;  /* 0xfffffd9819177810 */ /* 0x000fc40007ffe0ff */
[----:B------:R-:W3:Y:S02]  /*496a0*/  LDC R25, c[0x0][0x230] ;  /* 0x00008c00ff197b82 */ /* 0x000ee40000000800 */
[----:B------:R-:W-:Y:S02]  /*496b0*/  ISETP.GE.U32.AND P0, PT, R23, 0x7ffffd19, PT ;  /* 0x7ffffd191700780c */ /* 0x000fe40003f06070 */
[----:B------:R-:W-:-:S05]  /*496c0*/  IADD3 R23, R2, 0x100000, RZ ;  /* 0x0010000002177810 */ /* 0x000fca0007ffe0ff */
[----:B------:R1:W-:Y:S06]  /*496d0*/  LDGSTS.E [R23+0x3c008], desc[UR60][R34.64], !P2 ;  /* 0x3c00800022177fae */ /* 0x0003ec000d12187c */
[----:B------:R2:W-:Y:S04]  /*496e0*/  LDGSTS.E [R22+0x3000c], desc[UR60][R32.64], !P0 ;  /* 0x3000c00020167fae */ /* 0x0005e8000c12187c */
[----:B------:R2:W-:Y:S01]  /*496f0*/  LDGSTS.E [R21+0x3400c], desc[UR60][R30.64], !P0 ;  /* 0x3400c0001e157fae */ /* 0x0005e2000c12187c */
[----:B-1----:R-:W-:-:S03]  /*49700*/  IMAD.WIDE R34, R4, 0x4, R178 ;  /* 0x0000000404227825 */ /* 0x002fc600078e02b2 */
[----:B------:R1:W-:Y:S04]  /*49710*/  LDGSTS.E [R20+0x3800c], desc[UR60][R28.64], !P0 ;  /* 0x3800c0001c147fae */ /* 0x0003e8000c12187c */
[----:B------:R3:W-:Y:S01]  /*49720*/  STL.64 [R1+0x840], R34 ;  /* 0x0008402201007387 */ /* 0x0007e20000100a00 */
[----:B------:R-:W-:Y:S01]  /*49730*/  ISETP.GE.U32.AND P2, PT, R24, 0x7ffffd78, PT ;  /* 0x7ffffd781800780c */ /* 0x000fe20003f46070 */
[C---:B--2---:R-:W-:Y:S01]  /*49740*/  VIADD R22, R3.reuse, 0x100000 ;  /* 0x0010000003167836 */ /* 0x044fe20000000000 */
[C---:B------:R-:W-:Y:S01]  /*49750*/  IADD3 R21, R3.reuse, 0x100000, RZ ;  /* 0x0010000003157810 */ /* 0x040fe20007ffe0ff */
[----:B------:R3:W-:Y:S01]  /*49760*/  LDGSTS.E [R23+0x3c00c], desc[UR60][R34.64], !P0 ;  /* 0x3c00c00022177fae */ /* 0x0007e2000c12187c */
[----:B-1----:R-:W-:Y:S02]  /*49770*/  VIADD R20, R3, 0x100000 ;  /* 0x0010000003147836 */ /* 0x002fe40000000000 */
[----:B----4-:R-:W-:-:S04]  /*49780*/  IMAD.WIDE R32, R4, 0x4, R240 ;  /* 0x0000000404207825 */ /* 0x010fc800078e02f0 */
[C---:B------:R-:W-:Y:S01]  /*49790*/  IMAD.WIDE R30, R4.reuse, 0x4, R238 ;  /* 0x00000004041e7825 */ /* 0x040fe200078e02ee */
[----:B------:R1:W-:Y:S03]  /*497a0*/  STL.64 [R1+0x838], R32 ;  /* 0x0008382001007387 */ /* 0x0003e60000100a00 */
[C---:B------:R-:W-:Y:S01]  /*497b0*/  IMAD.WIDE R28, R4.reuse, 0x4, R248 ;  /* 0x00000004041c7825 */ /* 0x040fe200078e02f8 */
[----:B------:R2:W-:Y:S04]  /*497c0*/  STL.64 [R1+0x830], R30 ;  /* 0x0008301e01007387 */ /* 0x0005e80000100a00 */
[----:B------:R4:W-:Y:S04]  /*497d0*/  STL.64 [R1+0x828], R28 ;  /* 0x0008281c01007387 */ /* 0x0009e80000100a00 */
[----:B------:R-:W4:Y:S04]  /*497e0*/  LDL.LU.64 R76, [R1+0x88] ;  /* 0x00008800014c7983 */ /* 0x000f280000300a00 */
[----:B------:R1:W-:Y:S04]  /*497f0*/  LDGSTS.E [R22], desc[UR60][R32.64], !P2 ;  /* 0x0000000020167fae */ /* 0x0003e8000d12187c */
[----:B------:R-:W4:Y:S04]  /*49800*/  LDL.LU.64 R250, [R1+0x80] ;  /* 0x0000800001fa7983 */ /* 0x000f280000300a00 */
[----:B------:R2:W-:Y:S04]  /*49810*/  LDGSTS.E [R21+0x4000], desc[UR60][R30.64], !P2 ;  /* 0x040000001e157fae */ /* 0x0005e8000d12187c */
[----:B------:R-:W4:Y:S04]  /*49820*/  LDL.LU.64 R240, [R1+0x78] ;  /* 0x0000780001f07983 */ /* 0x000f280000300a00 */
[----:B------:R-:W4:Y:S04]  /*49830*/  LDL.LU.64 R238, [R1+0x70] ;  /* 0x0000700001ee7983 */ /* 0x000f280000300a00 */
[----:B------:R4:W-:Y:S01]  /*49840*/  LDGSTS.E [R20+0x8000], desc[UR60][R28.64], !P2 ;  /* 0x080000001c147fae */ /* 0x0009e2000d12187c */
[----:B---3--:R-:W-:-:S05]  /*49850*/  IMAD.WIDE R34, R4, 0x4, R242 ;  /* 0x0000000404227825 */ /* 0x008fca00078e02f2 */
[----:B------:R3:W-:Y:S01]  /*49860*/  STL.64 [R1+0x820], R34 ;  /* 0x0008202201007387 */ /* 0x0007e20000100a00 */
[----:B-1----:R-:W-:-:S03]  /*49870*/  IMAD.WIDE R32, R4, 0x4, R244 ;  /* 0x0000000404207825 */ /* 0x002fc600078e02f4 */
[----:B------:R-:W3:Y:S01]  /*49880*/  LDL.LU.64 R248, [R1+0x68] ;  /* 0x0000680001f87983 */ /* 0x000ee20000300a00 */
[----:B--2---:R-:W-:-:S03]  /*49890*/  IMAD.WIDE R30, R4, 0x4, R246 ;  /* 0x00000004041e7825 */ /* 0x004fc600078e02f6 */
[----:B------:R1:W-:Y:S01]  /*498a0*/  STL.64 [R1+0x818], R32 ;  /* 0x0008182001007387 */ /* 0x0003e20000100a00 */
[----:B----4-:R-:W-:-:S03]  /*498b0*/  IMAD.WIDE R28, R4, 0x4, R152 ;  /* 0x00000004041c7825 */ /* 0x010fc600078e0298 */
[----:B------:R-:W2:Y:S04]  /*498c0*/  LDL.LU.64 R242, [R1+0x60] ;  /* 0x0000600001f27983 */ /* 0x000ea80000300a00 */
[----:B------:R4:W-:Y:S04]  /*498d0*/  STL.64 [R1+0x810], R30 ;  /* 0x0008101e01007387 */ /* 0x0009e80000100a00 */
[----:B------:R-:W2:Y:S04]  /*498e0*/  LDL.LU.64 R244, [R1+0x58] ;  /* 0x0000580001f47983 */ /* 0x000ea80000300a00 */
[----:B------:R-:W2:Y:S04]  /*498f0*/  LDL.LU.64 R246, [R1+0x50] ;  /* 0x0000500001f67983 */ /* 0x000ea80000300a00 */
[----:B------:R4:W-:Y:S04]  /*49900*/  STL.64 [R1+0x800], R28 ;  /* 0x0008001c01007387 */ /* 0x0009e80000100a00 */
[----:B------:R-:W2:Y:S01]  /*49910*/  LDL.LU.64 R152, [R1+0x48] ;  /* 0x0000480001987983 */ /* 0x000ea20000300a00 */
[----:B------:R-:W-:-:S02]  /*49920*/  IADD3 R23, R25, -0x20a, RZ ;  /* 0xfffffdf619177810 */ /* 0x000fc40007ffe0ff */
[----:B------:R-:W1:Y:S02]  /*49930*/  LDC R25, c[0x0][0x230] ;  /* 0x00008c00ff197b82 */ /* 0x000e640000000800 */
[----:B------:R-:W-:Y:S02]  /*49940*/  ISETP.GE.U32.AND P0, PT, R23, 0x7ffffd77, PT ;  /* 0x7ffffd771700780c */ /* 0x000fe40003f06070 */
[----:B------:R-:W-:Y:S01]  /*49950*/  IADD3 R23, R3, 0x100000, RZ ;  /* 0x0010000003177810 */ /* 0x000fe20007ffe0ff */
[----:B------:R-:W-:-:S03]  /*49960*/  VIADD R24, R26, 0xfffffdf5 ;  /* 0xfffffdf51a187836 */ /* 0x000fc60000000000 */
[----:B------:R-:W2:Y:S01]  /*49970*/  LDC R26, c[0x0][0x230] ;  /* 0x00008c00ff1a7b82 */ /* 0x000ea20000000800 */
[----:B------:R3:W-:Y:S06]  /*49980*/  LDGSTS.E [R23+0xc000], desc[UR60][R34.64], !P2 ;  /* 0x0c00000022177fae */ /* 0x0007ec000d12187c */
[----:B------:R-:W-:Y:S04]  /*49990*/  LDGSTS.E [R22+0x4], desc[UR60][R32.64], !P0 ;  /* 0x0000400020167fae */ /* 0x000fe8000c12187c */
[----:B------:R-:W-:Y:S04]  /*499a0*/  LDGSTS.E [R21+0x4004], desc[UR60][R30.64], !P0 ;  /* 0x040040001e157fae */ /* 0x000fe8000c12187c */
[----:B------:R-:W-:Y:S01]  /*499b0*/  LDGSTS.E [R20+0x8004], desc[UR60][R28.64], !P0 ;  /* 0x080040001c147fae */ /* 0x000fe2000c12187c */
[----:B------:R-:W-:-:S02]  /*499c0*/  ISETP.GE.U32.AND P2, PT, R24, 0x7ffffd76, PT ;  /* 0x7ffffd761800780c */ /* 0x000fc40003f46070 */
[----:B------:R-:W-:Y:S02]  /*499d0*/  IADD3 R24, R27, -0x229, RZ ;  /* 0xfffffdd71b187810 */ /* 0x000fe40007ffe0ff */
[----:B------:R-:W2:Y:S01]  /*499e0*/  LDC R27, c[0x0][0x230] ;  /* 0x00008c00ff1b7b82 */ /* 0x000ea20000000800 */
[----:B---3--:R-:W-:-:S05]  /*499f0*/  IMAD.WIDE R34, R4, 0x4, R76 ;  /* 0x0000000404227825 */ /* 0x008fca00078e024c */
[----:B------:R1:W-:Y:S02]  /*49a00*/  LDGSTS.E [R23+0xc004], desc[UR60][R34.64], !P0 ;  /* 0x0c00400022177fae */ /* 0x0003e4000c12187c */
[----:B-1----:R-:W-:Y:S02]  /*49a10*/  VIADD R23, R25, 0xfffffdf4 ;  /* 0xfffffdf419177836 */ /* 0x002fe40000000000 */
[----:B------:R-:W1:Y:S01]  /*49a20*/  LDC R25, c[0x0][0x230] ;  /* 0x00008c00ff197b82 */ /* 0x000e620000000800 */
[C---:B------:R-:W-:Y:S02]  /*49a30*/  IMAD.WIDE R32, R4.reuse, 0x4, R250 ;  /* 0x0000000404207825 */ /* 0x040fe400078e02fa */
[----:B------:R-:W-:Y:S01]  /*49a40*/  ISETP.GE.U32.AND P0, PT, R23, 0x7ffffd75, PT ;  /* 0x7ffffd751700780c */ /* 0x000fe20003f06070 */
[----:B------:R3:W-:Y:S01]  /*49a50*/  STL.64 [R1+0x7f8], R34 ;  /* 0x0007f82201007387 */ /* 0x0007e20000100a00 */
[----:B----4-:R-:W-:-:S03]  /*49a60*/  IMAD.WIDE R30, R4, 0x4, R240 ;  /* 0x00000004041e7825 */ /* 0x010fc600078e02f0 */
[----:B------:R2:W-:Y:S01]  /*49a70*/  LDGSTS.E [R22+0x8], desc[UR60][R32.64], !P2 ;  /* 0x0000800020167fae */ /* 0x0005e2000d12187c */
[----:B------:R-:W-:-:S04]  /*49a80*/  IMAD.WIDE R28, R4, 0x4, R238 ;  /* 0x00000004041c7825 */ /* 0x000fc800078e02ee */
[----:B------:R-:W-:Y:S01]  /*49a90*/  VIADD R23, R3, 0x100000 ;  /* 0x0010000003177836 */ /* 0x000fe20000000000 */
[----:B------:R2:W-:Y:S01]  /*49aa0*/  STL.64 [R1+0x7e8], R32 ;  /* 0x0007e82001007387 */ /* 0x0005e20000100a00 */
        /* <DEDUP_REMOVED lines=10> */
[----:B------:R-:W-:Y:S04]  /*49b50*/  LDGSTS.E [R22+0xc], desc[UR60][R32.64], !P0 ;  /* 0x0000c00020167fae */ /* 0x000fe8000c12187c */
[----:B------:R-:W-:Y:S01]  /*49b60*/  LDGSTS.E [R21+0x400c], desc[UR60][R30.64], !P0 ;  /* 0x0400c0001e157fae */ /* 0x000fe2000c12187c */
[----:B---3--:R-:W-:-:S03]  /*49b70*/  IMAD.WIDE R34, R4, 0x4, R152 ;  /* 0x0000000404227825 */ /* 0x008fc600078e0298 */
[----:B------:R-:W-:Y:S01]  /*49b80*/  LDGSTS.E [R20+0x800c], desc[UR60][R28.64], !P0 ;  /* 0x0800c0001c147fae */ /* 0x000fe2000c12187c */
[----:B------:R-:W-:-:S03]  /*49b90*/  ISETP.GE.U32.AND P2, PT, R24, 0x7ffffd58, PT ;  /* 0x7ffffd581800780c */ /* 0x000fc60003f46070 */
[----:B------:R1:W-:Y:S02]  /*49ba0*/  LDGSTS.E [R23+0xc00c], desc[UR60][R34.64], !P0 ;  /* 0x0c00c00022177fae */ /* 0x0003e4000c12187c */
[----:B-1----:R-:W-:Y:S02]  /*49bb0*/  IADD3 R23, R25, -0x22a, RZ ;  /* 0xfffffdd619177810 */ /* 0x002fe40007ffe0ff */
[----:B------:R-:W1:Y:S01]  /*49bc0*/  LDC R25, c[0x0][0x230] ;  /* 0x00008c00ff197b82 */ /* 0x000e620000000800 */
[----:B------:R2:W-:Y:S01]  /*49bd0*/  STL.64 [R1+0x7a8], R32 ;  /* 0x0007a82001007387 */ /* 0x0005e20000100a00 */
[----:B------:R-:W-:-:S03]  /*49be0*/  ISETP.GE.U32.AND P0, PT, R23, 0x7ffffd57, PT ;  /* 0x7ffffd571700780c */ /* 0x000fc60003f06070 */
[----:B------:R3:W-:Y:S01]  /*49bf0*/  STL.64 [R1+0x7a0], R30 ;  /* 0x0007a01e01007387 */ /* 0x0007e20000100a00 */
[----:B------:R-:W-:-:S03]  /*49c00*/  IADD3 R23, R3, 0x100000, RZ ;  /* 0x0010000003177810 */ /* 0x000fc60007ffe0ff */
        /* <DEDUP_REMOVED lines=12> */
[----:B------:R-:W-:Y:S01]  /*49cd0*/  IADD3 R77, R6, 0x100000, RZ ;  /* 0x00100000064d7810 */ /* 0x000fe20007ffe0ff */
[----:B------:R-:W4:Y:S02]  /*49ce0*/  LDC R189, c[0x0][0x230] ;  /* 0x00008c00ffbd7b82 */ /* 0x000f240000000800 */
[----:B------:R3:W-:Y:S01]  /*49cf0*/  LDGSTS.E [R20+0x18000], desc[UR60][R28.64], !P2 ;  /* 0x180000001c147fae */ /* 0x0007e2000d12187c */
[----:B------:R-:W-:Y:S02]  /*49d00*/  VIADD R24, R26, 0xfffffdd5 ;  /* 0xfffffdd51a187836 */ /* 0x000fe40000000000 */
[C---:B--2---:R-:W-:Y:S01]  /*49d10*/  IMAD.WIDE R30, R4.reuse, 0x4, R190 ;  /* 0x00000004041e7825 */ /* 0x044fe200078e02be */
[----:B------:R2:W-:Y:S02]  /*49d20*/  STL.64 [R1+0x740], R34 ;  /* 0x0007402201007387 */ /* 0x0005e40000100a00 */
[----:B------:R-:W4:Y:S02]  /*49d30*/  LDC R26, c[0x0][0x230] ;  /* 0x00008c00ff1a7b82 */ /* 0x000f240000000800 */
[----:B------:R2:W-:Y:S01]  /*49d40*/  LDGSTS.E [R23+0x1c000], desc[UR60][R34.64], !P2 ;  /* 0x1c00000022177fae */ /* 0x0005e2000d12187c */
[----:B---3--:R-:W-:-:S03]  /*49d50*/  IMAD.WIDE R28, R4, 0x4, R192 ;  /* 0x00000004041c7825 */ /* 0x008fc600078e02c0 */
[----:B------:R-:W-:Y:S01]  /*49d60*/  LDGSTS.E [R22+0x10004], desc[UR60][R32.64], !P0 ;  /* 0x1000400020167fae */ /* 0x000fe2000c12187c */
[----:B------:R-:W-:-:S03]  /*49d70*/  ISETP.GE.U32.AND P2, PT, R24, 0x7ffffd56, PT ;  /* 0x7ffffd561800780c */ /* 0x000fc60003f46070 */
[----:B------:R-:W-:Y:S01]  /*49d80*/  LDGSTS.E [R21+0x14004], desc[UR60][R30.64], !P0 ;  /* 0x140040001e157fae */ /* 0x000fe2000c12187c */
[----:B--2---:R-:W-:-:S03]  /*49d90*/  IMAD.WIDE R34, R4, 0x4, R194 ;  /* 0x0000000404227825 */ /* 0x004fc600078e02c2 */
[----:B------:R-:W-:Y:S04]  /*49da0*/  LDGSTS.E [R20+0x18004], desc[UR60][R28.64], !P0 ;  /* 0x180040001c147fae */ /* 0x000fe8000c12187c */
[----:B------:R1:W-:Y:S04]  /*49db0*/  LDGSTS.E [R23+0x1c004], desc[UR60][R34.64], !P0 ;  /* 0x1c00400022177fae */ /* 0x0003e8000c12187c */
[----:B------:R2:W-:Y:S01]  /*49dc0*/  STL.64 [R1+0x728], R32 ;  /* 0x0007282001007387 */ /* 0x0005e20000100a00 */
[----:B-1----:R-:W-:-:S03]  /*49dd0*/  VIADD R23, R25, 0xfffffdd4 ;  /* 0xfffffdd419177836 */ /* 0x002fc60000000000 */
[----:B------:R1:W-:Y:S01]  /*49de0*/  STL.64 [R1+0x720], R30 ;  /* 0x0007201e01007387 */ /* 0x0003e20000100a00 */
[----:B------:R-:W3:Y:S01]  /*49df0*/  LDC R25, c[0x0][0x230] ;  /* 0x00008c00ff197b82 */ /* 0x000ee20000000800 */
[----:B------:R-:W-:Y:S01]  /*49e00*/  ISETP.GE.U32.AND P0, PT, R23, 0x7ffffd55, PT ;  /* 0x7ffffd551700780c */ /* 0x000fe20003f06070 */
[C---:B--2---:R-:W-:Y:S01]  /*49e10*/  IMAD.WIDE R32, R4.reuse, 0x4, R196 ;  /* 0x0000000404207825 */ /* 0x044fe200078e02c4 */
[----:B------:R2:W-:Y:S03]  /*49e20*/  STL.64 [R1+0x708], R28 ;  /* 0x0007081c01007387 */ /* 0x0005e60000100a00 */
[C---:B-1----:R-:W-:Y:S01]  /*49e30*/  IMAD.WIDE R30, R4.reuse, 0x4, R198 ;  /* 0x00000004041e7825 */ /* 0x042fe200078e02c6 */
[----:B------:R1:W-:Y:S01]  /*49e40*/  STL.64 [R1+0x700], R34 ;  /* 0x0007002201007387 */ /* 0x0003e20000100a00 */
[----:B------:R-:W-:Y:S01]  /*49e50*/  IADD3 R24, R27, -0x249, RZ ;  /* 0xfffffdb71b187810 */ /* 0x000fe20007ffe0ff */
[----:B------:R-:W3:Y:S01]  /*49e60*/  LDC R197, c[0x0][0x230] ;  /* 0x00008c00ffc57b82 */ /* 0x000ee20000000800 */
[----:B------:R-:W-:Y:S01]  /*49e70*/  VIADD R23, R3, 0x100000 ;  /* 0x0010000003177836 */ /* 0x000fe20000000000 */
[----:B------:R4:W-:Y:S01]  /*49e80*/  LDGSTS.E [R22+0x10008], desc[UR60][R32.64], !P2 ;  /* 0x1000800020167fae */ /* 0x0009e2000d12187c */
[----:B--2---:R-:W-:-:S03]  /*49e90*/  IMAD.WIDE R28, R4, 0x4, R200 ;  /* 0x00000004041c7825 */ /* 0x004fc600078e02c8 */
[----:B------:R4:W-:Y:S02]  /*49ea0*/  STL.64 [R1+0x6e8], R32 ;  /* 0x0006e82001007387 */ /* 0x0009e40000100a00 */
[----:B------:R-:W2:Y:S01]  /*49eb0*/  LDC R27, c[0x0][0x230] ;  /* 0x00008c00ff1b7b82 */ /* 0x000ea20000000800 */
[C---:B-1----:R-:W-:Y:S01]  /*49ec0*/  IMAD.WIDE R34, R4.reuse, 0x4, R202 ;  /* 0x0000000404227825 */ /* 0x042fe200078e02ca */
[----:B------:R1:W-:Y:S04]  /*49ed0*/  STL.64 [R1+0x6e0], R30 ;  /* 0x0006e01e01007387 */ /* 0x0003e80000100a00 */
[----:B------:R1:W-:Y:S01]  /*49ee0*/  LDGSTS.E [R21+0x14008], desc[UR60][R30.64], !P2 ;  /* 0x140080001e157fae */ /* 0x0003e2000d12187c */
[----:B----4-:R-:W-:-:S03]  /*49ef0*/  IMAD.WIDE R32, R4, 0x4, R204 ;  /* 0x0000000404207825 */ /* 0x010fc600078e02cc */
[----:B------:R4:W-:Y:S01]  /*49f00*/  STL.64 [R1+0x6c8], R28 ;  /* 0x0006c81c01007387 */ /* 0x0009e20000100a00 */
[----:B------:R-:W-:-:S03]  /*49f10*/  VIADD R76, R6, 0x100000 ;  /* 0x00100000064c7836 */ /* 0x000fc60000000000 */
[----:B------:R4:W-:Y:S01]  /*49f20*/  LDGSTS.E [R20+0x18008], desc[UR60][R28.64], !P2 ;  /* 0x180080001c147fae */ /* 0x0009e2000d12187c */
[----:B------:R-:W-:Y:S01]  /*49f30*/  VIADD R166, R9, 0x100000 ;  /* 0x0010000009a67836 */ /* 0x000fe20000000000 */
[----:B------:R-:W-:Y:S01]  /*49f40*/  IADD3 R167, R167, -0x21e, RZ ;  /* 0xfffffde2a7a77810 */ /* 0x000fe20007ffe0ff */
[----:B------:R-:W-:Y:S02]  /*49f50*/  VIADD R189, R189, 0xfffffda4 ;  /* 0xfffffda4bdbd7836 */ /* 0x000fe40000000000 */
[----:B-1----:R-:W-:Y:S01]  /*49f60*/  IMAD.WIDE R30, R4, 0x4, R206 ;  /* 0x00000004041e7825 */ /* 0x002fe200078e02ce */
[----:B------:R1:W-:Y:S01]  /*49f70*/  STL.64 [R1+0x6c0], R34 ;  /* 0x0006c02201007387 */ /* 0x0003e20000100a00 */
[----:B------:R-:W-:Y:S01]  /*49f80*/  IADD3 R188, R10, 0x100000, RZ ;  /* 0x001000000abc7810 */ /* 0x000fe20007ffe0ff */
[----:B------:R-:W2:Y:S02]  /*49f90*/  LDC R205, c[0x0][0x230] ;  /* 0x00008c00ffcd7b82 */ /* 0x000ea40000000800 */
[----:B------:R1:W-:Y:S01]  /*49fa0*/  LDGSTS.E [R23+0x1c008], desc[UR60][R34.64], !P2 ;  /* 0x1c00800022177fae */ /* 0x0003e2000d12187c */
[----:B----4-:R-:W-:-:S03]  /*49fb0*/  IMAD.WIDE R28, R4, 0x4, R208 ;  /* 0x00000004041c7825 */ /* 0x010fc600078e02d0 */
[----:B------:R4:W-:Y:S04]  /*49fc0*/  STL.64 [R1+0x6a8], R32 ;  /* 0x0006a82001007387 */ /* 0x0009e80000100a00 */
[----:B------:R4:W-:Y:S01]  /*49fd0*/  LDGSTS.E [R22+0x1000c], desc[UR60][R32.64], !P0 ;  /* 0x1000c00020167fae */ /* 0x0009e2000c12187c */
[----:B-1----:R-:W-:-:S03]  /*49fe0*/  IMAD.WIDE R34, R4, 0x4, R210 ;  /* 0x0000000404227825 */ /* 0x002fc600078e02d2 */
[----:B------:R1:W-:Y:S04]  /*49ff0*/  STL.64 [R1+0x6a0], R30 ;  /* 0x0006a01e01007387 */ /* 0x0003e80000100a00 */
[----:B------:R1:W-:Y:S01]  /*4a000*/  LDGSTS.E [R21+0x1400c], desc[UR60][R30.64], !P0 ;  /* 0x1400c0001e157fae */ /* 0x0003e2000c12187c */
[----:B----4-:R-:W-:-:S03]  /*4a010*/  IMAD.WIDE R32, R4, 0x4, R212 ;  /* 0x0000000404207825 */ /* 0x010fc600078e02d4 */
[----:B------:R4:W-:Y:S01]  /*4a020*/  STL.64 [R1+0x688], R28 ;  /* 0x0006881c01007387 */ /* 0x0009e20000100a00 */
[----:B------:R-:W-:Y:S01]  /*4a030*/  ISETP.GE.U32.AND P2, PT, R24, 0x7ffffd38, PT ;  /* 0x7ffffd381800780c */ /* 0x000fe20003f46070 */
[----:B------:R-:W2:Y:S02]  /*4a040*/  LDC R213, c[0x0][0x230] ;  /* 0x00008c00ffd57b82 */ /* 0x000ea40000000800 */
[----:B------:R4:W-:Y:S01]  /*4a050*/  LDGSTS.E [R20+0x1800c], desc[UR60][R28.64], !P0 ;  /* 0x1800c0001c147fae */ /* 0x0009e2000c12187c */
[----:B-1----:R-:W-:-:S03]  /*4a060*/  IMAD.WIDE R30, R4, 0x4, R214 ;  /* 0x00000004041e7825 */ /* 0x002fc600078e02d6 */
[----:B------:R1:W-:Y:S04]  /*4a070*/  STL.64 [R1+0x680], R34 ;  /* 0x0006802201007387 */ /* 0x0003e80000100a00 */
[----:B------:R3:W-:Y:S01]  /*4a080*/  STL.64 [R1+0x658], R32 ;  /* 0x0006582001007387 */ /* 0x0007e20000100a00 */
[----:B----4-:R-:W-:-:S03]  /*4a090*/  IMAD.WIDE R28, R4, 0x4, R216 ;  /* 0x00000004041c7825 */ /* 0x010fc600078e02d8 */
[----:B------:R4:W-:Y:S04]  /*4a0a0*/  STL.64 [R1+0x650], R30 ;  /* 0x0006501e01007387 */ /* 0x0009e80000100a00 */
[----:B------:R4:W-:Y:S04]  /*4a0b0*/  STL.64 [R1+0x638], R28 ;  /* 0x0006381c01007387 */ /* 0x0009e80000100a00 */
[----:B------:R-:W2:Y:S04]  /*4a0c0*/  LDL.LU.64 R244, [R1+0x5d8] ;  /* 0x0005d80001f47983 */ /* 0x000ea80000300a00 */
[----:B------:R-:W2:Y:S04]  /*4a0d0*/  LDL.LU.64 R152, [R1+0x5e0] ;  /* 0x0005e00001987983 */ /* 0x000ea80000300a00 */
[----:B------:R1:W-:Y:S04]  /*4a0e0*/  LDGSTS.E [R23+0x1c00c], desc[UR60][R34.64], !P0 ;  /* 0x1c00c00022177fae */ /* 0x0003e8000c12187c */
[----:B------:R4:W-:Y:S04]  /*4a0f0*/  LDGSTS.E [R22+0x20000], desc[UR60][R32.64], !P2 ;  /* 0x2000000020167fae */ /* 0x0009e8000d12187c */
[----:B------:R4:W-:Y:S01]  /*4a100*/  LDGSTS.E [R21+0x24000], desc[UR60][R30.64], !P2 ;  /* 0x240000001e157fae */ /* 0x0009e2000d12187c */
[----:B-1----:R-:W-:Y:S01]  /*4a110*/  IMAD.WIDE R34, R4, 0x4, R218 ;  /* 0x0000000404227825 */ /* 0x002fe200078e02da */
[----:B---3--:R-:W-:-:S02]  /*4a120*/  IADD3 R23, R25, -0x24a, RZ ;  /* 0xfffffdb619177810 */ /* 0x008fc40007ffe0ff */
[----:B------:R1:W-:Y:S01]  /*4a130*/  LDGSTS.E [R20+0x28000], desc[UR60][R28.64], !P2 ;  /* 0x280000001c147fae */ /* 0x0003e2000d12187c */
[----:B------:R-:W3:Y:S01]  /*4a140*/  LDC R25, c[0x0][0x230] ;  /* 0x00008c00ff197b82 */ /* 0x000ee20000000800 */
[----:B----4-:R-:W-:Y:S01]  /*4a150*/  IMAD.WIDE R32, R4, 0x4, R220 ;  /* 0x0000000404207825 */ /* 0x010fe200078e02dc */
[----:B------:R-:W-:-:S03]  /*4a160*/  ISETP.GE.U32.AND P0, PT, R23, 0x7ffffd37, PT ;  /* 0x7ffffd371700780c */ /* 0x000fc60003f06070 */
[----:B------:R-:W-:Y:S01]  /*4a170*/  IMAD.WIDE R30, R4, 0x4, R222 ;  /* 0x00000004041e7825 */ /* 0x000fe200078e02de */
[----:B------:R4:W-:Y:S01]  /*4a180*/  STL.64 [R1+0x630], R34 ;  /* 0x0006302201007387 */ /* 0x0009e20000100a00 */
[----:B------:R-:W-:Y:S01]  /*4a190*/  IADD3 R196, R10, 0x100000, RZ ;  /* 0x001000000ac47810 */ /* 0x000fe20007ffe0ff */
[----:B------:R-:W3:Y:S01]  /*4a1a0*/  LDC R221, c[0x0][0x230] ;  /* 0x00008c00ffdd7b82 */ /* 0x000ee20000000800 */
[----:B-1----:R-:W-:Y:S01]  /*4a1b0*/  IMAD.WIDE R28, R4, 0x4, R224 ;  /* 0x00000004041c7825 */ /* 0x002fe200078e02e0 */
[----:B------:R1:W-:Y:S04]  /*4a1c0*/  STL.64 [R1+0x618], R32 ;  /* 0x0006182001007387 */ /* 0x0003e80000100a00 */
[----:B------:R3:W-:Y:S04]  /*4a1d0*/  STL.64 [R1+0x610], R30 ;  /* 0x0006101e01007387 */ /* 0x0007e80000100a00 */
[----:B------:R-:W3:Y:S01]  /*4a1e0*/  LDL.LU.64 R250, [R1+0x600] ;  /* 0x0006000001fa7983 */ /* 0x000ee20000300a00 */
[----:B------:R-:W-:-:S03]  /*4a1f0*/  IADD3 R23, R3, 0x100000, RZ ;  /* 0x0010000003177810 */ /* 0x000fc60007ffe0ff */
[----:B------:R3:W-:Y:S04]  /*4a200*/  STL.64 [R1+0x5f8], R28 ;  /* 0x0005f81c01007387 */ /* 0x0007e80000100a00 */
[----:B------:R-:W3:Y:S04]  /*4a210*/  LDL.LU.64 R240, [R1+0x608] ;  /* 0x0006080001f07983 */ /* 0x000ee80000300a00 */
[----:B------:R-:W3:Y:S04]  /*4a220*/  LDL.LU.64 R242, [R1+0x620] ;  /* 0x0006200001f27983 */ /* 0x000ee80000300a00 */
[----:B------:R-:W3:Y:S04]  /*4a230*/  LDL.LU.64 R246, [R1+0x628] ;  /* 0x0006280001f67983 */ /* 0x000ee80000300a00 */
[----:B------:R4:W-:Y:S04]  /*4a240*/  LDGSTS.E [R23+0x2c000], desc[UR60][R34.64], !P2 ;  /* 0x2c00000022177fae */ /* 0x0009e8000d12187c */
[----:B------:R1:W-:Y:S04]  /*4a250*/  LDGSTS.E [R22+0x20004], desc[UR60][R32.64], !P0 ;  /* 0x2000400020167fae */ /* 0x0003e8000c12187c */
[----:B------:R3:W-:Y:S01]  /*4a260*/  LDGSTS.E [R21+0x24004], desc[UR60][R30.64], !P0 ;  /* 0x240040001e157fae */ /* 0x0007e2000c12187c */
[----:B----4-:R-:W-:-:S03]  /*4a270*/  IMAD.WIDE R34, R4, 0x4, R226 ;  /* 0x0000000404227825 */ /* 0x010fc600078e02e2 */
[----:B------:R4:W-:Y:S01]  /*4a280*/  LDGSTS.E [R20+0x28004], desc[UR60][R28.64], !P0 ;  /* 0x280040001c147fae */ /* 0x0009e2000c12187c */
[----:B-1----:R-:W-:-:S03]  /*4a290*/  IMAD.WIDE R32, R4, 0x4, R228 ;  /* 0x0000000404207825 */ /* 0x002fc600078e02e4 */
[----:B------:R1:W-:Y:S01]  /*4a2a0*/  STL.64 [R1+0x5f0], R34 ;  /* 0x0005f02201007387 */ /* 0x0003e20000100a00 */
[----:B------:R-:W-:-:S03]  /*4a2b0*/  VIADD R197, R197, 0xfffffd87 ;  /* 0xfffffd87c5c57836 */ /* 0x000fc60000000000 */
[----:B------:R1:W-:Y:S01]  /*4a2c0*/  STL.64 [R1+0x138], R32 ;  /* 0x0001382001007387 */ /* 0x0003e20000100a00 */
[----:B------:R-:W-:Y:S02]  /*4a2d0*/  VIADD R24, R26, 0xfffffdb5 ;  /* 0xfffffdb51a187836 */ /* 0x000fe40000000000 */
[C---:B------:R-:W-:Y:S01]  /*4a2e0*/  VIADD R204, R10.reuse, 0x100000 ;  /* 0x001000000acc7836 */ /* 0x040fe20000000000 */
[----:B------:R-:W4:Y:S01]  /*4a2f0*/  LDL.LU.64 R238, [R1+0x640] ;  /* 0x0006400001ee7983 */ /* 0x000f220000300a00 */
[----:B------:R-:W-:Y:S01]  /*4a300*/  IADD3 R212, R10, 0x100000, RZ ;  /* 0x001000000ad47810 */ /* 0x000fe20007ffe0ff */
[----:B--2---:R-:W-:Y:S02]  /*4a310*/  VIADD R213, R213, 0xfffffd85 ;  /* 0xfffffd85d5d57836 */ /* 0x004fe40000000000 */
[C---:B---3--:R-:W-:Y:S01]  /*4a320*/  IMAD.WIDE R30, R4.reuse, 0x4, R244 ;  /* 0x00000004041e7825 */ /* 0x048fe200078e02f4 */
[----:B------:R2:W-:Y:S01]  /*4a330*/  LDGSTS.E [R23+0x2c004], desc[UR60][R34.64], !P0 ;  /* 0x2c00400022177fae */ /* 0x0005e2000c12187c */
[----:B------:R-:W3:Y:S02]  /*4a340*/  LDC R229, c[0x0][0x230] ;  /* 0x00008c00ffe57b82 */ /* 0x000ee40000000800 */
[----:B----4-:R-:W-:Y:S01]  /*4a350*/  IMAD.WIDE R28, R4, 0x4, R152 ;  /* 0x00000004041c7825 */ /* 0x010fe200078e0298 */
[----:B------:R4:W-:Y:S04]  /*4a360*/  STL.64 [R1+0x130], R30 ;  /* 0x0001301e01007387 */ /* 0x0009e80000100a00 */
[----:B------:R4:W-:Y:S04]  /*4a370*/  STL.64 [R1+0x128], R28 ;  /* 0x0001281c01007387 */ /* 0x0009e80000100a00 */
[----:B------:R-:W3:Y:S04]  /*4a380*/  LDL.LU.64 R248, [R1+0x648] ;  /* 0x0006480001f87983 */ /* 0x000ee80000300a00 */
[----:B------:R-:W3:Y:S04]  /*4a390*/  LDL.LU.64 R244, [R1+0x660] ;  /* 0x0006600001f47983 */ /* 0x000ee80000300a00 */
[----:B------:R-:W3:Y:S01]  /*4a3a0*/  LDL.LU.64 R152, [R1+0x668] ;  /* 0x0006680001987983 */ /* 0x000ee20000300a00 */
[----:B------:R-:W-:Y:S01]  /*4a3b0*/  ISETP.GE.U32.AND P2, PT, R24, 0x7ffffd36, PT ;  /* 0x7ffffd361800780c */ /* 0x000fe20003f46070 */
[----:B--2---:R-:W-:Y:S01]  /*4a3c0*/  VIADD R23, R25, 0xfffffdb4 ;  /* 0xfffffdb419177836 */ /* 0x004fe20000000000 */
[----:B------:R-:W-:-:S04]  /*4a3d0*/  IADD3 R24, R27, -0x269, RZ ;  /* 0xfffffd971b187810 */ /* 0x000fc80007ffe0ff */
[----:B------:R-:W-:-:S07]  /*4a3e0*/  ISETP.GE.U32.AND P0, PT, R23, 0x7ffffd35, PT ;  /* 0x7ffffd351700780c */ /* 0x000fce0003f06070 */
[----:B------:R2:W-:Y:S04]  /*4a3f0*/  LDGSTS.E [R22+0x20008], desc[UR60][R32.64], !P2 ;  /* 0x2000800020167fae */ /* 0x0005e8000d12187c */
[----:B------:R4:W-:Y:S01]  /*4a400*/  LDGSTS.E [R21+0x24008], desc[UR60][R30.64], !P2 ;  /* 0x240080001e157fae */ /* 0x0009e2000d12187c */
[----:B-1----:R-:W-:-:S03]  /*4a410*/  IMAD.WIDE R34, R4, 0x4, R250 ;  /* 0x0000000404227825 */ /* 0x002fc600078e02fa */
[----:B------:R1:W-:Y:S01]  /*4a420*/  LDGSTS.E [R20+0x28008], desc[UR60][R28.64], !P2 ;  /* 0x280080001c147fae */ /* 0x0003e2000d12187c */
[----:B--2---:R-:W-:-:S03]  /*4a430*/  IMAD.WIDE R32, R4, 0x4, R240 ;  /* 0x0000000404207825 */ /* 0x004fc600078e02f0 */
[----:B------:R-:W-:Y:S01]  /*4a440*/  STL.64 [R1+0x120], R34 ;  /* 0x0001202201007387 */ /* 0x000fe20000100a00 */
[----:B----4-:R-:W2:Y:S01]  /*4a450*/  LDC R30, c[0x0][0x230] ;  /* 0x00008c00ff1e7b82 */ /* 0x010ea20000000800 */
[C---:B-1----:R-:W-:Y:S02]  /*4a460*/  IMAD.WIDE R28, R4.reuse, 0x4, R242 ;  /* 0x00000004041c7825 */ /* 0x042fe400078e02f2 */
[----:B------:R1:W-:Y:S02]  /*4a470*/  STL.64 [R1+0x118], R32 ;  /* 0x0001182001007387 */ /* 0x0003e40000100a00 */
[----:B------:R-:W-:Y:S02]  /*4a480*/  IMAD.WIDE R26, R4, 0x4, R246 ;  /* 0x00000004041a7825 */ /* 0x000fe400078e02f6 */
[----:B------:R-:W-:Y:S02]  /*4a490*/  STL.64 [R1+0x110], R28 ;  /* 0x0001101c01007387 */ /* 0x000fe40000100a00 */
[----:B------:R-:W-:-:S02]  /*4a4a0*/  VIADD R23, R3, 0x100000 ;  /* 0x0010000003177836 */ /* 0x000fc40000000000 */
[----:B------:R3:W-:Y:S04]  /*4a4b0*/  STL.64 [R1+0x108], R26 ;  /* 0x0001081a01007387 */ /* 0x0007e80000100a00 */
[----:B------:R-:W4:Y:S04]  /*4a4c0*/  LDL.LU.64 R250, [R1+0x670] ;  /* 0x0006700001fa7983 */ /* 0x000f280000300a00 */
[----:B------:R-:W4:Y:S04]  /*4a4d0*/  LDL.LU.64 R240, [R1+0x690] ;  /* 0x0006900001f07983 */ /* 0x000f280000300a00 */
[----:B------:R-:W4:Y:S04]  /*4a4e0*/  LDL.LU.64 R242, [R1+0x698] ;  /* 0x0006980001f27983 */ /* 0x000f280000300a00 */
[----:B------:R-:W4:Y:S04]  /*4a4f0*/  LDL.LU.64 R246, [R1+0x6b0] ;  /* 0x0006b00001f67983 */ /* 0x000f280000300a00 */
[----:B------:R-:W-:Y:S04]  /*4a500*/  LDGSTS.E [R23+0x2c008], desc[UR60][R34.64], !P2 ;  /* 0x2c00800022177fae */ /* 0x000fe8000d12187c */
[----:B------:R1:W-:Y:S04]  /*4a510*/  LDGSTS.E [R22+0x2000c], desc[UR60][R32.64], !P0 ;  /* 0x2000c00020167fae */ /* 0x0003e8000c12187c */
[----:B------:R-:W-:Y:S04]  /*4a520*/  LDGSTS.E [R21+0x2400c], desc[UR60][R28.64], !P0 ;  /* 0x2400c0001c157fae */ /* 0x000fe8000c12187c */
[----:B------:R3:W-:Y:S01]  /*4a530*/  LDGSTS.E [R20+0x2800c], desc[UR60][R26.64], !P0 ;  /* 0x2800c0001a147fae */ /* 0x0007e2000c12187c */
[----:B-1----:R-:W-:-:S05]  /*4a540*/  IMAD.WIDE R32, R4, 0x4, R238 ;  /* 0x0000000404207825 */ /* 0x002fca00078e02ee */
[----:B------:R1:W-:Y:S04]  /*4a550*/  STL.64 [R1+0x100], R32 ;  /* 0x0001002001007387 */ /* 0x0003e80000100a00 */
[----:B------:R-:W4:Y:S01]  /*4a560*/  LDL.LU.64 R238, [R1+0x6b8] ;  /* 0x0006b80001ee7983 */ /* 0x000f220000300a00 */
[----:B---3--:R-:W-:-:S03]  /*4a570*/  IMAD.WIDE R26, R4, 0x4, R248 ;  /* 0x00000004041a7825 */ /* 0x008fc600078e02f8 */
[----:B------:R-:W3:Y:S01]  /*4a580*/  LDL.LU.64 R248, [R1+0x6d0] ;  /* 0x0006d00001f87983 */ /* 0x000ee20000300a00 */
[----:B------:R-:W-:-:S03]  /*4a590*/  IMAD.WIDE R20, R4, 0x4, R244 ;  /* 0x0000000404147825 */ /* 0x000fc600078e02f4 */
[----:B------:R-:W3:Y:S01]  /*4a5a0*/  LDL.LU.64 R244, [R1+0x6d8] ;  /* 0x0006d80001f47983 */ /* 0x000ee20000300a00 */
[----:B------:R-:W-:-:S03]  /*4a5b0*/  IMAD.WIDE R22, R4, 0x4, R152 ;  /* 0x0000000404167825 */ /* 0x000fc600078e0298 */
[----:B------:R-:W3:Y:S01]  /*4a5c0*/  LDL.LU.64 R152, [R1+0x6f0] ;  /* 0x0006f00001987983 */ /* 0x000ee20000300a00 */
[----:B------:R-:W-:Y:S02]  /*4a5d0*/  ISETP.GE.U32.AND P2, PT, R24, 0x7ffffd18, PT ;  /* 0x7ffffd181800780c */ /* 0x000fe40003f46070 */
[C---:B------:R-:W-:Y:S01]  /*4a5e0*/  IADD3 R29, R3.reuse, 0x100000, RZ ;  /* 0x00100000031d7810 */ /* 0x040fe20007ffe0ff */
[C---:B------:R-:W-:Y:S01]  /*4a5f0*/  VIADD R28, R3.reuse, 0x100000 ;  /* 0x00100000031c7836 */ /* 0x040fe20000000000 */
[C---:B------:R-:W-:Y:S01]  /*4a600*/  IADD3 R25, R3.reuse, 0x100000, RZ ;  /* 0x0010000003197810 */ /* 0x040fe20007ffe0ff */
[----:B------:R-:W-:Y:S02]  /*4a610*/  VIADD R24, R3, 0x100000 ;  /* 0x0010000003187836 */ /* 0x000fe40000000000 */
[----:B------:R2:W-:Y:S04]  /*4a620*/  LDGSTS.E [R29+0x2c00c], desc[UR60][R32.64], !P0 ;  /* 0x2c00c000201d7fae */ /* 0x0005e8000c12187c */
[----:B------:R-:W-:Y:S04]  /*4a630*/  STL.64 [R1+0x2bf0], R26 ;  /* 0x002bf01a01007387 */ /* 0x000fe80000100a00 */
[----:B------:R-:W-:Y:S01]  /*4a640*/  LDGSTS.E [R28+0x30000], desc[UR60][R26.64], !P2 ;  /* 0x300000001a1c7fae */ /* 0x000fe2000d12187c */
[----:B--2---:R-:W-:-:S03]  /*4a650*/  IADD3 R29, R30, -0x26a, RZ ;  /* 0xfffffd961e1d7810 */ /* 0x004fc60007ffe0ff */
[----:B------:R-:W-:Y:S01]  /*4a660*/  LDGSTS.E [R25+0x34000], desc[UR60][R20.64], !P2 ;  /* 0x3400000014197fae */ /* 0x000fe2000d12187c */
[----:B------:R-:W-:-:S03]  /*4a670*/  ISETP.GE.U32.AND P0, PT, R29, 0x7ffffd17, PT ;  /* 0x7ffffd171d00780c */ /* 0x000fc60003f06070 */
[----:B------:R-:W-:Y:S04]  /*4a680*/  STL.64 [R1+0x2bf8], R20 ;  /* 0x002bf81401007387 */ /* 0x000fe80000100a00 */
[----:B------:R4:W-:Y:S04]  /*4a690*/  LDGSTS.E [R24+0x38000], desc[UR60][R22.64], !P2 ;  /* 0x3800000016187fae */ /* 0x0009e8000d12187c */
[----:B------:R-:W-:Y:S01]  /*4a6a0*/  STL.64 [R1+0x2c00], R22 ;  /* 0x002c001601007387 */ /* 0x000fe20000100a00 */
[C---:B-1----:R-:W-:Y:S01]  /*4a6b0*/  IADD3 R33, R3.reuse, 0x100000, RZ ;  /* 0x0010000003217810 */ /* 0x042fe20007ffe0ff */
[----:B------:R-:W-:-:S02]  /*4a6c0*/  VIADD R32, R3, 0x100000 ;  /* 0x0010000003207836 */ /* 0x000fc40000000000 */
[C---:B----4-:R-:W-:Y:S02]  /*4a6d0*/  IMAD.WIDE R24, R4.reuse, 0x4, R250 ;  /* 0x0000000404187825 */ /* 0x050fe400078e02fa */
[----:B------:R-:W2:Y:S02]  /*4a6e0*/  LDL.LU.64 R250, [R1+0x6f8] ;  /* 0x0006f80001fa7983 */ /* 0x000ea40000300a00 */
[C---:B------:R-:W-:Y:S02]  /*4a6f0*/  IMAD.WIDE R34, R4.reuse, 0x4, R240 ;  /* 0x0000000404227825 */ /* 0x040fe400078e02f0 */
[----:B------:R-:W4:Y:S02]  /*4a700*/  LDL.LU.64 R240, [R1+0x710] ;  /* 0x0007100001f07983 */ /* 0x000f240000300a00 */
[C---:B------:R-:W-:Y:S02]  /*4a710*/  IMAD.WIDE R28, R4.reuse, 0x4, R242 ;  /* 0x00000004041c7825 */ /* 0x040fe400078e02f2 */
[----:B------:R-:W4:Y:S02]  /*4a720*/  LDL.LU.64 R242, [R1+0x718] ;  /* 0x0007180001f27983 */ /* 0x000f240000300a00 */
[----:B------:R-:W-:-:S02]  /*4a730*/  IMAD.WIDE R30, R4, 0x4, R246 ;  /* 0x00000004041e7825 */ /* 0x000fc400078e02f6 */
[----:B------:R-:W4:Y:S04]  /*4a740*/  LDL.LU.64 R246, [R1+0x730] ;  /* 0x0007300001f67983 */ /* 0x000f280000300a00 */
[----:B------:R-:W-:Y:S04]  /*4a750*/  LDGSTS.E [R37+0x3c000], desc[UR60][R24.64], !P2 ;  /* 0x3c00000018257fae */ /* 0x000fe8000d12187c */
[----:B------:R1:W-:Y:S04]  /*4a760*/  STL.64 [R1+0x2c08], R24 ;  /* 0x002c081801007387 */ /* 0x0003e80000100a00 */
[----:B------:R-:W-:Y:S04]  /*4a770*/  LDGSTS.E [R36+0x30004], desc[UR60][R34.64], !P0 ;  /* 0x3000400022247fae */ /* 0x000fe8000c12187c */
[----:B------:R-:W-:Y:S04]  /*4a780*/  STL.64 [R1+0x2be8], R34 ;  /* 0x002be82201007387 */ /* 0x000fe80000100a00 */
[----:B------:R-:W-:Y:S01]  /*4a790*/  LDGSTS.E [R33+0x34004], desc[UR60][R28.64], !P0 ;  /* 0x340040001c217fae */ /* 0x000fe2000c12187c */
[----:B------:R-:W-:-:S03]  /*4a7a0*/  ISETP.GE.U32.AND P2, PT, R38, 0x7ffffd16, PT ;  /* 0x7ffffd162600780c */ /* 0x000fc60003f46070 */
[----:B------:R-:W-:Y:S04]  /*4a7b0*/  STL.64 [R1+0x2c10], R28 ;  /* 0x002c101c01007387 */ /* 0x000fe80000100a00 */
[----:B------:R1:W-:Y:S04]  /*4a7c0*/  LDGSTS.E [R32+0x38004], desc[UR60][R30.64], !P0 ;  /* 0x380040001e207fae */ /* 0x0003e8000c12187c */
[----:B------:R-:W-:Y:S01]  /*4a7d0*/  STL.64 [R1+0x2c18], R30 ;  /* 0x002c181e01007387 */ /* 0x000fe20000100a00 */
[----:B-1----:R-:W-:-:S03]  /*4a7e0*/  IMAD.WIDE R32, R4, 0x4, R238 ;  /* 0x0000000404207825 */ /* 0x002fc600078e02ee */
[----:B------:R-:W4:Y:S04]  /*4a7f0*/  LDL.LU.64 R238, [R1+0x738] ;  /* 0x0007380001ee7983 */ /* 0x000f280000300a00 */
[----:B------:R1:W-:Y:S01]  /*4a800*/  LDGSTS.E [R45+0x3c004], desc[UR60][R32.64], !P0 ;  /* 0x3c004000202d7fae */ /* 0x0003e2000c12187c */
[----:B---3--:R-:W-:-:S03]  /*4a810*/  IMAD.WIDE R42, R4, 0x4, R248 ;  /* 0x00000004042a7825 */ /* 0x008fc600078e02f8 */
[----:B------:R-:W3:Y:S01]  /*4a820*/  LDL.LU.64 R248, [R1+0x750] ;  /* 0x0007500001f87983 */ /* 0x000ee20000300a00 */
[----:B------:R-:W-:-:S03]  /*4a830*/  IMAD.WIDE R36, R4, 0x4, R244 ;  /* 0x0000000404247825 */ /* 0x000fc600078e02f4 */
[----:B------:R-:W3:Y:S01]  /*4a840*/  LDL.LU.64 R244, [R1+0x758] ;  /* 0x0007580001f47983 */ /* 0x000ee20000300a00 */
[----:B------:R-:W-:-:S03]  /*4a850*/  IMAD.WIDE R38, R4, 0x4, R152 ;  /* 0x0000000404267825 */ /* 0x000fc600078e0298 */
[----:B------:R-:W3:Y:S01]  /*4a860*/  LDL.LU.64 R152, [R1+0x770] ;  /* 0x0007700001987983 */ /* 0x000ee20000300a00 */
[----:B-1----:R-:W-:-:S03]  /*4a870*/  IADD3 R45, R46, -0x26c, RZ ;  /* 0xfffffd942e2d7810 */ /* 0x002fc60007ffe0ff */
[----:B------:R-:W-:Y:S04]  /*4a880*/  STL.64 [R1+0x2c20], R32 ;  /* 0x002c202001007387 */ /* 0x000fe80000100a00 */
[----:B------:R-:W-:Y:S01]  /*4a890*/  LDGSTS.E [R44+0x30008], desc[UR60][R42.64], !P2 ;  /* 0x300080002a2c7fae */ /* 0x000fe2000d12187c */
[----:B------:R-:W-:-:S03]  /*4a8a0*/  ISETP.GE.U32.AND P3, PT, R45, 0x7ffffd15, PT ;  /* 0x7ffffd152d00780c */ /* 0x000fc60003f66070 */
[----:B------:R-:W-:Y:S04]  /*4a8b0*/  STL.64 [R1+0x2c28], R42 ;  /* 0x002c282a01007387 */ /* 0x000fe80000100a00 */
[----:B------:R-:W-:Y:S04]  /*4a8c0*/  LDGSTS.E [R41+0x34008], desc[UR60][R36.64], !P2 ;  /* 0x3400800024297fae */ /* 0x000fe8000d12187c */
[----:B------:R-:W-:Y:S04]  /*4a8d0*/  STL.64 [R1+0x2c30], R36 ;  /* 0x002c302401007387 */ /* 0x000fe80000100a00 */
[----:B------:R2:W-:Y:S04]  /*4a8e0*/  LDGSTS.E [R40+0x38008], desc[UR60][R38.64], !P2 ;  /* 0x3800800026287fae */ /* 0x0005e8000d12187c */
[----:B------:R-:W-:Y:S01]  /*4a8f0*/  STL.64 [R1+0x2c38], R38 ;  /* 0x002c382601007387 */ /* 0x000fe20000100a00 */
[----:B--2---:R-:W-:-:S03]  /*4a900*/  IMAD.WIDE R40, R4, 0x4, R250 ;  /* 0x0000000404287825 */ /* 0x004fc600078e02fa */
[----:B------:R-:W2:Y:S01]  /*4a910*/  LDL.LU.64 R250, [R1+0x778] ;  /* 0x0007780001fa7983 */ /* 0x000ea20000300a00 */
[----:B----4-:R-:W-:-:S03]  /*4a920*/  IMAD.WIDE R50, R4, 0x4, R240 ;  /* 0x0000000404327825 */ /* 0x010fc600078e02f0 */
[----:B------:R-:W4:Y:S01]  /*4a930*/  LDL.LU.64 R240, [R1+0x790] ;  /* 0x0007900001f07983 */ /* 0x000f220000300a00 */
[----:B------:R-:W-:-:S03]  /*4a940*/  IMAD.WIDE R44, R4, 0x4, R242 ;  /* 0x00000004042c7825 */ /* 0x000fc600078e02f2 */
[----:B------:R-:W4:Y:S01]  /*4a950*/  LDL.LU.64 R242, [R1+0x798] ;  /* 0x0007980001f27983 */ /* 0x000f220000300a00 */
[----:B------:R-:W-:-:S03]  /*4a960*/  IMAD.WIDE R46, R4, 0x4, R246 ;  /* 0x00000004042e7825 */ /* 0x000fc600078e02f6 */
[----:B------:R-:W4:Y:S04]  /*4a970*/  LDL.LU.64 R246, [R1+0x7b0] ;  /* 0x0007b00001f67983 */ /* 0x000f280000300a00 */
[----:B------:R-:W-:Y:S04]  /*4a980*/  LDGSTS.E [R53+0x3c008], desc[UR60][R40.64], !P2 ;  /* 0x3c00800028357fae */ /* 0x000fe8000d12187c */
[----:B------:R-:W-:Y:S04]  /*4a990*/  LDGSTS.E [R52+0x3000c], desc[UR60][R50.64], !P3 ;  /* 0x3000c00032347fae */ /* 0x000fe8000d92187c */
[----:B------:R-:W-:Y:S04]  /*4a9a0*/  LDGSTS.E [R49+0x3400c], desc[UR60][R44.64], !P3 ;  /* 0x3400c0002c317fae */ /* 0x000fe8000d92187c */
[----:B------:R-:W-:Y:S04]  /*4a9b0*/  STL.64 [R1+0x2c40], R40 ;  /* 0x002c402801007387 */ /* 0x000fe80000100a00 */
[----:B------:R1:W-:Y:S04]  /*4a9c0*/  LDGSTS.E [R48+0x3800c], desc[UR60][R46.64], !P3 ;  /* 0x3800c0002e307fae */ /* 0x0003e8000d92187c */
[----:B------:R-:W-:Y:S01]  /*4a9d0*/  STL.64 [R1+0x2c48], R50 ;  /* 0x002c483201007387 */ /* 0x000fe20000100a00 */
[----:B-1----:R-:W-:-:S03]  /*4a9e0*/  IMAD.WIDE R48, R4, 0x4, R238 ;  /* 0x0000000404307825 */ /* 0x002fc600078e02ee */
[----:B------:R-:W4:Y:S01]  /*4a9f0*/  LDL.LU.64 R238, [R1+0x7b8] ;  /* 0x0007b80001ee7983 */ /* 0x000f220000300a00 */
[----:B---3--:R-:W-:-:S04]  /*4aa00*/  IMAD.WIDE R24, R4, 0x4, R248 ;  /* 0x0000000404187825 */ /* 0x008fc800078e02f8 */
[C---:B------:R-:W-:Y:S01]  /*4aa10*/  IMAD.WIDE R22, R4.reuse, 0x4, R244 ;  /* 0x0000000404167825 */ /* 0x040fe200078e02f4 */
[----:B------:R4:W-:Y:S03]  /*4aa20*/  STL.64 [R1+0x5d8], R24 ;  /* 0x0005d81801007387 */ /* 0x0009e60000100a00 */
[----:B------:R-:W-:Y:S01]  /*4aa30*/  IMAD.WIDE R20, R4, 0x4, R152 ;  /* 0x0000000404147825 */ /* 0x000fe200078e0298 */
[----:B------:R1:W-:Y:S04]  /*4aa40*/  STL.64 [R1+0x5d0], R22 ;  /* 0x0005d01601007387 */ /* 0x0003e80000100a00 */
[----:B------:R3:W-:Y:S04]  /*4aa50*/  STL.64 [R1+0x5c8], R20 ;  /* 0x0005c81401007387 */ /* 0x0007e80000100a00 */
[----:B------:R-:W3:Y:S04]  /*4aa60*/  LDL.LU.64 R248, [R1+0x7d0] ;  /* 0x0007d00001f87983 */ /* 0x000ee80000300a00 */
[----:B------:R-:W3:Y:S04]  /*4aa70*/  LDL.LU.64 R244, [R1+0x7d8] ;  /* 0x0007d80001f47983 */ /* 0x000ee80000300a00 */
[----:B------:R-:W3:Y:S01]  /*4aa80*/  LDL.LU.64 R152, [R1+0x7f0] ;  /* 0x0007f00001987983 */ /* 0x000ee20000300a00 */
[----:B------:R-:W-:Y:S01]  /*4aa90*/  ISETP.GE.U32.AND P0, PT, R54, 0x7ffffd74, PT ;  /* 0x7ffffd743600780c */ /* 0x000fe20003f06070 */
[C---:B------:R-:W-:Y:S01]  /*4aaa0*/  VIADD R54, R6.reuse, 0x100000 ;  /* 0x0010000006367836 */ /* 0x040fe20000000000 */
[C---:B------:R-:W-:Y:S01]  /*4aab0*/  IADD3 R53, R6.reuse, 0x100000, RZ ;  /* 0x0010000006357810 */ /* 0x040fe20007ffe0ff */
[----:B------:R-:W-:Y:S01]  /*4aac0*/  VIADD R52, R6, 0x100000 ;  /* 0x0010000006347836 */ /* 0x000fe20000000000 */
[----:B------:R1:W-:Y:S09]  /*4aad0*/  LDGSTS.E [R55+0x3c00c], desc[UR60][R48.64], !P3 ;  /* 0x3c00c00030377fae */ /* 0x0003f2000d92187c */
[----:B------:R4:W-:Y:S04]  /*4aae0*/  LDGSTS.E [R54], desc[UR60][R24.64], !P0 ;  /* 0x0000000018367fae */ /* 0x0009e8000c12187c */
[----:B------:R4:W-:Y:S01]  /*4aaf0*/  LDGSTS.E [R53+0x4000], desc[UR60][R22.64], !P0 ;  /* 0x0400000016357fae */ /* 0x0009e2000c12187c */
[----:B-1----:R-:W-:-:S03]  /*4ab00*/  IADD3 R55, R56, -0x20e, RZ ;  /* 0xfffffdf238377810 */ /* 0x002fc60007ffe0ff */
[----:B------:R3:W-:Y:S01]  /*4ab10*/  LDGSTS.E [R52+0x8000], desc[UR60][R20.64], !P0 ;  /* 0x0800000014347fae */ /* 0x0007e2000c12187c */
[----:B------:R-:W-:Y:S01]  /*4ab20*/  ISETP.GE.U32.AND P2, PT, R55, 0x7ffffd73, PT ;  /* 0x7ffffd733700780c */ /* 0x000fe20003f46070 */
[----:B--2---:R-:W-:-:S04]  /*4ab30*/  IMAD.WIDE R26, R4, 0x4, R250 ;  /* 0x00000004041a7825 */ /* 0x004fc800078e02fa */
[C---:B----4-:R-:W-:Y:S01]  /*4ab40*/  IMAD.WIDE R24, R4.reuse, 0x4, R240 ;  /* 0x0000000404187825 */ /* 0x050fe200078e02f0 */
[----:B------:R1:W-:Y:S03]  /*4ab50*/  STL.64 [R1+0x5c0], R26 ;  /* 0x0005c01a01007387 */ /* 0x0003e60000100a00 */
[C---:B------:R-:W-:Y:S01]  /*4ab60*/  IMAD.WIDE R22, R4.reuse, 0x4, R242 ;  /* 0x0000000404167825 */ /* 0x040fe200078e02f2 */
[----:B------:R2:W-:Y:S03]  /*4ab70*/  STL.64 [R1+0x5b8], R24 ;  /* 0x0005b81801007387 */ /* 0x0005e60000100a00 */
[----:B---3--:R-:W-:Y:S01]  /*4ab80*/  IMAD.WIDE R20, R4, 0x4, R246 ;  /* 0x0000000404147825 */ /* 0x008fe200078e02f6 */
[----:B------:R3:W-:Y:S04]  /*4ab90*/  STL.64 [R1+0x5b0], R22 ;  /* 0x0005b01601007387 */ /* 0x0007e80000100a00 */
[----:B------:R-:W4:Y:S04]  /*4aba0*/  LDL.LU.64 R250, [R1+0x808] ;  /* 0x0008080001fa7983 */ /* 0x000f280000300a00 */
[----:B------:R3:W-:Y:S04]  /*4abb0*/  STL.64 [R1+0x5a8], R20 ;  /* 0x0005a81401007387 */ /* 0x0007e80000100a00 */
[----:B------:R-:W4:Y:S01]  /*4abc0*/  LDL.LU.64 R240, [R1+0x1c50] ;  /* 0x001c500001f07983 */ /* 0x000f220000300a00 */
[----:B------:R-:W-:-:S03]  /*4abd0*/  IADD3 R55, R6, 0x100000, RZ ;  /* 0x0010000006377810 */ /* 0x000fc60007ffe0ff */
[----:B------:R-:W4:Y:S04]  /*4abe0*/  LDL.LU.64 R242, [R1+0x1c48] ;  /* 0x001c480001f27983 */ /* 0x000f280000300a00 */
[----:B------:R-:W4:Y:S04]  /*4abf0*/  LDL.LU.64 R246, [R1+0x1c40] ;  /* 0x001c400001f67983 */ /* 0x000f280000300a00 */
[----:B------:R1:W-:Y:S04]  /*4ac00*/  LDGSTS.E [R55+0xc000], desc[UR60][R26.64], !P0 ;  /* 0x0c0000001a377fae */ /* 0x0003e8000c12187c */
[----:B------:R2:W-:Y:S04]  /*4ac10*/  LDGSTS.E [R54+0x4], desc[UR60][R24.64], !P2 ;  /* 0x0000400018367fae */ /* 0x0005e8000d12187c */
[----:B------:R3:W-:Y:S04]  /*4ac20*/  LDGSTS.E [R53+0x4004], desc[UR60][R22.64], !P2 ;  /* 0x0400400016357fae */ /* 0x0007e8000d12187c */
[----:B------:R3:W-:Y:S01]  /*4ac30*/  LDGSTS.E [R52+0x8004], desc[UR60][R20.64], !P2 ;  /* 0x0800400014347fae */ /* 0x0007e2000d12187c */
[----:B-1----:R-:W-:-:S05]  /*4ac40*/  IMAD.WIDE R26, R4, 0x4, R238 ;  /* 0x00000004041a7825 */ /* 0x002fca00078e02ee */
[----:B------:R4:W-:Y:S01]  /*4ac50*/  STL.64 [R1+0x5a0], R26 ;  /* 0x0005a01a01007387 */ /* 0x0009e20000100a00 */
[----:B------:R-:W-:Y:S02]  /*4ac60*/  VIADD R56, R58, 0xfffffdf1 ;  /* 0xfffffdf13a387836 */ /* 0x000fe40000000000 */
[----:B------:R-:W1:Y:S01]  /*4ac70*/  LDC R58, c[0x0][0x230] ;  /* 0x00008c00ff3a7b82 */ /* 0x000e620000000800 */
[----:B------:R3:W-:Y:S01]  /*4ac80*/  LDGSTS.E [R55+0xc004], desc[UR60][R26.64], !P2 ;  /* 0x0c0040001a377fae */ /* 0x0007e2000d12187c */
[----:B--2---:R-:W-:-:S04]  /*4ac90*/  IMAD.WIDE R24, R4, 0x4, R248 ;  /* 0x0000000404187825 */ /* 0x004fc800078e02f8 */
[C---:B---3--:R-:W-:Y:S01]  /*4aca0*/  IMAD.WIDE R22, R4.reuse, 0x4, R244 ;  /* 0x0000000404167825 */ /* 0x048fe200078e02f4 */
[----:B------:R2:W-:Y:S03]  /*4acb0*/  STL.64 [R1+0x598], R24 ;  /* 0x0005981801007387 */ /* 0x0005e60000100a00 */
[----:B------:R-:W-:Y:S01]  /*4acc0*/  IMAD.WIDE R20, R4, 0x4, R152 ;  /* 0x0000000404147825 */ /* 0x000fe200078e0298 */
[----:B------:R-:W3:Y:S04]  /*4acd0*/  LDL.LU.64 R238, [R1+0x1c38] ;  /* 0x001c380001ee7983 */ /* 0x000ee80000300a00 */
[----:B------:R1:W-:Y:S04]  /*4ace0*/  STL.64 [R1+0x590], R22 ;  /* 0x0005901601007387 */ /* 0x0003e80000100a00 */
[----:B------:R1:W-:Y:S04]  /*4acf0*/  STL.64 [R1+0x588], R20 ;  /* 0x0005881401007387 */ /* 0x0003e80000100a00 */
[----:B------:R-:W3:Y:S04]  /*4ad00*/  LDL.LU.64 R248, [R1+0x1a30] ;  /* 0x001a300001f87983 */ /* 0x000ee80000300a00 */
[----:B------:R-:W3:Y:S04]  /*4ad10*/  LDL.LU.64 R244, [R1+0x1a28] ;  /* 0x001a280001f47983 */ /* 0x000ee80000300a00 */
[----:B------:R-:W3:Y:S01]  /*4ad20*/  LDL.LU.64 R152, [R1+0x1a20] ;  /* 0x001a200001987983 */ /* 0x000ee20000300a00 */
[----:B------:R-:W-:Y:S01]  /*4ad30*/  ISETP.GE.U32.AND P0, PT, R56, 0x7ffffd72, PT ;  /* 0x7ffffd723800780c */ /* 0x000fe20003f06070 */
[----:B------:R-:W-:-:S02]  /*4ad40*/  VIADD R55, R57, 0xfffffdf0 ;  /* 0xfffffdf039377836 */ /* 0x000fc40000000000 */
[----:B------:R-:W3:Y:S03]  /*4ad50*/  LDC R57, c[0x0][0x230] ;  /* 0x00008c00ff397b82 */ /* 0x000ee60000000800 */
[----:B------:R-:W-:-:S07]  /*4ad60*/  ISETP.GE.U32.AND P2, PT, R55, 0x7ffffd71, PT ;  /* 0x7ffffd713700780c */ /* 0x000fce0003f46070 */
[----:B------:R2:W-:Y:S04]  /*4ad70*/  LDGSTS.E [R54+0x8], desc[UR60][R24.64], !P0 ;  /* 0x0000800018367fae */ /* 0x0005e8000c12187c */
[----:B------:R1:W-:Y:S04]  /*4ad80*/  LDGSTS.E [R53+0x4008], desc[UR60][R22.64], !P0 ;  /* 0x0400800016357fae */ /* 0x0003e8000c12187c */
[----:B------:R1:W-:Y:S01]  /*4ad90*/  LDGSTS.E [R52+0x8008], desc[UR60][R20.64], !P0 ;  /* 0x0800800014347fae */ /* 0x0003e2000c12187c */
[----:B----4-:R-:W-:-:S04]  /*4ada0*/  IMAD.WIDE R26, R4, 0x4, R250 ;  /* 0x00000004041a7825 */ /* 0x010fc800078e02fa */
[C---:B--2---:R-:W-:Y:S01]  /*4adb0*/  IMAD.WIDE R24, R4.reuse, 0x4, R240 ;  /* 0x0000000404187825 */ /* 0x044fe200078e02f0 */
[----:B------:R3:W-:Y:S03]  /*4adc0*/  STL.64 [R1+0x580], R26 ;  /* 0x0005801a01007387 */ /* 0x0007e60000100a00 */
[C---:B-1----:R-:W-:Y:S01]  /*4add0*/  IMAD.WIDE R22, R4.reuse, 0x4, R242 ;  /* 0x0000000404167825 */ /* 0x042fe200078e02f2 */
[----:B------:R1:W-:Y:S03]  /*4ade0*/  STL.64 [R1+0x578], R24 ;  /* 0x0005781801007387 */ /* 0x0003e60000100a00 */
[----:B------:R-:W-:Y:S01]  /*4adf0*/  IMAD.WIDE R20, R4, 0x4, R246 ;  /* 0x0000000404147825 */ /* 0x000fe200078e02f6 */
[----:B------:R2:W-:Y:S04]  /*4ae00*/  STL.64 [R1+0x570], R22 ;  /* 0x0005701601007387 */ /* 0x0005e80000100a00 */
[----:B------:R-:W4:Y:S04]  /*4ae10*/  LDL.LU.64 R250, [R1+0x1a18] ;  /* 0x001a180001fa7983 */ /* 0x000f280000300a00 */
[----:B------:R2:W-:Y:S04]  /*4ae20*/  STL.64 [R1+0x568], R20 ;  /* 0x0005681401007387 */ /* 0x0005e80000100a00 */
[----:B------:R-:W4:Y:S01]  /*4ae30*/  LDL.LU.64 R240, [R1+0x1a10] ;  /* 0x001a100001f07983 */ /* 0x000f220000300a00 */
[----:B------:R-:W-:-:S03]  /*4ae40*/  VIADD R55, R6, 0x100000 ;  /* 0x0010000006377836 */ /* 0x000fc60000000000 */
[----:B------:R-:W4:Y:S04]  /*4ae50*/  LDL.LU.64 R242, [R1+0x1a08] ;  /* 0x001a080001f27983 */ /* 0x000f280000300a00 */
[----:B------:R-:W4:Y:S04]  /*4ae60*/  LDL.LU.64 R246, [R1+0x1a00] ;  /* 0x001a000001f67983 */ /* 0x000f280000300a00 */
[----:B------:R3:W-:Y:S04]  /*4ae70*/  LDGSTS.E [R55+0xc008], desc[UR60][R26.64], !P0 ;  /* 0x0c0080001a377fae */ /* 0x0007e8000c12187c */
[----:B------:R1:W-:Y:S04]  /*4ae80*/  LDGSTS.E [R54+0xc], desc[UR60][R24.64], !P2 ;  /* 0x0000c00018367fae */ /* 0x0003e8000d12187c */
[----:B------:R2:W-:Y:S04]  /*4ae90*/  LDGSTS.E [R53+0x400c], desc[UR60][R22.64], !P2 ;  /* 0x0400c00016357fae */ /* 0x0005e8000d12187c */
[----:B------:R2:W-:Y:S01]  /*4aea0*/  LDGSTS.E [R52+0x800c], desc[UR60][R20.64], !P2 ;  /* 0x0800c00014347fae */ /* 0x0005e2000d12187c */
[----:B---3--:R-:W-:-:S05]  /*4aeb0*/  IMAD.WIDE R26, R4, 0x4, R238 ;  /* 0x00000004041a7825 */ /* 0x008fca00078e02ee */
[----:B------:R4:W-:Y:S01]  /*4aec0*/  STL.64 [R1+0x560], R26 ;  /* 0x0005601a01007387 */ /* 0x0009e20000100a00 */
[----:B------:R-:W-:Y:S02]  /*4aed0*/  IADD3 R56, R59, -0x22d, RZ ;  /* 0xfffffdd33b387810 */ /* 0x000fe40007ffe0ff */
[----:B------:R-:W3:Y:S01]  /*4aee0*/  LDC R59, c[0x0][0x230] ;  /* 0x00008c00ff3b7b82 */ /* 0x000ee20000000800 */
[----:B------:R2:W-:Y:S01]  /*4aef0*/  LDGSTS.E [R55+0xc00c], desc[UR60][R26.64], !P2 ;  /* 0x0c00c0001a377fae */ /* 0x0005e2000d12187c */
[----:B-1----:R-:W-:-:S04]  /*4af00*/  IMAD.WIDE R24, R4, 0x4, R248 ;  /* 0x0000000404187825 */ /* 0x002fc800078e02f8 */
[C---:B--2---:R-:W-:Y:S01]  /*4af10*/  IMAD.WIDE R22, R4.reuse, 0x4, R244 ;  /* 0x0000000404167825 */ /* 0x044fe200078e02f4 */
[----:B------:R1:W-:Y:S03]  /*4af20*/  STL.64 [R1+0x358], R24 ;  /* 0x0003581801007387 */ /* 0x0003e60000100a00 */
[----:B------:R-:W-:Y:S01]  /*4af30*/  IMAD.WIDE R20, R4, 0x4, R152 ;  /* 0x0000000404147825 */ /* 0x000fe200078e0298 */
[----:B------:R-:W2:Y:S04]  /*4af40*/  LDL.LU.64 R238, [R1+0x19f8] ;  /* 0x0019f80001ee7983 */ /* 0x000ea80000300a00 */
[----:B------:R1:W-:Y:S04]  /*4af50*/  STL.64 [R1+0x350], R22 ;  /* 0x0003501601007387 */ /* 0x0003e80000100a00 */
[----:B------:R1:W-:Y:S04]  /*4af60*/  STL.64 [R1+0x348], R20 ;  /* 0x0003481401007387 */ /* 0x0003e80000100a00 */
[----:B------:R-:W3:Y:S04]  /*4af70*/  LDL.LU.64 R248, [R1+0x19f0] ;  /* 0x0019f00001f87983 */ /* 0x000ee80000300a00 */
[----:B------:R-:W3:Y:S04]  /*4af80*/  LDL.LU.64 R244, [R1+0x19e8] ;  /* 0x0019e80001f47983 */ /* 0x000ee80000300a00 */
[----:B------:R-:W3:Y:S01]  /*4af90*/  LDL.LU.64 R152, [R1+0x19e0] ;  /* 0x0019e00001987983 */ /* 0x000ee20000300a00 */
[----:B------:R-:W-:-:S02]  /*4afa0*/  ISETP.GE.U32.AND P0, PT, R56, 0x7ffffd54, PT ;  /* 0x7ffffd543800780c */ /* 0x000fc40003f06070 */
[----:B------:R-:W-:Y:S02]  /*4afb0*/  IADD3 R55, R57, -0x22e, RZ ;  /* 0xfffffdd239377810 */ /* 0x000fe40007ffe0ff */
[----:B------:R-:W3:Y:S02]  /*4afc0*/  LDC R57, c[0x0][0x230] ;  /* 0x00008c00ff397b82 */ /* 0x000ee40000000800 */
[----:B------:R-:W-:-:S07]  /*4afd0*/  ISETP.GE.U32.AND P2, PT, R55, 0x7ffffd53, PT ;  /* 0x7ffffd533700780c */ /* 0x000fce0003f46070 */
[----:B------:R1:W-:Y:S04]  /*4afe0*/  LDGSTS.E [R54+0x10000], desc[UR60][R24.64], !P0 ;  /* 0x1000000018367fae */ /* 0x0003e8000c12187c */
[----:B------:R1:W-:Y:S04]  /*4aff0*/  LDGSTS.E [R53+0x14000], desc[UR60][R22.64], !P0 ;  /* 0x1400000016357fae */ /* 0x0003e8000c12187c */
[----:B------:R1:W-:Y:S01]  /*4b000*/  LDGSTS.E [R52+0x18000], desc[UR60][R20.64], !P0 ;  /* 0x1800000014347fae */ /* 0x0003e2000c12187c */
[----:B----4-:R-:W-:-:S04]  /*4b010*/  IMAD.WIDE R26, R4, 0x4, R250 ;  /* 0x00000004041a7825 */ /* 0x010fc800078e02fa */
[C---:B-1----:R-:W-:Y:S01]  /*4b020*/  IMAD.WIDE R24, R4.reuse, 0x4, R240 ;  /* 0x0000000404187825 */ /* 0x042fe200078e02f0 */
[----:B------:R2:W-:Y:S03]  /*4b030*/  STL.64 [R1+0x340], R26 ;  /* 0x0003401a01007387 */ /* 0x0005e60000100a00 */
[C---:B------:R-:W-:Y:S01]  /*4b040*/  IMAD.WIDE R22, R4.reuse, 0x4, R242 ;  /* 0x0000000404167825 */ /* 0x040fe200078e02f2 */
[----:B------:R3:W-:Y:S03]  /*4b050*/  STL.64 [R1+0x338], R24 ;  /* 0x0003381801007387 */ /* 0x0007e60000100a00 */
[----:B------:R-:W-:Y:S01]  /*4b060*/  IMAD.WIDE R20, R4, 0x4, R246 ;  /* 0x0000000404147825 */ /* 0x000fe200078e02f6 */
        /* <DEDUP_REMOVED lines=11> */
[----:B--2---:R-:W-:-:S05]  /*4b120*/  IMAD.WIDE R26, R4, 0x4, R238 ;  /* 0x00000004041a7825 */ /* 0x004fca00078e02ee */
[----:B------:R4:W-:Y:S01]  /*4b130*/  STL.64 [R1+0x320], R26 ;  /* 0x0003201a01007387 */ /* 0x0009e20000100a00 */
[----:B------:R-:W-:Y:S02]  /*4b140*/  VIADD R56, R58, 0xfffffdd1 ;  /* 0xfffffdd13a387836 */ /* 0x000fe40000000000 */
[----:B------:R-:W2:Y:S01]  /*4b150*/  LDC R58, c[0x0][0x230] ;  /* 0x00008c00ff3a7b82 */ /* 0x000ea20000000800 */
[----:B------:R1:W-:Y:S01]  /*4b160*/  LDGSTS.E [R55+0x1c004], desc[UR60][R26.64], !P2 ;  /* 0x1c0040001a377fae */ /* 0x0003e2000d12187c */
[----:B---3--:R-:W-:-:S04]  /*4b170*/  IMAD.WIDE R24, R4, 0x4, R248 ;  /* 0x0000000404187825 */ /* 0x008fc800078e02f8 */
[C---:B-1----:R-:W-:Y:S01]  /*4b180*/  IMAD.WIDE R22, R4.reuse, 0x4, R244 ;  /* 0x0000000404167825 */ /* 0x042fe200078e02f4 */
[----:B------:R1:W-:Y:S03]  /*4b190*/  STL.64 [R1+0x318], R24 ;  /* 0x0003181801007387 */ /* 0x0003e60000100a00 */
[----:B------:R-:W-:Y:S01]  /*4b1a0*/  IMAD.WIDE R20, R4, 0x4, R152 ;  /* 0x0000000404147825 */ /* 0x000fe200078e0298 */
[----:B------:R-:W3:Y:S04]  /*4b1b0*/  LDL.LU.64 R238, [R1+0x19b8] ;  /* 0x0019b80001ee7983 */ /* 0x000ee80000300a00 */
[----:B------:R1:W-:Y:S04]  /*4b1c0*/  STL.64 [R1+0x310], R22 ;  /* 0x0003101601007387 */ /* 0x0003e80000100a00 */
[----:B------:R-:W2:Y:S04]  /*4b1d0*/  LDL.LU.64 R248, [R1+0x9f8] ;  /* 0x0009f80001f87983 */ /* 0x000ea80000300a00 */
[----:B------:R1:W-:Y:S04]  /*4b1e0*/  STL.64 [R1+0x308], R20 ;  /* 0x0003081401007387 */ /* 0x0003e80000100a00 */
[----:B------:R-:W2:Y:S04]  /*4b1f0*/  LDL.LU.64 R244, [R1+0xa08] ;  /* 0x000a080001f47983 */ /* 0x000ea80000300a00 */
[----:B------:R-:W2:Y:S01]  /*4b200*/  LDL.LU.64 R152, [R1+0xa18] ;  /* 0x000a180001987983 */ /* 0x000ea20000300a00 */
[----:B------:R-:W-:Y:S01]  /*4b210*/  ISETP.GE.U32.AND P0, PT, R56, 0x7ffffd52, PT ;  /* 0x7ffffd523800780c */ /* 0x000fe20003f06070 */
[----:B------:R-:W-:-:S02]  /*4b220*/  VIADD R55, R57, 0xfffffdd0 ;  /* 0xfffffdd039377836 */ /* 0x000fc40000000000 */
[----:B------:R-:W2:Y:S03]  /*4b230*/  LDC R57, c[0x0][0x230] ;  /* 0x00008c00ff397b82 */ /* 0x000ea60000000800 */
        /* <DEDUP_REMOVED lines=9> */
[----:B------:R-:W-:Y:S02]  /*4b2d0*/  IMAD.WIDE R20, R4, 0x4, R246 ;  /* 0x0000000404147825 */ /* 0x000fe400078e02f6 */
[----:B------:R-:W4:Y:S04]  /*4b2e0*/  LDL.LU.64 R246, [R1+0xa28] ;  /* 0x000a280001f67983 */ /* 0x000f280000300a00 */
[----:B------:R1:W-:Y:S01]  /*4b2f0*/  STL.64 [R1+0x2f0], R22 ;  /* 0x0002f01601007387 */ /* 0x0003e20000100a00 */
[----:B------:R-:W-:-:S03]  /*4b300*/  VIADD R55, R6, 0x100000 ;  /* 0x0010000006377836 */ /* 0x000fc60000000000 */
[----:B------:R1:W-:Y:S04]  /*4b310*/  STL.64 [R1+0x2e8], R20 ;  /* 0x0002e81401007387 */ /* 0x0003e80000100a00 */
[----:B------:R-:W4:Y:S04]  /*4b320*/  LDL.LU.64 R250, [R1+0xa38] ;  /* 0x000a380001fa7983 */ /* 0x000f280000300a00 */
        /* <DEDUP_REMOVED lines=8> */
[----:B--2---:R-:W-:-:S03]  /*4b3b0*/  IMAD.WIDE R24, R4, 0x4, R248 ;  /* 0x0000000404187825 */ /* 0x004fc600078e02f8 */
[----:B------:R-:W2:Y:S04]  /*4b3c0*/  LDL.LU.64 R238, [R1+0xa68] ;  /* 0x000a680001ee7983 */ /* 0x000ea80000300a00 */
[----:B------:R3:W-:Y:S01]  /*4b3d0*/  STL.64 [R1+0xf8], R24 ;  /* 0x0000f81801007387 */ /* 0x0007e20000100a00 */
[----:B-1----:R-:W-:Y:S01]  /*4b3e0*/  IMAD.WIDE R22, R4, 0x4, R244 ;  /* 0x0000000404167825 */ /* 0x002fe200078e02f4 */
[----:B------:R-:W-:Y:S02]  /*4b3f0*/  IADD3 R56, R60, -0x24d, RZ ;  /* 0xfffffdb33c387810 */ /* 0x000fe40007ffe0ff */
[----:B------:R-:W2:Y:S01]  /*4b400*/  LDL.LU.64 R244, [R1+0xa78] ;  /* 0x000a780001f47983 */ /* 0x000ea20000300a00 */
[----:B------:R-:W1:Y:S01]  /*4b410*/  LDC R60, c[0x0][0x230] ;  /* 0x00008c00ff3c7b82 */ /* 0x000e620000000800 */
[----:B------:R-:W-:-:S02]  /*4b420*/  IMAD.WIDE R20, R4, 0x4, R152 ;  /* 0x0000000404147825 */ /* 0x000fc400078e0298 */
[----:B------:R3:W-:Y:S04]  /*4b430*/  STL.64 [R1+0xf0], R22 ;  /* 0x0000f01601007387 */ /* 0x0007e80000100a00 */
[----:B------:R3:W-:Y:S04]  /*4b440*/  STL.64 [R1+0xe8], R20 ;  /* 0x0000e81401007387 */ /* 0x0007e80000100a00 */
[----:B------:R-:W2:Y:S01]  /*4b450*/  LDL.LU.64 R152, [R1+0xa80] ;  /* 0x000a800001987983 */ /* 0x000ea20000300a00 */
[----:B------:R-:W-:-:S03]  /*4b460*/  ISETP.GE.U32.AND P0, PT, R56, 0x7ffffd34, PT ;  /* 0x7ffffd343800780c */ /* 0x000fc60003f06070 */
[----:B------:R-:W-:Y:S04]  /*4b470*/  LDGSTS.E [R55+0x1c00c], desc[UR60][R26.64], !P2 ;  /* 0x1c00c0001a377fae */ /* 0x000fe8000d12187c */
[----:B------:R-:W2:Y:S06]  /*4b480*/  LDL.LU.64 R248, [R1+0xa98] ;  /* 0x000a980001f87983 */ /* 0x000eac0000300a00 */
[----:B------:R3:W-:Y:S04]  /*4b490*/  LDGSTS.E [R54+0x20000], desc[UR60][R24.64], !P0 ;  /* 0x2000000018367fae */ /* 0x0007e8000c12187c */
[----:B------:R1:W-:Y:S04]  /*4b4a0*/  LDGSTS.E [R53+0x24000], desc[UR60][R22.64], !P0 ;  /* 0x2400000016357fae */ /* 0x0003e8000c12187c */
[----:B------:R1:W-:Y:S01]  /*4b4b0*/  LDGSTS.E [R52+0x28000], desc[UR60][R20.64], !P0 ;  /* 0x2800000014347fae */ /* 0x0003e2000c12187c */
[----:B---3--:R-:W-:Y:S01]  /*4b4c0*/  IADD3 R54, R57, -0x24e, RZ ;  /* 0xfffffdb239367810 */ /* 0x008fe20007ffe0ff */
[----:B------:R-:W-:Y:S01]  /*4b4d0*/  VIADD R56, R59, 0xfffffdb1 ;  /* 0xfffffdb13b387836 */ /* 0x000fe20000000000 */
[----:B------:R-:W3:Y:S02]  /*4b4e0*/  LDC R57, c[0x0][0x230] ;  /* 0x00008c00ff397b82 */ /* 0x000ee40000000800 */
[----:B------:R-:W-:Y:S01]  /*4b4f0*/  ISETP.GE.U32.AND P2, PT, R54, 0x7ffffd33, PT ;  /* 0x7ffffd333600780c */ /* 0x000fe20003f46070 */
[----:B----4-:R-:W-:-:S02]  /*4b500*/  IMAD.WIDE R26, R4, 0x4, R246 ;  /* 0x00000004041a7825 */ /* 0x010fc400078e02f6 */
[----:B------:R-:W4:Y:S04]  /*4b510*/  LDL.LU.64 R246, [R1+0xab8] ;  /* 0x000ab80001f67983 */ /* 0x000f280000300a00 */
[----:B------:R-:W-:Y:S01]  /*4b520*/  STL.64 [R1+0xe0], R26 ;  /* 0x0000e01a01007387 */ /* 0x000fe20000100a00 */
[----:B------:R-:W-:-:S04]  /*4b530*/  IMAD.WIDE R24, R4, 0x4, R250 ;  /* 0x0000000404187825 */ /* 0x000fc800078e02fa */
[C---:B-1----:R-:W-:Y:S01]  /*4b540*/  IMAD.WIDE R22, R4.reuse, 0x4, R240 ;  /* 0x0000000404167825 */ /* 0x042fe200078e02f0 */
[----:B------:R2:W-:Y:S03]  /*4b550*/  STL.64 [R1+0xd8], R24 ;  /* 0x0000d81801007387 */ /* 0x0005e60000100a00 */
[----:B------:R-:W-:Y:S01]  /*4b560*/  IMAD.WIDE R20, R4, 0x4, R242 ;  /* 0x0000000404147825 */ /* 0x000fe200078e02f2 */
[----:B------:R1:W-:Y:S01]  /*4b570*/  STL.64 [R1+0xd0], R22 ;  /* 0x0000d01601007387 */ /* 0x0003e20000100a00 */
[----:B------:R-:W-:-:S03]  /*4b580*/  IADD3 R54, R6, 0x100000, RZ ;  /* 0x0010000006367810 */ /* 0x000fc60007ffe0ff */
[----:B------:R3:W-:Y:S04]  /*4b590*/  STL.64 [R1+0xc8], R20 ;  /* 0x0000c81401007387 */ /* 0x0007e80000100a00 */
[----:B------:R-:W4:Y:S04]  /*4b5a0*/  LDL.LU.64 R250, [R1+0xac0] ;  /* 0x000ac00001fa7983 */ /* 0x000f280000300a00 */
[----:B------:R-:W4:Y:S04]  /*4b5b0*/  LDL.LU.64 R242, [R1+0xad8] ;  /* 0x000ad80001f27983 */ /* 0x000f280000300a00 */
[----:B------:R-:W-:Y:S04]  /*4b5c0*/  LDGSTS.E [R55+0x2c000], desc[UR60][R26.64], !P0 ;  /* 0x2c0000001a377fae */ /* 0x000fe8000c12187c */
[----:B------:R2:W-:Y:S04]  /*4b5d0*/  LDGSTS.E [R54+0x20004], desc[UR60][R24.64], !P2 ;  /* 0x2000400018367fae */ /* 0x0005e8000d12187c */
[----:B------:R1:W-:Y:S04]  /*4b5e0*/  LDGSTS.E [R53+0x24004], desc[UR60][R22.64], !P2 ;  /* 0x2400400016357fae */ /* 0x0003e8000d12187c */
[----:B------:R3:W-:Y:S01]  /*4b5f0*/  LDGSTS.E [R52+0x28004], desc[UR60][R20.64], !P2 ;  /* 0x2800400014347fae */ /* 0x0007e2000d12187c */
[----:B--2---:R-:W-:-:S05]  /*4b600*/  IMAD.WIDE R24, R4, 0x4, R238 ;  /* 0x0000000404187825 */ /* 0x004fca00078e02ee */
[----:B------:R4:W-:Y:S01]  /*4b610*/  STL.64 [R1+0xc0], R24 ;  /* 0x0000c01801007387 */ /* 0x0009e20000100a00 */
[----:B-1----:R-:W-:Y:S01]  /*4b620*/  IMAD.WIDE R22, R4, 0x4, R244 ;  /* 0x0000000404167825 */ /* 0x002fe200078e02f4 */
[----:B------:R-:W-:Y:S02]  /*4b630*/  ISETP.GE.U32.AND P3, PT, R56, 0x7ffffd32, PT ;  /* 0x7ffffd323800780c */ /* 0x000fe40003f66070 */
[----:B------:R-:W2:Y:S04]  /*4b640*/  LDL.LU.64 R244, [R1+0xae0] ;  /* 0x000ae00001f47983 */ /* 0x000ea80000300a00 */
[----:B------:R1:W-:Y:S04]  /*4b650*/  STL.64 [R1+0xb8], R22 ;  /* 0x0000b81601007387 */ /* 0x0003e80000100a00 */
[----:B------:R-:W2:Y:S01]  /*4b660*/  LDL.LU.64 R240, [R1+0xaf8] ;  /* 0x000af80001f07983 */ /* 0x000ea20000300a00 */
[----:B---3--:R-:W-:-:S03]  /*4b670*/  IMAD.WIDE R20, R4, 0x4, R152 ;  /* 0x0000000404147825 */ /* 0x008fc600078e0298 */
[----:B------:R3:W-:Y:S04]  /*4b680*/  LDGSTS.E [R54+0x2c004], desc[UR60][R24.64], !P2 ;  /* 0x2c00400018367fae */ /* 0x0007e8000d12187c */
[----:B------:R1:W-:Y:S04]  /*4b690*/  STL.64 [R1+0xb0], R20 ;  /* 0x0000b01401007387 */ /* 0x0003e80000100a00 */
[----:B------:R-:W2:Y:S01]  /*4b6a0*/  LDL.LU.64 R152, [R1+0xb00] ;  /* 0x000b000001987983 */ /* 0x000ea20000300a00 */
[----:B------:R-:W-:-:S03]  /*4b6b0*/  IMAD.WIDE R26, R4, 0x4, R248 ;  /* 0x00000004041a7825 */ /* 0x000fc600078e02f8 */
[----:B------:R1:W-:Y:S01]  /*4b6c0*/  LDGSTS.E [R53+0x20008], desc[UR60][R22.64], !P3 ;  /* 0x2000800016357fae */ /* 0x0003e2000d92187c */
[----:B---3--:R-:W-:-:S03]  /*4b6d0*/  VIADD R54, R58, 0xfffffdb0 ;  /* 0xfffffdb03a367836 */ /* 0x008fc60000000000 */
[----:B------:R-:W3:Y:S02]  /*4b6e0*/  LDL.LU.64 R238, [R1+0xb18] ;  /* 0x000b180001ee7983 */ /* 0x000ee40000300a00 */
[----:B------:R-:W-:Y:S02]  /*4b6f0*/  ISETP.GE.U32.AND P0, PT, R54, 0x7ffffd31, PT ;  /* 0x7ffffd313600780c */ /* 0x000fe40003f06070 */
[----:B------:R1:W-:Y:S04]  /*4b700*/  LDGSTS.E [R52+0x24008], desc[UR60][R20.64], !P3 ;  /* 0x2400800014347fae */ /* 0x0003e8000d92187c */
[----:B------:R-:W3:Y:S04]  /*4b710*/  LDL.LU.64 R248, [R1+0xb20] ;  /* 0x000b200001f87983 */ /* 0x000ee80000300a00 */
[----:B------:R-:W-:Y:S01]  /*4b720*/  STL.64 [R1+0xa8], R26 ;  /* 0x0000a81a01007387 */ /* 0x000fe20000100a00 */
[----:B----4-:R-:W-:-:S03]  /*4b730*/  IMAD.WIDE R24, R4, 0x4, R246 ;  /* 0x0000000404187825 */ /* 0x010fc600078e02f6 */
[----:B------:R-:W-:Y:S04]  /*4b740*/  LDGSTS.E [R55+0x28008], desc[UR60][R26.64], !P3 ;  /* 0x280080001a377fae */ /* 0x000fe8000d92187c */
[----:B------:R-:W4:Y:S01]  /*4b750*/  LDL.LU.64 R246, [R1+0xb38] ;  /* 0x000b380001f67983 */ /* 0x000f220000300a00 */
[----:B------:R-:W-:-:S03]  /*4b760*/  VIADD R54, R6, 0x100000 ;  /* 0x0010000006367836 */ /* 0x000fc60000000000 */
[----:B------:R-:W-:Y:S04]  /*4b770*/  STL.64 [R1+0xa0], R24 ;  /* 0x0000a01801007387 */ /* 0x000fe80000100a00 */
[----:B------:R-:W-:Y:S01]  /*4b780*/  LDGSTS.E [R54+0x2c008], desc[UR60][R24.64], !P3 ;  /* 0x2c00800018367fae */ /* 0x000fe2000d92187c */
[----:B-1----:R-:W-:-:S04]  /*4b790*/  IMAD.WIDE R22, R4, 0x4, R250 ;  /* 0x0000000404167825 */ /* 0x002fc800078e02fa */
[C---:B------:R-:W-:Y:S01]  /*4b7a0*/  IMAD.WIDE R20, R4.reuse, 0x4, R242 ;  /* 0x0000000404147825 */ /* 0x040fe200078e02f2 */
[----:B------:R2:W-:Y:S04]  /*4b7b0*/  STL.64 [R1+0x98], R22 ;  /* 0x0000981601007387 */ /* 0x0005e80000100a00 */
[----:B------:R-:W4:Y:S04]  /*4b7c0*/  LDL.LU.64 R250, [R1+0xb40] ;  /* 0x000b400001fa7983 */ /* 0x000f280000300a00 */
[----:B------:R1:W-:Y:S04]  /*4b7d0*/  STL.64 [R1+0x90], R20 ;  /* 0x0000901401007387 */ /* 0x0003e80000100a00 */
[----:B------:R-:W4:Y:S04]  /*4b7e0*/  LDL.LU.64 R242, [R1+0xb50] ;  /* 0x000b500001f27983 */ /* 0x000f280000300a00 */
[----:B------:R2:W-:Y:S04]  /*4b7f0*/  LDGSTS.E [R53+0x2000c], desc[UR60][R22.64], !P0 ;  /* 0x2000c00016357fae */ /* 0x0005e8000c12187c */
[----:B------:R1:W-:Y:S01]  /*4b800*/  LDGSTS.E [R52+0x2400c], desc[UR60][R20.64], !P0 ;  /* 0x2400c00014347fae */ /* 0x0003e2000c12187c */
[----:B--2---:R-:W-:-:S03]  /*4b810*/  IMAD.WIDE R22, R4, 0x4, R244 ;  /* 0x0000000404167825 */ /* 0x004fc600078e02f4 */
[----:B------:R-:W2:Y:S01]  /*4b820*/  LDL.LU.64 R244, [R1+0xb60] ;  /* 0x000b600001f47983 */ /* 0x000ea20000300a00 */
[----:B-1----:R-:W-:-:S03]  /*4b830*/  IMAD.WIDE R20, R4, 0x4, R240 ;  /* 0x0000000404147825 */ /* 0x002fc600078e02f0 */
[----:B------:R1:W-:Y:S04]  /*4b840*/  STL.64 [R1+0x88], R22 ;  /* 0x0000881601007387 */ /* 0x0003e80000100a00 */
[----:B------:R1:W-:Y:S01]  /*4b850*/  STL.64 [R1+0x80], R20 ;  /* 0x0000801401007387 */ /* 0x0003e20000100a00 */
[----:B------:R-:W-:Y:S01]  /*4b860*/  IMAD.WIDE R58, R4, 0x4, R152 ;  /* 0x00000004043a7825 */ /* 0x000fe200078e0298 */
[----:B------:R-:W-:Y:S02]  /*4b870*/  IADD3 R56, R57, -0x26d, RZ ;  /* 0xfffffd9339387810 */ /* 0x000fe40007ffe0ff */
[----:B------:R-:W2:Y:S02]  /*4b880*/  LDL.LU.64 R152, [R1+0xb70] ;  /* 0x000b700001987983 */ /* 0x000ea40000300a00 */
[----:B------:R-:W-:-:S02]  /*4b890*/  ISETP.GE.U32.AND P2, PT, R56, 0x7ffffd14, PT ;  /* 0x7ffffd143800780c */ /* 0x000fc40003f46070 */
[----:B------:R3:W-:Y:S01]  /*4b8a0*/  LDGSTS.E [R54+0x2800c], desc[UR60][R22.64], !P0 ;  /* 0x2800c00016367fae */ /* 0x0007e2000c12187c */
[----:B------:R-:W-:-:S03]  /*4b8b0*/  IADD3 R55, R60, -0x26e, RZ ;  /* 0xfffffd923c377810 */ /* 0x000fc60007ffe0ff */
[----:B------:R-:W-:Y:S01]  /*4b8c0*/  LDGSTS.E [R53+0x2c00c], desc[UR60][R20.64], !P0 ;  /* 0x2c00c00014357fae */ /* 0x000fe2000c12187c */
[----:B------:R-:W-:-:S03]  /*4b8d0*/  ISETP.GE.U32.AND P0, PT, R55, 0x7ffffd13, PT ;  /* 0x7ffffd133700780c */ /* 0x000fc60003f06070 */
[----:B------:R-:W2:Y:S04]  /*4b8e0*/  LDL.LU.64 R240, [R1+0xb80] ;  /* 0x000b800001f07983 */ /* 0x000ea80000300a00 */
[----:B------:R1:W-:Y:S01]  /*4b8f0*/  LDGSTS.E [R52+0x30000], desc[UR60][R58.64], !P2 ;  /* 0x300000003a347fae */ /* 0x0003e2000d12187c */
[----:B---3--:R-:W-:-:S04]  /*4b900*/  IMAD.WIDE R54, R4, 0x4, R248 ;  /* 0x0000000404367825 */ /* 0x008fc800078e02f8 */
[C---:B-1----:R-:W-:Y:S02]  /*4b910*/  IMAD.WIDE R52, R4.reuse, 0x4, R238 ;  /* 0x0000000404347825 */ /* 0x042fe400078e02ee */
[----:B------:R-:W3:Y:S02]  /*4b920*/  LDL.LU.64 R238, [R1+0xb90] ;  /* 0x000b900001ee7983 */ /* 0x000ee40000300a00 */
[C---:B----4-:R-:W-:Y:S02]  /*4b930*/  IMAD.WIDE R56, R4.reuse, 0x4, R246 ;  /* 0x0000000404387825 */ /* 0x050fe400078e02f6 */
[----:B------:R-:W4:Y:S04]  /*4b940*/  LDL.LU.64 R248, [R1+0xba0] ;  /* 0x000ba00001f87983 */ /* 0x000f280000300a00 */
[----:B------:R-:W4:Y:S04]  /*4b950*/  LDL.LU.64 R246, [R1+0xbb0] ;  /* 0x000bb00001f67983 */ /* 0x000f280000300a00 */
[----:B------:R-:W-:Y:S04]  /*4b960*/  LDGSTS.E [R68+0x34000], desc[UR60][R52.64], !P2 ;  /* 0x3400000034447fae */ /* 0x000fe8000d12187c */
[----:B------:R1:W-:Y:S04]  /*4b970*/  LDGSTS.E [R65+0x38000], desc[UR60][R54.64], !P2 ;  /* 0x3800000036417fae */ /* 0x0003e8000d12187c */
[----:B------:R-:W-:Y:S01]  /*4b980*/  LDGSTS.E [R64+0x3c000], desc[UR60][R56.64], !P2 ;  /* 0x3c00000038407fae */ /* 0x000fe2000d12187c */
[----:B------:R-:W-:Y:S01]  /*4b990*/  IMAD.WIDE R66, R4, 0x4, R250 ;  /* 0x0000000404427825 */ /* 0x000fe200078e02fa */
[----:B-1----:R-:W-:-:S04]  /*4b9a0*/  IADD3 R65, R69, -0x26f, RZ ;  /* 0xfffffd9145417810 */ /* 0x002fc80007ffe0ff */
[----:B------:R-:W-:Y:S01]  /*4b9b0*/  LDGSTS.E [R63+0x30004], desc[UR60][R66.64], !P0 ;  /* 0x30004000423f7fae */ /* 0x000fe2000c12187c */
[C---:B------:R-:W-:Y:S01]  /*4b9c0*/  IMAD.WIDE R60, R4.reuse, 0x4, R242 ;  /* 0x00000004043c7825 */ /* 0x040fe200078e02f2 */
[----:B------:R-:W-:Y:S02]  /*4b9d0*/  ISETP.GE.U32.AND P2, PT, R65, 0x7ffffd12, PT ;  /* 0x7ffffd124100780c */ /* 0x000fe40003f46070 */
[----:B------:R-:W4:Y:S04]  /*4b9e0*/  LDL.LU.64 R242, [R1+0xbc0] ;  /* 0x000bc00001f27983 */ /* 0x000f280000300a00 */
[----:B------:R2:W-:Y:S02]  /*4b9f0*/  LDGSTS.E [R62+0x34004], desc[UR60][R60.64], !P0 ;  /* 0x340040003c3e7fae */ /* 0x0005e4000c12187c */
[----:B--2---:R-:W-:-:S02]  /*4ba00*/  IMAD.WIDE R62, R4, 0x4, R244 ;  /* 0x00000004043e7825 */ /* 0x004fc400078e02f4 */
[----:B------:R-:W2:Y:S04]  /*4ba10*/  LDL.LU.64 R244, [R1+0xbc8] ;  /* 0x000bc80001f47983 */ /* 0x000ea80000300a00 */
[----:B------:R1:W-:Y:S02]  /*4ba20*/  LDGSTS.E [R64+0x38004], desc[UR60][R62.64], !P0 ;  /* 0x380040003e407fae */ /* 0x0003e4000c12187c */
[C---:B-1----:R-:W-:Y:S02]  /*4ba30*/  IMAD.WIDE R64, R4.reuse, 0x4, R152 ;  /* 0x0000000404407825 */ /* 0x042fe400078e0298 */
[----:B------:R-:W2:Y:S04]  /*4ba40*/  LDL.LU.64 R152, [R1+0xbe0] ;  /* 0x000be00001987983 */ /* 0x000ea80000300a00 */
[----:B------:R-:W2:Y:S04]  /*4ba50*/  LDL.LU.64 R250, [R1+0xbe8] ;  /* 0x000be80001fa7983 */ /* 0x000ea80000300a00 */
[----:B------:R-:W-:Y:S01]  /*4ba60*/  LDGSTS.E [R80+0x3c004], desc[UR60][R64.64], !P0 ;  /* 0x3c00400040507fae */ /* 0x000fe2000c12187c */
[----:B------:R-:W-:-:S03]  /*4ba70*/  IMAD.WIDE R74, R4, 0x4, R240 ;  /* 0x00000004044a7825 */ /* 0x000fc600078e02f0 */
[----:B------:R-:W2:Y:S04]  /*4ba80*/  LDL.LU.64 R240, [R1+0x1c30] ;  /* 0x001c300001f07983 */ /* 0x000ea80000300a00 */
[----:B------:R1:W-:Y:S01]  /*4ba90*/  LDGSTS.E [R79+0x30008], desc[UR60][R74.64], !P2 ;  /* 0x300080004a4f7fae */ /* 0x0003e2000d12187c */
[----:B---3--:R-:W-:-:S04]  /*4baa0*/  IMAD.WIDE R68, R4, 0x4, R238 ;  /* 0x0000000404447825 */ /* 0x008fc800078e02ee */
[C---:B----4-:R-:W-:Y:S01]  /*4bab0*/  IMAD.WIDE R70, R4.reuse, 0x4, R248 ;  /* 0x0000000404467825 */ /* 0x050fe200078e02f8 */
[----:B------:R3:W-:Y:S03]  /*4bac0*/  LDGSTS.E [R78+0x34008], desc[UR60][R68.64], !P2 ;  /* 0x34008000444e7fae */ /* 0x0007e6000d12187c */
[----:B------:R-:W-:Y:S01]  /*4bad0*/  IMAD.WIDE R72, R4, 0x4, R246 ;  /* 0x0000000404487825 */ /* 0x000fe200078e02f6 */
[----:B------:R-:W4:Y:S04]  /*4bae0*/  LDL.LU.64 R248, [R1+0x1c28] ;  /* 0x001c280001f87983 */ /* 0x000f280000300a00 */
[----:B------:R-:W4:Y:S01]  /*4baf0*/  LDL.LU.64 R246, [R1+0x1c20] ;  /* 0x001c200001f67983 */ /* 0x000f220000300a00 */
[----:B-1----:R-:W-:-:S03]  /*4bb00*/  IADD3 R79, R84, -0x211, RZ ;  /* 0xfffffdef544f7810 */ /* 0x002fc60007ffe0ff */
[----:B------:R1:W-:Y:S01]  /*4bb10*/  LDGSTS.E [R77+0x38008], desc[UR60][R70.64], !P2 ;  /* 0x38008000464d7fae */ /* 0x0003e2000d12187c */
[----:B---3--:R-:W-:-:S03]  /*4bb20*/  VIADD R78, R81, 0xfffffdee ;  /* 0xfffffdee514e7836 */ /* 0x008fc60000000000 */
[----:B------:R3:W-:Y:S01]  /*4bb30*/  LDGSTS.E [R76+0x3c008], desc[UR60][R72.64], !P2 ;  /* 0x3c008000484c7fae */ /* 0x0007e2000d12187c */
[----:B------:R-:W-:-:S03]  /*4bb40*/  ISETP.GE.U32.AND P6, PT, R79, 0x7ffffd70, PT ;  /* 0x7ffffd704f00780c */ /* 0x000fc60003fc6070 */
[----:B------:R-:W4:Y:S01]  /*4bb50*/  LDL.LU.64 R238, [R1+0x1c18] ;  /* 0x001c180001ee7983 */ /* 0x000f220000300a00 */
[----:B-1----:R-:W-:Y:S01]  /*4bb60*/  VIADD R77, R83, 0xfffffded ;  /* 0xfffffded534d7836 */ /* 0x002fe20000000000 */
[----:B---3--:R-:W-:-:S04]  /*4bb70*/  IADD3 R76, R82, -0x270, RZ ;  /* 0xfffffd90524c7810 */ /* 0x008fc80007ffe0ff */
[----:B------:R-:W-:Y:S02]  /*4bb80*/  ISETP.GE.U32.AND P0, PT, R77, 0x7ffffd6e, PT ;  /* 0x7ffffd6e4d00780c */ /* 0x000fe40003f06070 */
[----:B------:R-:W-:Y:S02]  /*4bb90*/  ISETP.GE.U32.AND P2, PT, R76, 0x7ffffd11, PT ;  /* 0x7ffffd114c00780c */ /* 0x000fe40003f46070 */
[----:B------:R-:W-:Y:S01]  /*4bba0*/  ISETP.GE.U32.AND P5, PT, R78, 0x7ffffd6f, PT ;  /* 0x7ffffd6f4e00780c */ /* 0x000fe20003fa6070 */
[C---:B------:R-:W-:Y:S02]  /*4bbb0*/  IMAD.WIDE R82, R4.reuse, 0x4, R242 ;  /* 0x0000000404527825 */ /* 0x040fe400078e02f2 */
[----:B------:R-:W3:Y:S02]  /*4bbc0*/  LDL.LU.64 R242, [R1+0x1c10] ;  /* 0x001c100001f27983 */ /* 0x000ee40000300a00 */
[C---:B--2---:R-:W-:Y:S02]  /*4bbd0*/  IMAD.WIDE R76, R4.reuse, 0x4, R244 ;  /* 0x00000004044c7825 */ /* 0x044fe400078e02f4 */
[----:B------:R-:W2:Y:S02]  /*4bbe0*/  LDL.LU.64 R244, [R1+0x1c08] ;  /* 0x001c080001f47983 */ /* 0x000ea40000300a00 */
[----:B------:R-:W-:-:S02]  /*4bbf0*/  IMAD.WIDE R78, R4, 0x4, R152 ;  /* 0x00000004044e7825 */ /* 0x000fc400078e0298 */
[----:B------:R-:W2:Y:S01]  /*4bc00*/  LDL.LU.64 R152, [R1+0x1c00] ;  /* 0x001c000001987983 */ /* 0x000ea20000300a00 */
[C---:B------:R-:W-:Y:S01]  /*4bc10*/  IADD3 R84, R6.reuse, 0x100000, RZ ;  /* 0x0010000006547810 */ /* 0x040fe20007ffe0ff */
[----:B------:R-:W-:-:S04]  /*4bc20*/  VIADD R81, R6, 0x100000 ;  /* 0x0010000006517836 */ /* 0x000fc80000000000 */
[----:B------:R1:W-:Y:S01]  /*4bc30*/  LDGSTS.E [R84+0x3000c], desc[UR60][R82.64], !P2 ;  /* 0x3000c00052547fae */ /* 0x0003e2000d12187c */
[----:B------:R-:W-:-:S03]  /*4bc40*/  IMAD.WIDE R24, R4, 0x4, R240 ;  /* 0x0000000404187825 */ /* 0x000fc600078e02f0 */
[----:B------:R-:W-:Y:S01]  /*4bc50*/  LDGSTS.E [R81+0x3400c], desc[UR60][R76.64], !P2 ;  /* 0x3400c0004c517fae */ /* 0x000fe2000d12187c */
[----:B------:R-:W-:-:S03]  /*4bc60*/  ISETP.GE.U32.AND P3, PT, R85, 0x7ffffd6c, PT ;  /* 0x7ffffd6c5500780c */ /* 0x000fc60003f66070 */
[----:B------:R4:W-:Y:S01]  /*4bc70*/  LDGSTS.E [R80+0x3800c], desc[UR60][R78.64], !P2 ;  /* 0x3800c0004e507fae */ /* 0x0009e2000d12187c */
[C---:B------:R-:W-:Y:S01]  /*4bc80*/  VIADD R85, R8.reuse, 0x100000 ;  /* 0x0010000008557836 */ /* 0x040fe20000000000 */
[----:B-1----:R-:W-:Y:S01]  /*4bc90*/  IADD3 R84, R8, 0x100000, RZ ;  /* 0x0010000008547810 */ /* 0x002fe20007ffe0ff */
[C---:B----4-:R-:W-:Y:S02]  /*4bca0*/  IMAD.WIDE R80, R4.reuse, 0x4, R250 ;  /* 0x0000000404507825 */ /* 0x050fe400078e02fa */
[----:B------:R-:W4:Y:S02]  /*4bcb0*/  LDL.LU.64 R250, [R1+0x1bf8] ;  /* 0x001bf80001fa7983 */ /* 0x000f240000300a00 */
[C---:B------:R-:W-:Y:S02]  /*4bcc0*/  IMAD.WIDE R22, R4.reuse, 0x4, R248 ;  /* 0x0000000404167825 */ /* 0x040fe400078e02f8 */
[----:B------:R3:W-:Y:S02]  /*4bcd0*/  STL.64 [R1+0x558], R24 ;  /* 0x0005581801007387 */ /* 0x0007e40000100a00 */
[----:B------:R-:W-:-:S02]  /*4bce0*/  IMAD.WIDE R20, R4, 0x4, R246 ;  /* 0x0000000404147825 */ /* 0x000fc400078e02f6 */
[----:B------:R2:W-:Y:S04]  /*4bcf0*/  STL.64 [R1+0x550], R22 ;  /* 0x0005501601007387 */ /* 0x0005e80000100a00 */
[----:B------:R1:W-:Y:S04]  /*4bd00*/  STL.64 [R1+0x548], R20 ;  /* 0x0005481401007387 */ /* 0x0003e80000100a00 */
[----:B------:R-:W-:Y:S01]  /*4bd10*/  LDGSTS.E [R87+0x3c00c], desc[UR60][R80.64], !P2 ;  /* 0x3c00c00050577fae */ /* 0x000fe2000d12187c */
[----:B------:R-:W-:-:S03]  /*4bd20*/  IMAD.WIDE R26, R4, 0x4, R238 ;  /* 0x00000004041a7825 */ /* 0x000fc600078e02ee */
[----:B------:R-:W4:Y:S04]  /*4bd30*/  LDL.LU.64 R240, [R1+0x1bf0] ;  /* 0x001bf00001f07983 */ /* 0x000f280000300a00 */
[----:B------:R3:W-:Y:S04]  /*4bd40*/  LDGSTS.E [R86], desc[UR60][R24.64], !P6 ;  /* 0x0000000018567fae */ /* 0x0007e8000f12187c */
[----:B------:R-:W4:Y:S04]  /*4bd50*/  LDL.LU.64 R248, [R1+0x1be8] ;  /* 0x001be80001f87983 */ /* 0x000f280000300a00 */
[----:B------:R2:W-:Y:S04]  /*4bd60*/  LDGSTS.E [R85+0x4000], desc[UR60][R22.64], !P6 ;  /* 0x0400000016557fae */ /* 0x0005e8000f12187c */
[----:B------:R-:W4:Y:S01]  /*4bd70*/  LDL.LU.64 R246, [R1+0x1be0] ;  /* 0x001be00001f67983 */ /* 0x000f220000300a00 */
[----:B---3--:R-:W-:-:S03]  /*4bd80*/  IMAD.WIDE R24, R4, 0x4, R242 ;  /* 0x0000000404187825 */ /* 0x008fc600078e02f2 */
[----:B------:R1:W-:Y:S04]  /*4bd90*/  LDGSTS.E [R84+0x8000], desc[UR60][R20.64], !P6 ;  /* 0x0800000014547fae */ /* 0x0003e8000f12187c */
[----:B------:R4:W-:Y:S04]  /*4bda0*/  STL.64 [R1+0x540], R26 ;  /* 0x0005401a01007387 */ /* 0x0009e80000100a00 */
[----:B------:R3:W-:Y:S04]  /*4bdb0*/  STL.64 [R1+0x538], R24 ;  /* 0x0005381801007387 */ /* 0x0007e80000100a00 */
[----:B------:R-:W3:Y:S01]  /*4bdc0*/  LDL.LU.64 R238, [R1+0x1bd8] ;  /* 0x001bd80001ee7983 */ /* 0x000ee20000300a00 */
[----:B--2---:R-:W-:-:S05]  /*4bdd0*/  IMAD.WIDE R22, R4, 0x4, R244 ;  /* 0x0000000404167825 */ /* 0x004fca00078e02f4 */
[----:B------:R2:W-:Y:S01]  /*4bde0*/  STL.64 [R1+0x530], R22 ;  /* 0x0005301601007387 */ /* 0x0005e20000100a00 */
[----:B-1----:R-:W-:-:S05]  /*4bdf0*/  IMAD.WIDE R20, R4, 0x4, R152 ;  /* 0x0000000404147825 */ /* 0x002fca00078e0298 */
[----:B------:R1:W-:Y:S04]  /*4be00*/  STL.64 [R1+0x528], R20 ;  /* 0x0005281401007387 */ /* 0x0003e80000100a00 */
[----:B------:R-:W2:Y:S04]  /*4be10*/  LDL.LU.64 R242, [R1+0x1bd0] ;  /* 0x001bd00001f27983 */ /* 0x000ea80000300a00 */
[----:B------:R-:W2:Y:S04]  /*4be20*/  LDL.LU.64 R244, [R1+0x1bc8] ;  /* 0x001bc80001f47983 */ /* 0x000ea80000300a00 */
[----:B------:R-:W2:Y:S01]  /*4be30*/  LDL.LU.64 R152, [R1+0x1bc0] ;  /* 0x001bc00001987983 */ /* 0x000ea20000300a00 */
[----:B------:R-:W-:-:S05]  /*4be40*/  IADD3 R87, R8, 0x100000, RZ ;  /* 0x0010000008577810 */ /* 0x000fca0007ffe0ff */
[----:B------:R4:W-:Y:S04]  /*4be50*/  LDGSTS.E [R87+0xc000], desc[UR60][R26.64], !P6 ;  /* 0x0c0000001a577fae */ /* 0x0009e8000f12187c */
[----:B------:R3:W-:Y:S04]  /*4be60*/  LDGSTS.E [R86+0x4], desc[UR60][R24.64], !P5 ;  /* 0x0000400018567fae */ /* 0x0007e8000e92187c */
[----:B------:R2:W-:Y:S01]  /*4be70*/  LDGSTS.E [R85+0x4004], desc[UR60][R22.64], !P5 ;  /* 0x0400400016557fae */ /* 0x0005e2000e92187c */
[----:B----4-:R-:W-:-:S03]  /*4be80*/  IMAD.WIDE R26, R4, 0x4, R250 ;  /* 0x00000004041a7825 */ /* 0x010fc600078e02fa */
[----:B------:R1:W-:Y:S04]  /*4be90*/  LDGSTS.E [R84+0x8004], desc[UR60][R20.64], !P5 ;  /* 0x0800400014547fae */ /* 0x0003e8000e92187c */
[----:B------:R4:W-:Y:S04]  /*4bea0*/  STL.64 [R1+0x520], R26 ;  /* 0x0005201a01007387 */ /* 0x0009e80000100a00 */
[----:B------:R4:W-:Y:S01]  /*4beb0*/  LDGSTS.E [R87+0xc004], desc[UR60][R26.64], !P5 ;  /* 0x0c0040001a577fae */ /* 0x0009e2000e92187c */
[----:B---3--:R-:W-:-:S05]  /*4bec0*/  IMAD.WIDE R24, R4, 0x4, R240 ;  /* 0x0000000404187825 */ /* 0x008fca00078e02f0 */
[----:B------:R3:W-:Y:S01]  /*4bed0*/  STL.64 [R1+0x518], R24 ;  /* 0x0005181801007387 */ /* 0x0007e20000100a00 */
[----:B--2---:R-:W-:-:S03]  /*4bee0*/  IMAD.WIDE R22, R4, 0x4, R248 ;  /* 0x0000000404167825 */ /* 0x004fc600078e02f8 */
[----:B------:R-:W2:Y:S01]  /*4bef0*/  LDL.LU.64 R250, [R1+0x1bb8] ;  /* 0x001bb80001fa7983 */ /* 0x000ea20000300a00 */
[----:B-1----:R-:W-:-:S03]  /*4bf00*/  IMAD.WIDE R20, R4, 0x4, R246 ;  /* 0x0000000404147825 */ /* 0x002fc600078e02f6 */
[----:B------:R1:W-:Y:S04]  /*4bf10*/  STL.64 [R1+0x510], R22 ;  /* 0x0005101601007387 */ /* 0x0003e80000100a00 */
[----:B------:R1:W-:Y:S04]  /*4bf20*/  STL.64 [R1+0x508], R20 ;  /* 0x0005081401007387 */ /* 0x0003e80000100a00 */
[----:B------:R-:W2:Y:S04]  /*4bf30*/  LDL.LU.64 R240, [R1+0x19b0] ;  /* 0x0019b00001f07983 */ /* 0x000ea80000300a00 */
[----:B------:R3:W-:Y:S01]  /*4bf40*/  LDGSTS.E [R86+0x8], desc[UR60][R24.64], !P0 ;  /* 0x0000800018567fae */ /* 0x0007e2000c12187c */
[----:B----4-:R-:W-:-:S03]  /*4bf50*/  IMAD.WIDE R26, R4, 0x4, R238 ;  /* 0x00000004041a7825 */ /* 0x010fc600078e02ee */
[----:B------:R-:W4:Y:S04]  /*4bf60*/  LDL.LU.64 R248, [R1+0x19a8] ;  /* 0x0019a80001f87983 */ /* 0x000f280000300a00 */
[----:B------:R1:W-:Y:S04]  /*4bf70*/  LDGSTS.E [R85+0x4008], desc[UR60][R22.64], !P0 ;  /* 0x0400800016557fae */ /* 0x0003e8000c12187c */
[----:B------:R-:W4:Y:S04]  /*4bf80*/  LDL.LU.64 R246, [R1+0x19a0] ;  /* 0x0019a00001f67983 */ /* 0x000f280000300a00 */
[----:B------:R1:W-:Y:S04]  /*4bf90*/  LDGSTS.E [R84+0x8008], desc[UR60][R20.64], !P0 ;  /* 0x0800800014547fae */ /* 0x0003e8000c12187c */
[----:B------:R2:W-:Y:S01]  /*4bfa0*/  STL.64 [R1+0x500], R26 ;  /* 0x0005001a01007387 */ /* 0x0005e20000100a00 */
[----:B------:R-:W-:Y:S01]  /*4bfb0*/  ISETP.GE.U32.AND P2, PT, R88, 0x7ffffd6b, PT ;  /* 0x7ffffd6b5800780c */ /* 0x000fe20003f46070 */
[----:B---3--:R-:W-:-:S02]  /*4bfc0*/  IMAD.WIDE R24, R4, 0x4, R242 ;  /* 0x0000000404187825 */ /* 0x008fc400078e02f2 */
[----:B------:R2:W-:Y:S02]  /*4bfd0*/  LDGSTS.E [R87+0xc008], desc[UR60][R26.64], !P0 ;  /* 0x0c0080001a577fae */ /* 0x0005e4000c12187c */
[C---:B-1----:R-:W-:Y:S02]  /*4bfe0*/  IMAD.WIDE R22, R4.reuse, 0x4, R244 ;  /* 0x0000000404167825 */ /* 0x042fe400078e02f4 */
[----:B------:R1:W-:Y:S02]  /*4bff0*/  STL.64 [R1+0x4f8], R24 ;  /* 0x0004f81801007387 */ /* 0x0003e40000100a00 */
[----:B------:R-:W-:Y:S02]  /*4c000*/  IMAD.WIDE R20, R4, 0x4, R152 ;  /* 0x0000000404147825 */ /* 0x000fe400078e0298 */
[----:B------:R-:W3:Y:S04]  /*4c010*/  LDL.LU.64 R238, [R1+0x1998] ;  /* 0x0019980001ee7983 */ /* 0x000ee80000300a00 */
[----:B------:R4:W-:Y:S04]  /*4c020*/  STL.64 [R1+0x4f0], R22 ;  /* 0x0004f01601007387 */ /* 0x0009e80000100a00 */
[----:B------:R4:W-:Y:S04]  /*4c030*/  STL.64 [R1+0x4e8], R20 ;  /* 0x0004e81401007387 */ /* 0x0009e80000100a00 */
[----:B------:R-:W3:Y:S04]  /*4c040*/  LDL.LU.64 R242, [R1+0x1990] ;  /* 0x0019900001f27983 */ /* 0x000ee80000300a00 */
[----:B------:R-:W3:Y:S04]  /*4c050*/  LDL.LU.64 R244, [R1+0x1988] ;  /* 0x0019880001f47983 */ /* 0x000ee80000300a00 */
[----:B------:R-:W3:Y:S01]  /*4c060*/  LDL.LU.64 R152, [R1+0x1980] ;  /* 0x0019800001987983 */ /* 0x000ee20000300a00 */
[----:B------:R-:W-:-:S02]  /*4c070*/  VIADD R88, R90, 0xfffffde9 ;  /* 0xfffffde95a587836 */ /* 0x000fc40000000000 */
[----:B------:R-:W3:Y:S01]  /*4c080*/  LDC R90, c[0x0][0x230] ;  /* 0x00008c00ff5a7b82 */ /* 0x000ee20000000800 */
[----:B------:R1:W-:Y:S02]  /*4c090*/  LDGSTS.E [R86+0xc], desc[UR60][R24.64], !P4 ;  /* 0x0000c00018567fae */ /* 0x0003e4000e12187c */
[----:B------:R-:W-:Y:S01]  /*4c0a0*/  ISETP.GE.U32.AND P6, PT, R88, 0x7ffffd6a, PT ;  /* 0x7ffffd6a5800780c */ /* 0x000fe20003fc6070 */
[----:B------:R-:W-:Y:S01]  /*4c0b0*/  VIADD R88, R91, 0xfffffde8 ;  /* 0xfffffde85b587836 */ /* 0x000fe20000000000 */
[----:B------:R4:W-:Y:S03]  /*4c0c0*/  LDGSTS.E [R85+0x400c], desc[UR60][R22.64], !P4 ;  /* 0x0400c00016557fae */ /* 0x0009e6000e12187c */
[----:B------:R-:W3:Y:S01]  /*4c0d0*/  LDC R91, c[0x0][0x230] ;  /* 0x00008c00ff5b7b82 */ /* 0x000ee20000000800 */
[----:B------:R-:W-:Y:S01]  /*4c0e0*/  ISETP.GE.U32.AND P5, PT, R88, 0x7ffffd69, PT ;  /* 0x7ffffd695800780c */ /* 0x000fe20003fa6070 */
[----:B------:R4:W-:Y:S01]  /*4c0f0*/  LDGSTS.E [R84+0x800c], desc[UR60][R20.64], !P4 ;  /* 0x0800c00014547fae */ /* 0x0009e2000e12187c */
[----:B------:R-:W-:-:S04]  /*4c100*/  IADD3 R88, R89, -0x231, RZ ;  /* 0xfffffdcf59587810 */ /* 0x000fc80007ffe0ff */
[----:B------:R-:W-:Y:S01]  /*4c110*/  ISETP.GE.U32.AND P0, PT, R88, 0x7ffffd50, PT ;  /* 0x7ffffd505800780c */ /* 0x000fe20003f06070 */
[----:B------:R-:W3:Y:S01]  /*4c120*/  LDC R89, c[0x0][0x230] ;  /* 0x00008c00ff597b82 */ /* 0x000ee20000000800 */
[----:B--2---:R-:W-:-:S05]  /*4c130*/  IMAD.WIDE R26, R4, 0x4, R250 ;  /* 0x00000004041a7825 */ /* 0x004fca00078e02fa */
[----:B------:R3:W-:Y:S04]  /*4c140*/  STL.64 [R1+0x4e0], R26 ;  /* 0x0004e01a01007387 */ /* 0x0007e80000100a00 */
[----:B------:R3:W-:Y:S01]  /*4c150*/  LDGSTS.E [R87+0xc00c], desc[UR60][R26.64], !P4 ;  /* 0x0c00c0001a577fae */ /* 0x0007e2000e12187c */
[----:B-1----:R-:W-:-:S05]  /*4c160*/  IMAD.WIDE R24, R4, 0x4, R240 ;  /* 0x0000000404187825 */ /* 0x002fca00078e02f0 */
[----:B------:R1:W-:Y:S01]  /*4c170*/  STL.64 [R1+0x2d8], R24 ;  /* 0x0002d81801007387 */ /* 0x0003e20000100a00 */
[----:B----4-:R-:W-:-:S03]  /*4c180*/  IMAD.WIDE R22, R4, 0x4, R248 ;  /* 0x0000000404167825 */ /* 0x010fc600078e02f8 */
[----:B------:R-:W2:Y:S01]  /*4c190*/  LDL.LU.64 R250, [R1+0x1978] ;  /* 0x0019780001fa7983 */ /* 0x000ea20000300a00 */
[----:B------:R-:W-:-:S03]  /*4c1a0*/  IMAD.WIDE R20, R4, 0x4, R246 ;  /* 0x0000000404147825 */ /* 0x000fc600078e02f6 */
[----:B------:R4:W-:Y:S04]  /*4c1b0*/  STL.64 [R1+0x2d0], R22 ;  /* 0x0002d01601007387 */ /* 0x0009e80000100a00 */
[----:B------:R4:W-:Y:S04]  /*4c1c0*/  STL.64 [R1+0x2c8], R20 ;  /* 0x0002c81401007387 */ /* 0x0009e80000100a00 */
[----:B------:R-:W2:Y:S04]  /*4c1d0*/  LDL.LU.64 R240, [R1+0x1970] ;  /* 0x0019700001f07983 */ /* 0x000ea80000300a00 */
[----:B------:R1:W-:Y:S04]  /*4c1e0*/  LDGSTS.E [R86+0x10000], desc[UR60][R24.64], !P0 ;  /* 0x1000000018567fae */ /* 0x0003e8000c12187c */
[----:B------:R-:W2:Y:S04]  /*4c1f0*/  LDL.LU.64 R248, [R1+0x1968] ;  /* 0x0019680001f87983 */ /* 0x000ea80000300a00 */
[----:B------:R4:W-:Y:S04]  /*4c200*/  LDGSTS.E [R85+0x14000], desc[UR60][R22.64], !P0 ;  /* 0x1400000016557fae */ /* 0x0009e8000c12187c */
[----:B------:R-:W2:Y:S04]  /*4c210*/  LDL.LU.64 R246, [R1+0x1960] ;  /* 0x0019600001f67983 */ /* 0x000ea80000300a00 */
[----:B------:R4:W-:Y:S01]  /*4c220*/  LDGSTS.E [R84+0x18000], desc[UR60][R20.64], !P0 ;  /* 0x1800000014547fae */ /* 0x0009e2000c12187c */
[----:B---3--:R-:W-:-:S05]  /*4c230*/  IMAD.WIDE R26, R4, 0x4, R238 ;  /* 0x00000004041a7825 */ /* 0x008fca00078e02ee */
[----:B------:R2:W-:Y:S01]  /*4c240*/  STL.64 [R1+0x2c0], R26 ;  /* 0x0002c01a01007387 */ /* 0x0005e20000100a00 */
[----:B------:R-:W-:Y:S02]  /*4c250*/  VIADD R88, R90, 0xfffffdce ;  /* 0xfffffdce5a587836 */ /* 0x000fe40000000000 */
[----:B------:R-:W3:Y:S01]  /*4c260*/  LDC R90, c[0x0][0x230] ;  /* 0x00008c00ff5a7b82 */ /* 0x000ee20000000800 */
[----:B------:R2:W-:Y:S01]  /*4c270*/  LDGSTS.E [R87+0x1c000], desc[UR60][R26.64], !P0 ;  /* 0x1c0000001a577fae */ /* 0x0005e2000c12187c */
[----:B-1----:R-:W-:-:S04]  /*4c280*/  IMAD.WIDE R24, R4, 0x4, R242 ;  /* 0x0000000404187825 */ /* 0x002fc800078e02f2 */
[C---:B----4-:R-:W-:Y:S01]  /*4c290*/  IMAD.WIDE R22, R4.reuse, 0x4, R244 ;  /* 0x0000000404167825 */ /* 0x050fe200078e02f4 */
[----:B------:R1:W-:Y:S03]  /*4c2a0*/  STL.64 [R1+0x2b8], R24 ;  /* 0x0002b81801007387 */ /* 0x0003e60000100a00 */
[----:B------:R-:W-:Y:S01]  /*4c2b0*/  IMAD.WIDE R20, R4, 0x4, R152 ;  /* 0x0000000404147825 */ /* 0x000fe200078e0298 */
[----:B------:R-:W4:Y:S04]  /*4c2c0*/  LDL.LU.64 R238, [R1+0x1958] ;  /* 0x0019580001ee7983 */ /* 0x000f280000300a00 */
[----:B------:R1:W-:Y:S04]  /*4c2d0*/  STL.64 [R1+0x2b0], R22 ;  /* 0x0002b01601007387 */ /* 0x0003e80000100a00 */
[----:B------:R3:W-:Y:S04]  /*4c2e0*/  STL.64 [R1+0x2a8], R20 ;  /* 0x0002a81401007387 */ /* 0x0007e80000100a00 */
[----:B------:R-:W4:Y:S04]  /*4c2f0*/  LDL.LU.64 R242, [R1+0x1950] ;  /* 0x0019500001f27983 */ /* 0x000f280000300a00 */
[----:B------:R-:W4:Y:S04]  /*4c300*/  LDL.LU.64 R244, [R1+0x1948] ;  /* 0x0019480001f47983 */ /* 0x000f280000300a00 */
[----:B------:R-:W4:Y:S01]  /*4c310*/  LDL.LU.64 R152, [R1+0x1940] ;  /* 0x0019400001987983 */ /* 0x000f220000300a00 */
[----:B------:R-:W-:-:S02]  /*4c320*/  ISETP.GE.U32.AND P4, PT, R88, 0x7ffffd4f, PT ;  /* 0x7ffffd4f5800780c */ /* 0x000fc40003f86070 */
[----:B------:R-:W-:Y:S02]  /*4c330*/  IADD3 R88, R92, -0x233, RZ ;  /* 0xfffffdcd5c587810 */ /* 0x000fe40007ffe0ff */
[----:B------:R-:W4:Y:S02]  /*4c340*/  LDC R92, c[0x0][0x230] ;  /* 0x00008c00ff5c7b82 */ /* 0x000f240000000800 */
[----:B------:R-:W-:-:S07]  /*4c350*/  ISETP.GE.U32.AND P0, PT, R88, 0x7ffffd4e, PT ;  /* 0x7ffffd4e5800780c */ /* 0x000fce0003f06070 */
[----:B------:R1:W-:Y:S04]  /*4c360*/  LDGSTS.E [R86+0x10004], desc[UR60][R24.64], !P4 ;  /* 0x1000400018567fae */ /* 0x0003e8000e12187c */
[----:B------:R3:W-:Y:S04]  /*4c370*/  LDGSTS.E [R85+0x14004], desc[UR60][R22.64], !P4 ;  /* 0x1400400016557fae */ /* 0x0007e8000e12187c */
[----:B------:R3:W-:Y:S01]  /*4c380*/  LDGSTS.E [R84+0x18004], desc[UR60][R20.64], !P4 ;  /* 0x1800400014547fae */ /* 0x0007e2000e12187c */
[----:B--2---:R-:W-:-:S05]  /*4c390*/  IMAD.WIDE R26, R4, 0x4, R250 ;  /* 0x00000004041a7825 */ /* 0x004fca00078e02fa */
[----:B------:R4:W-:Y:S04]  /*4c3a0*/  STL.64 [R1+0x2a0], R26 ;  /* 0x0002a01a01007387 */ /* 0x0009e80000100a00 */
[----:B------:R4:W-:Y:S01]  /*4c3b0*/  LDGSTS.E [R87+0x1c004], desc[UR60][R26.64], !P4 ;  /* 0x1c0040001a577fae */ /* 0x0009e2000e12187c */
[----:B-1----:R-:W-:-:S05]  /*4c3c0*/  IMAD.WIDE R24, R4, 0x4, R240 ;  /* 0x0000000404187825 */ /* 0x002fca00078e02f0 */
[----:B------:R1:W-:Y:S01]  /*4c3d0*/  STL.64 [R1+0x298], R24 ;  /* 0x0002981801007387 */ /* 0x0003e20000100a00 */
[----:B---3--:R-:W-:-:S03]  /*4c3e0*/  IMAD.WIDE R22, R4, 0x4, R248 ;  /* 0x0000000404167825 */ /* 0x008fc600078e02f8 */
        /* <DEDUP_REMOVED lines=8> */
[----:B------:R3:W-:Y:S04]  /*4c470*/  LDGSTS.E [R84+0x18008], desc[UR60][R20.64], !P0 ;  /* 0x1800800014547fae */ /* 0x0007e8000c12187c */
[----:B------:R-:W2:Y:S01]  /*4c480*/  LDL.LU.64 R246, [R1+0x17a0] ;  /* 0x0017a00001f67983 */ /* 0x000ea20000300a00 */
[----:B----4-:R-:W-:-:S05]  /*4c490*/  IMAD.WIDE R26, R4, 0x4, R238 ;  /* 0x00000004041a7825 */ /* 0x010fca00078e02ee */
[----:B------:R2:W-:Y:S01]  /*4c4a0*/  STL.64 [R1+0x280], R26 ;  /* 0x0002801a01007387 */ /* 0x0005e20000100a00 */
[----:B------:R-:W-:Y:S02]  /*4c4b0*/  VIADD R88, R89, 0xfffffdcc ;  /* 0xfffffdcc59587836 */ /* 0x000fe40000000000 */
[----:B------:R-:W4:Y:S01]  /*4c4c0*/  LDC R89, c[0x0][0x230] ;  /* 0x00008c00ff597b82 */ /* 0x000f220000000800 */
[----:B------:R2:W-:Y:S01]  /*4c4d0*/  LDGSTS.E [R87+0x1c008], desc[UR60][R26.64], !P0 ;  /* 0x1c0080001a577fae */ /* 0x0005e2000c12187c */
[----:B-1----:R-:W-:-:S04]  /*4c4e0*/  IMAD.WIDE R24, R4, 0x4, R242 ;  /* 0x0000000404187825 */ /* 0x002fc800078e02f2 */
        /* <DEDUP_REMOVED lines=21> */
[----:B----4-:R-:W-:-:S03]  /*4c640*/  IMAD.WIDE R22, R4, 0x4, R248 ;  /* 0x0000000404167825 */ /* 0x010fc600078e02f8 */
[----:B------:R-:W2:Y:S04]  /*4c650*/  LDL.LU.64 R250, [R1+0x1778] ;  /* 0x0017780001fa7983 */ /* 0x000ea80000300a00 */
[----:B------:R4:W-:Y:S04]  /*4c660*/  STL.64 [R1+0x70], R22 ;  /* 0x0000701601007387 */ /* 0x0009e80000100a00 */
[----:B------:R-:W2:Y:S01]  /*4c670*/  LDL.LU.64 R240, [R1+0x1770] ;  /* 0x0017700001f07983 */ /* 0x000ea20000300a00 */
[----:B------:R-:W-:-:S03]  /*4c680*/  IMAD.WIDE R20, R4, 0x4, R246 ;  /* 0x0000000404147825 */ /* 0x000fc600078e02f6 */
[----:B------:R1:W-:Y:S04]  /*4c690*/  LDGSTS.E [R86+0x20000], desc[UR60][R24.64], !P0 ;  /* 0x2000000018567fae */ /* 0x0003e8000c12187c */
[----:B------:R4:W-:Y:S04]  /*4c6a0*/  STL.64 [R1+0x68], R20 ;  /* 0x0000681401007387 */ /* 0x0009e80000100a00 */
[----:B------:R4:W-:Y:S04]  /*4c6b0*/  LDGSTS.E [R85+0x24000], desc[UR60][R22.64], !P0 ;  /* 0x2400000016557fae */ /* 0x0009e8000c12187c */
[----:B------:R-:W2:Y:S04]  /*4c6c0*/  LDL.LU.64 R248, [R1+0x1768] ;  /* 0x0017680001f87983 */ /* 0x000ea80000300a00 */
[----:B------:R-:W2:Y:S04]  /*4c6d0*/  LDL.LU.64 R246, [R1+0x1760] ;  /* 0x0017600001f67983 */ /* 0x000ea80000300a00 */
[----:B------:R4:W-:Y:S01]  /*4c6e0*/  LDGSTS.E [R84+0x28000], desc[UR60][R20.64], !P0 ;  /* 0x2800000014547fae */ /* 0x0009e2000c12187c */
[----:B---3--:R-:W-:-:S05]  /*4c6f0*/  IMAD.WIDE R26, R4, 0x4, R238 ;  /* 0x00000004041a7825 */ /* 0x008fca00078e02ee */
[----:B------:R2:W-:Y:S01]  /*4c700*/  STL.64 [R1+0x60], R26 ;  /* 0x0000601a01007387 */ /* 0x0005e20000100a00 */
[----:B------:R-:W-:-:S03]  /*4c710*/  VIADD R88, R92, 0xfffffdae ;  /* 0xfffffdae5c587836 */ /* 0x000fc60000000000 */
[----:B------:R2:W-:Y:S01]  /*4c720*/  LDGSTS.E [R87+0x2c000], desc[UR60][R26.64], !P0 ;  /* 0x2c0000001a577fae */ /* 0x0005e2000c12187c */
[----:B-1----:R-:W-:-:S04]  /*4c730*/  IMAD.WIDE R24, R4, 0x4, R242 ;  /* 0x0000000404187825 */ /* 0x002fc800078e02f2 */
[C---:B----4-:R-:W-:Y:S01]  /*4c740*/  IMAD.WIDE R22, R4.reuse, 0x4, R244 ;  /* 0x0000000404167825 */ /* 0x050fe200078e02f4 */
[----:B------:R1:W-:Y:S03]  /*4c750*/  STL.64 [R1+0x58], R24 ;  /* 0x0000581801007387 */ /* 0x0003e60000100a00 */
[----:B------:R-:W-:Y:S01]  /*4c760*/  IMAD.WIDE R20, R4, 0x4, R152 ;  /* 0x0000000404147825 */ /* 0x000fe200078e0298 */
[----:B------:R-:W3:Y:S04]  /*4c770*/  LDL.LU.64 R238, [R1+0x1758] ;  /* 0x0017580001ee7983 */ /* 0x000ee80000300a00 */
[----:B------:R4:W-:Y:S04]  /*4c780*/  STL.64 [R1+0x50], R22 ;  /* 0x0000501601007387 */ /* 0x0009e80000100a00 */
[----:B------:R-:W3:Y:S04]  /*4c790*/  LDL.LU.64 R242, [R1+0x1750] ;  /* 0x0017500001f27983 */ /* 0x000ee80000300a00 */
[----:B------:R4:W-:Y:S04]  /*4c7a0*/  STL.64 [R1+0x48], R20 ;  /* 0x0000481401007387 */ /* 0x0009e80000100a00 */
[----:B------:R-:W3:Y:S04]  /*4c7b0*/  LDL.LU.64 R244, [R1+0x1748] ;  /* 0x0017480001f47983 */ /* 0x000ee80000300a00 */
[----:B------:R-:W3:Y:S01]  /*4c7c0*/  LDL.LU.64 R152, [R1+0x1740] ;  /* 0x0017400001987983 */ /* 0x000ee20000300a00 */
[----:B------:R-:W-:-:S02]  /*4c7d0*/  ISETP.GE.U32.AND P4, PT, R88, 0x7ffffd2f, PT ;  /* 0x7ffffd2f5800780c */ /* 0x000fc40003f86070 */
[----:B------:R-:W-:-:S04]  /*4c7e0*/  IADD3 R88, R90, -0x253, RZ ;  /* 0xfffffdad5a587810 */ /* 0x000fc80007ffe0ff */
[----:B------:R-:W-:-:S07]  /*4c7f0*/  ISETP.GE.U32.AND P0, PT, R88, 0x7ffffd2e, PT ;  /* 0x7ffffd2e5800780c */ /* 0x000fce0003f06070 */
[----:B------:R1:W-:Y:S04]  /*4c800*/  LDGSTS.E [R86+0x20004], desc[UR60][R24.64], !P4 ;  /* 0x2000400018567fae */ /* 0x0003e8000e12187c */
[----:B------:R4:W-:Y:S04]  /*4c810*/  LDGSTS.E [R85+0x24004], desc[UR60][R22.64], !P4 ;  /* 0x2400400016557fae */ /* 0x0009e8000e12187c */
[----:B------:R4:W-:Y:S01]  /*4c820*/  LDGSTS.E [R84+0x28004], desc[UR60][R20.64], !P4 ;  /* 0x2800400014547fae */ /* 0x0009e2000e12187c */
[----:B--2---:R-:W-:-:S04]  /*4c830*/  IMAD.WIDE R26, R4, 0x4, R250 ;  /* 0x00000004041a7825 */ /* 0x004fc800078e02fa */
[C---:B-1----:R-:W-:Y:S01]  /*4c840*/  IMAD.WIDE R24, R4.reuse, 0x4, R240 ;  /* 0x0000000404187825 */ /* 0x042fe200078e02f0 */
[----:B------:R3:W-:Y:S04]  /*4c850*/  STL.64 [R1+0x40], R26 ;  /* 0x0000401a01007387 */ /* 0x0007e80000100a00 */
[----:B------:R1:W-:Y:S04]  /*4c860*/  STL.64 [R1+0x38], R24 ;  /* 0x0000381801007387 */ /* 0x0003e80000100a00 */
[----:B------:R-:W2:Y:S04]  /*4c870*/  LDL.LU.64 R250, [R1+0x1738] ;  /* 0x0017380001fa7983 */ /* 0x000ea80000300a00 */
[----:B------:R3:W-:Y:S01]  /*4c880*/  LDGSTS.E [R87+0x2c004], desc[UR60][R26.64], !P4 ;  /* 0x2c0040001a577fae */ /* 0x0007e2000e12187c */
[----:B----4-:R-:W-:-:S03]  /*4c890*/  IMAD.WIDE R22, R4, 0x4, R248 ;  /* 0x0000000404167825 */ /* 0x010fc600078e02f8 */
[----:B------:R1:W-:Y:S01]  /*4c8a0*/  LDGSTS.E [R86+0x20008], desc[UR60][R24.64], !P0 ;  /* 0x2000800018567fae */ /* 0x0003e2000c12187c */
[----:B------:R-:W-:-:S03]  /*4c8b0*/  IMAD.WIDE R20, R4, 0x4, R246 ;  /* 0x0000000404147825 */ /* 0x000fc600078e02f6 */
[----:B------:R4:W-:Y:S04]  /*4c8c0*/  STL.64 [R1+0x30], R22 ;  /* 0x0000301601007387 */ /* 0x0009e80000100a00 */
[----:B------:R-:W2:Y:S04]  /*4c8d0*/  LDL.LU.64 R240, [R1+0x15c8] ;  /* 0x0015c80001f07983 */ /* 0x000ea80000300a00 */
[----:B------:R4:W-:Y:S04]  /*4c8e0*/  STL.64 [R1+0x28], R20 ;  /* 0x0000281401007387 */ /* 0x0009e80000100a00 */
[----:B------:R4:W-:Y:S04]  /*4c8f0*/  LDGSTS.E [R85+0x24008], desc[UR60][R22.64], !P0 ;  /* 0x2400800016557fae */ /* 0x0009e8000c12187c */
[----:B------:R-:W2:Y:S04]  /*4c900*/  LDL.LU.64 R248, [R1+0x15c0] ;  /* 0x0015c00001f87983 */ /* 0x000ea80000300a00 */
[----:B------:R-:W2:Y:S04]  /*4c910*/  LDL.LU.64 R246, [R1+0x15b8] ;  /* 0x0015b80001f67983 */ /* 0x000ea80000300a00 */
[----:B------:R4:W-:Y:S01]  /*4c920*/  LDGSTS.E [R84+0x28008], desc[UR60][R20.64], !P0 ;  /* 0x2800800014547fae */ /* 0x0009e2000c12187c */
[----:B---3--:R-:W-:-:S04]  /*4c930*/  IMAD.WIDE R26, R4, 0x4, R238 ;  /* 0x00000004041a7825 */ /* 0x008fc800078e02ee */
[C---:B-1----:R-:W-:Y:S01]  /*4c940*/  IMAD.WIDE R24, R4.reuse, 0x4, R242 ;  /* 0x0000000404187825 */ /* 0x042fe200078e02f2 */
[----:B------:R-:W-:Y:S03]  /*4c950*/  STL.64 [R1+0x20], R26 ;  /* 0x0000201a01007387 */ /* 0x000fe60000100a00 */
[C---:B----4-:R-:W-:Y:S01]  /*4c960*/  IMAD.WIDE R22, R4.reuse, 0x4, R244 ;  /* 0x0000000404167825 */ /* 0x050fe200078e02f4 */
[----:B------:R-:W-:Y:S03]  /*4c970*/  STL.64 [R1+0x18], R24 ;  /* 0x0000181801007387 */ /* 0x000fe60000100a00 */
[----:B------:R-:W-:Y:S01]  /*4c980*/  IMAD.WIDE R20, R4, 0x4, R152 ;  /* 0x0000000404147825 */ /* 0x000fe200078e0298 */
[----:B------:R-:W-:Y:S04]  /*4c990*/  STL.64 [R1+0x10], R22 ;  /* 0x0000101601007387 */ /* 0x000fe80000100a00 */
[----:B------:R-:W3:Y:S04]  /*4c9a0*/  LDL.LU.64 R238, [R1+0x15b0] ;  /* 0x0015b00001ee7983 */ /* 0x000ee80000300a00 */
[----:B------:R2:W-:Y:S04]  /*4c9b0*/  STL.64 [R1+0x8], R20 ;  /* 0x0000081401007387 */ /* 0x0005e80000100a00 */
[----:B------:R-:W4:Y:S04]  /*4c9c0*/  LDL.LU.64 R242, [R1+0x15a8] ;  /* 0x0015a80001f27983 */ /* 0x000f280000300a00 */
[----:B------:R-:W4:Y:S04]  /*4c9d0*/  LDL.LU.64 R244, [R1+0x15a0] ;  /* 0x0015a00001f47983 */ /* 0x000f280000300a00 */
[----:B------:R-:W4:Y:S01]  /*4c9e0*/  LDL.LU.64 R152, [R1+0x1598] ;  /* 0x0015980001987983 */ /* 0x000f220000300a00 */
[----:B------:R-:W-:-:S03]  /*4c9f0*/  VIADD R88, R89, 0xfffffdac ;  /* 0xfffffdac59587836 */ /* 0x000fc60000000000 */
[----:B------:R-:W-:Y:S02]  /*4ca00*/  LDGSTS.E [R87+0x2c008], desc[UR60][R26.64], !P0 ;  /* 0x2c0080001a577fae */ /* 0x000fe4000c12187c */
[----:B------:R-:W-:Y:S02]  /*4ca10*/  ISETP.GE.U32.AND P4, PT, R88, 0x7ffffd2d, PT ;  /* 0x7ffffd2d5800780c */ /* 0x000fe40003f86070 */
[----:B------:R-:W-:-:S04]  /*4ca20*/  IADD3 R88, R91, -0x271, RZ ;  /* 0xfffffd8f5b587810 */ /* 0x000fc80007ffe0ff */
[----:B------:R-:W-:-:S07]  /*4ca30*/  ISETP.GE.U32.AND P0, PT, R88, 0x7ffffd10, PT ;  /* 0x7ffffd105800780c */ /* 0x000fce0003f06070 */
[----:B------:R-:W-:Y:S04]  /*4ca40*/  LDGSTS.E [R86+0x2000c], desc[UR60][R24.64], !P4 ;  /* 0x2000c00018567fae */ /* 0x000fe8000e12187c */
[----:B------:R-:W-:Y:S04]  /*4ca50*/  LDGSTS.E [R85+0x2400c], desc[UR60][R22.64], !P4 ;  /* 0x2400c00016557fae */ /* 0x000fe8000e12187c */
[----:B------:R2:W-:Y:S01]  /*4ca60*/  LDGSTS.E [R84+0x2800c], desc[UR60][R20.64], !P4 ;  /* 0x2800c00014547fae */ /* 0x0005e2000e12187c */
[C---:B------:R-:W-:Y:S01]  /*4ca70*/  IADD3 R92, R8.reuse, 0x100000, RZ ;  /* 0x00100000085c7810 */ /* 0x040fe20007ffe0ff */
[C---:B------:R-:W-:Y:S01]  /*4ca80*/  VIADD R89, R8.reuse, 0x100000 ;  /* 0x0010000008597836 */ /* 0x040fe20000000000 */
[----:B------:R-:W-:Y:S01]  /*4ca90*/  IADD3 R88, R8, 0x100000, RZ ;  /* 0x0010000008587810 */ /* 0x000fe20007ffe0ff */
[----:B--2---:R-:W-:-:S05]  /*4caa0*/  IMAD.WIDE R20, R4, 0x4, R250 ;  /* 0x0000000404147825 */ /* 0x004fca00078e02fa */
[----:B------:R1:W-:Y:S01]  /*4cab0*/  STL.64 [R1], R20 ;  /* 0x0000001401007387 */ /* 0x0003e20000100a00 */
[----:B------:R-:W-:-:S03]  /*4cac0*/  IMAD.WIDE R90, R4, 0x4, R240 ;  /* 0x00000004045a7825 */ /* 0x000fc600078e02f0 */
[----:B------:R-:W2:Y:S04]  /*4cad0*/  LDL.LU.64 R250, [R1+0x1590] ;  /* 0x0015900001fa7983 */ /* 0x000ea80000300a00 */
[----:B------:R-:W2:Y:S04]  /*4cae0*/  LDL.LU.64 R240, [R1+0x1588] ;  /* 0x0015880001f07983 */ /* 0x000ea80000300a00 */
[----:B------:R1:W-:Y:S01]  /*4caf0*/  LDGSTS.E [R93+0x2c00c], desc[UR60][R20.64], !P4 ;  /* 0x2c00c000145d7fae */ /* 0x0003e2000e12187c */
[----:B------:R-:W-:-:S03]  /*4cb00*/  IMAD.WIDE R84, R4, 0x4, R248 ;  /* 0x0000000404547825 */ /* 0x000fc600078e02f8 */
[----:B------:R-:W-:Y:S01]  /*4cb10*/  LDGSTS.E [R92+0x30000], desc[UR60][R90.64], !P0 ;  /* 0x300000005a5c7fae */ /* 0x000fe2000c12187c */
[----:B------:R-:W-:-:S03]  /*4cb20*/  IMAD.WIDE R86, R4, 0x4, R246 ;  /* 0x0000000404567825 */ /* 0x000fc600078e02f6 */
[----:B------:R-:W2:Y:S04]  /*4cb30*/  LDL.LU.64 R248, [R1+0x1580] ;  /* 0x0015800001f87983 */ /* 0x000ea80000300a00 */
[----:B------:R-:W2:Y:S01]  /*4cb40*/  LDL.LU.64 R246, [R1+0x1578] ;  /* 0x0015780001f67983 */ /* 0x000ea20000300a00 */
[----:B-1----:R-:W-:-:S03]  /*4cb50*/  VIADD R93, R94, 0xfffffd8e ;  /* 0xfffffd8e5e5d7836 */ /* 0x002fc60000000000 */
[----:B------:R-:W-:Y:S04]  /*4cb60*/  LDGSTS.E [R89+0x34000], desc[UR60][R84.64], !P0 ;  /* 0x3400000054597fae */ /* 0x000fe8000c12187c */
[----:B------:R3:W-:Y:S01]  /*4cb70*/  LDGSTS.E [R88+0x38000], desc[UR60][R86.64], !P0 ;  /* 0x3800000056587fae */ /* 0x0007e2000c12187c */
[----:B------:R-:W-:Y:S01]  /*4cb80*/  ISETP.GE.U32.AND P4, PT, R93, 0x7ffffd0f, PT ;  /* 0x7ffffd0f5d00780c */ /* 0x000fe20003f86070 */
[C---:B---3--:R-:W-:Y:S02]  /*4cb90*/  IMAD.WIDE R88, R4.reuse, 0x4, R238 ;  /* 0x0000000404587825 */ /* 0x048fe400078e02ee */
[----:B------:R-:W3:Y:S04]  /*4cba0*/  LDL.LU.64 R238, [R1+0x1570] ;  /* 0x0015700001ee7983 */ /* 0x000ee80000300a00 */
[----:B------:R-:W-:Y:S01]  /*4cbb0*/  LDGSTS.E [R101+0x3c000], desc[UR60][R88.64], !P0 ;  /* 0x3c00000058657fae */ /* 0x000fe2000c12187c */
[----:B----4-:R-:W-:-:S03]  /*4cbc0*/  IMAD.WIDE R98, R4, 0x4, R242 ;  /* 0x0000000404627825 */ /* 0x010fc600078e02f2 */
[----:B------:R-:W4:Y:S01]  /*4cbd0*/  LDL.LU.64 R242, [R1+0x1568] ;  /* 0x0015680001f27983 */ /* 0x000f220000300a00 */
[----:B------:R-:W-:-:S03]  /*4cbe0*/  IMAD.WIDE R92, R4, 0x4, R244 ;  /* 0x00000004045c7825 */ /* 0x000fc600078e02f4 */
[----:B------:R-:W4:Y:S01]  /*4cbf0*/  LDL.LU.64 R244, [R1+0x1560] ;  /* 0x0015600001f47983 */ /* 0x000f220000300a00 */
[----:B------:R-:W-:-:S03]  /*4cc00*/  IMAD.WIDE R94, R4, 0x4, R152 ;  /* 0x00000004045e7825 */ /* 0x000fc600078e0298 */
[----:B------:R-:W4:Y:S01]  /*4cc10*/  LDL.LU.64 R152, [R1+0x1558] ;  /* 0x0015580001987983 */ /* 0x000f220000300a00 */
[----:B------:R-:W-:-:S03]  /*4cc20*/  ISETP.GE.U32.AND P0, PT, R102, 0x7ffffd0e, PT ;  /* 0x7ffffd0e6600780c */ /* 0x000fc60003f06070 */
[----:B------:R-:W-:Y:S04]  /*4cc30*/  LDGSTS.E [R100+0x30004], desc[UR60][R98.64], !P4 ;  /* 0x3000400062647fae */ /* 0x000fe8000e12187c */
[----:B------:R-:W-:Y:S04]  /*4cc40*/  LDGSTS.E [R97+0x34004], desc[UR60][R92.64], !P4 ;  /* 0x340040005c617fae */ /* 0x000fe8000e12187c */
[----:B------:R2:W-:Y:S02]  /*4cc50*/  LDGSTS.E [R96+0x38004], desc[UR60][R94.64], !P4 ;  /* 0x380040005e607fae */ /* 0x0005e4000e12187c */
[----:B--2---:R-:W-:-:S02]  /*4cc60*/  IMAD.WIDE R96, R4, 0x4, R250 ;  /* 0x0000000404607825 */ /* 0x004fc400078e02fa */
[----:B------:R-:W2:Y:S02]  /*4cc70*/  LDL.LU.64 R250, [R1+0x1550] ;  /* 0x0015500001fa7983 */ /* 0x000ea40000300a00 */
[C---:B------:R-:W-:Y:S02]  /*4cc80*/  IMAD.WIDE R106, R4.reuse, 0x4, R240 ;  /* 0x00000004046a7825 */ /* 0x040fe400078e02f0 */
[----:B------:R-:W2:Y:S04]  /*4cc90*/  LDL.LU.64 R240, [R1+0x1bb0] ;  /* 0x001bb00001f07983 */ /* 0x000ea80000300a00 */
[----:B------:R1:W-:Y:S04]  /*4cca0*/  LDGSTS.E [R109+0x3c004], desc[UR60][R96.64], !P4 ;  /* 0x3c004000606d7fae */ /* 0x0003e8000e12187c */
[----:B------:R-:W-:Y:S01]  /*4ccb0*/  LDGSTS.E [R108+0x30008], desc[UR60][R106.64], !P0 ;  /* 0x300080006a6c7fae */ /* 0x000fe2000c12187c */
[----:B------:R-:W-:-:S03]  /*4ccc0*/  IMAD.WIDE R100, R4, 0x4, R248 ;  /* 0x0000000404647825 */ /* 0x000fc600078e02f8 */
[----:B------:R-:W2:Y:S01]  /*4ccd0*/  LDL.LU.64 R248, [R1+0x1ba8] ;  /* 0x001ba80001f87983 */ /* 0x000ea20000300a00 */
[----:B------:R-:W-:-:S03]  /*4cce0*/  IMAD.WIDE R102, R4, 0x4, R246 ;  /* 0x0000000404667825 */ /* 0x000fc600078e02f6 */
[----:B------:R-:W2:Y:S01]  /*4ccf0*/  LDL.LU.64 R246, [R1+0x1ba0] ;  /* 0x001ba00001f67983 */ /* 0x000ea20000300a00 */
[----:B-1----:R-:W-:-:S03]  /*4cd00*/  VIADD R109, R110, 0xfffffd8c ;  /* 0xfffffd8c6e6d7836 */ /* 0x002fc60000000000 */
[----:B------:R-:W-:Y:S04]  /*4cd10*/  LDGSTS.E [R105+0x34008], desc[UR60][R100.64], !P0 ;  /* 0x3400800064697fae */ /* 0x000fe8000c12187c */
[----:B------:R3:W-:Y:S01]  /*4cd20*/  LDGSTS.E [R104+0x38008], desc[UR60][R102.64], !P0 ;  /* 0x3800800066687fae */ /* 0x0007e2000c12187c */
[----:B------:R-:W-:Y:S01]  /*4cd30*/  ISETP.GE.U32.AND P4, PT, R109, 0x7ffffd0d, PT ;  /* 0x7ffffd0d6d00780c */ /* 0x000fe20003f86070 */
[C---:B---3--:R-:W-:Y:S02]  /*4cd40*/  IMAD.WIDE R104, R4.reuse, 0x4, R238 ;  /* 0x0000000404687825 */ /* 0x048fe400078e02ee */
[----:B------:R-:W3:Y:S04]  /*4cd50*/  LDL.LU.64 R238, [R1+0x1b98] ;  /* 0x001b980001ee7983 */ /* 0x000ee80000300a00 */
[----:B------:R1:W-:Y:S01]  /*4cd60*/  LDGSTS.E [R117+0x3c008], desc[UR60][R104.64], !P0 ;  /* 0x3c00800068757fae */ /* 0x0003e2000c12187c */
[----:B----4-:R-:W-:-:S03]  /*4cd70*/  IMAD.WIDE R114, R4, 0x4, R242 ;  /* 0x0000000404727825 */ /* 0x010fc600078e02f2 */
[----:B------:R-:W4:Y:S01]  /*4cd80*/  LDL.LU.64 R242, [R1+0x1b90] ;  /* 0x001b900001f27983 */ /* 0x000f220000300a00 */
[----:B------:R-:W-:-:S03]  /*4cd90*/  IMAD.WIDE R108, R4, 0x4, R244 ;  /* 0x00000004046c7825 */ /* 0x000fc600078e02f4 */
[----:B------:R-:W4:Y:S01]  /*4cda0*/  LDL.LU.64 R244, [R1+0x1b88] ;  /* 0x001b880001f47983 */ /* 0x000f220000300a00 */
[----:B------:R-:W-:-:S03]  /*4cdb0*/  IMAD.WIDE R110, R4, 0x4, R152 ;  /* 0x00000004046e7825 */ /* 0x000fc600078e0298 */
[----:B------:R-:W4:Y:S01]  /*4cdc0*/  LDL.LU.64 R152, [R1+0x1b80] ;  /* 0x001b800001987983 */ /* 0x000f220000300a00 */
[----:B------:R-:W-:-:S03]  /*4cdd0*/  ISETP.GE.U32.AND P0, PT, R118, 0x7ffffd68, PT ;  /* 0x7ffffd687600780c */ /* 0x000fc60003f06070 */
[----:B------:R1:W-:Y:S01]  /*4cde0*/  LDGSTS.E [R116+0x3000c], desc[UR60][R114.64], !P4 ;  /* 0x3000c00072747fae */ /* 0x0003e2000e12187c */
[----:B------:R-:W-:-:S03]  /*4cdf0*/  VIADD R118, R9, 0x100000 ;  /* 0x0010000009767836 */ /* 0x000fc60000000000 */
[----:B------:R-:W-:Y:S04]  /*4ce00*/  LDGSTS.E [R113+0x3400c], desc[UR60][R108.64], !P4 ;  /* 0x3400c0006c717fae */ /* 0x000fe8000e12187c */
[----:B------:R2:W-:Y:S01]  /*4ce10*/  LDGSTS.E [R112+0x3800c], desc[UR60][R110.64], !P4 ;  /* 0x3800c0006e707fae */ /* 0x0005e2000e12187c */
[C---:B-1----:R-:W-:Y:S01]  /*4ce20*/  IADD3 R117, R9.reuse, 0x100000, RZ ;  /* 0x0010000009757810 */ /* 0x042fe20007ffe0ff */
[----:B------:R-:W-:Y:S02]  /*4ce30*/  VIADD R116, R9, 0x100000 ;  /* 0x0010000009747836 */ /* 0x000fe40000000000 */
[C---:B--2---:R-:W-:Y:S02]  /*4ce40*/  IMAD.WIDE R112, R4.reuse, 0x4, R250 ;  /* 0x0000000404707825 */ /* 0x044fe400078e02fa */
[----:B------:R-:W2:Y:S02]  /*4ce50*/  LDL.LU.64 R250, [R1+0x1b78] ;  /* 0x001b780001fa7983 */ /* 0x000ea40000300a00 */
[----:B------:R-:W-:-:S02]  /*4ce60*/  IMAD.WIDE R24, R4, 0x4, R240 ;  /* 0x0000000404187825 */ /* 0x000fc400078e02f0 */
[----:B------:R-:W-:Y:S04]  /*4ce70*/  LDGSTS.E [R119+0x3c00c], desc[UR60][R112.64], !P4 ;  /* 0x3c00c00070777fae */ /* 0x000fe8000e12187c */
[----:B------:R4:W-:Y:S04]  /*4ce80*/  STL.64 [R1+0x4d8], R24 ;  /* 0x0004d81801007387 */ /* 0x0009e80000100a00 */
[----:B------:R4:W-:Y:S01]  /*4ce90*/  LDGSTS.E [R118], desc[UR60][R24.64], !P3 ;  /* 0x0000000018767fae */ /* 0x0009e2000d92187c */
[----:B------:R-:W-:-:S04]  /*4cea0*/  IMAD.WIDE R22, R4, 0x4, R248 ;  /* 0x0000000404167825 */ /* 0x000fc800078e02f8 */
[C---:B------:R-:W-:Y:S01]  /*4ceb0*/  IMAD.WIDE R20, R4.reuse, 0x4, R246 ;  /* 0x0000000404147825 */ /* 0x040fe200078e02f6 */
[----:B------:R1:W-:Y:S04]  /*4cec0*/  STL.64 [R1+0x4d0], R22 ;  /* 0x0004d01601007387 */ /* 0x0003e80000100a00 */
[----:B------:R1:W-:Y:S04]  /*4ced0*/  STL.64 [R1+0x4c8], R20 ;  /* 0x0004c81401007387 */ /* 0x0003e80000100a00 */
[----:B------:R-:W2:Y:S04]  /*4cee0*/  LDL.LU.64 R240, [R1+0x1b70] ;  /* 0x001b700001f07983 */ /* 0x000ea80000300a00 */
[----:B------:R-:W2:Y:S04]  /*4cef0*/  LDL.LU.64 R248, [R1+0x1b68] ;  /* 0x001b680001f87983 */ /* 0x000ea80000300a00 */
[----:B------:R1:W-:Y:S04]  /*4cf00*/  LDGSTS.E [R117+0x4000], desc[UR60][R22.64], !P3 ;  /* 0x0400000016757fae */ /* 0x0003e8000d92187c */
[----:B------:R-:W2:Y:S04]  /*4cf10*/  LDL.LU.64 R246, [R1+0x1b60] ;  /* 0x001b600001f67983 */ /* 0x000ea80000300a00 */
[----:B------:R1:W-:Y:S01]  /*4cf20*/  LDGSTS.E [R116+0x8000], desc[UR60][R20.64], !P3 ;  /* 0x0800000014747fae */ /* 0x0003e2000d92187c */
[----:B---3--:R-:W-:-:S04]  /*4cf30*/  IMAD.WIDE R26, R4, 0x4, R238 ;  /* 0x00000004041a7825 */ /* 0x008fc800078e02ee */
[C---:B----4-:R-:W-:Y:S01]  /*4cf40*/  IMAD.WIDE R24, R4.reuse, 0x4, R242 ;  /* 0x0000000404187825 */ /* 0x050fe200078e02f2 */
[----:B------:R2:W-:Y:S03]  /*4cf50*/  STL.64 [R1+0x4c0], R26 ;  /* 0x0004c01a01007387 */ /* 0x0005e60000100a00 */
[C---:B-1----:R-:W-:Y:S01]  /*4cf60*/  IMAD.WIDE R22, R4.reuse, 0x4, R244 ;  /* 0x0000000404167825 */ /* 0x042fe200078e02f4 */
        /* <DEDUP_REMOVED lines=8> */
[----:B------:R-:W-:-:S05]  /*4cff0*/  VIADD R119, R9, 0x100000 ;  /* 0x0010000009777836 */ /* 0x000fca0000000000 */
[----:B------:R2:W-:Y:S04]  /*4d000*/  LDGSTS.E [R119+0xc000], desc[UR60][R26.64], !P3 ;  /* 0x0c0000001a777fae */ /* 0x0005e8000d92187c */
[----:B------:R1:W-:Y:S04]  /*4d010*/  LDGSTS.E [R118+0x4], desc[UR60][R24.64], !P2 ;  /* 0x0000400018767fae */ /* 0x0003e8000d12187c */
[----:B------:R4:W-:Y:S04]  /*4d020*/  LDGSTS.E [R117+0x4004], desc[UR60][R22.64], !P2 ;  /* 0x0400400016757fae */ /* 0x0009e8000d12187c */
[----:B------:R4:W-:Y:S01]  /*4d030*/  LDGSTS.E [R116+0x8004], desc[UR60][R20.64], !P2 ;  /* 0x0800400014747fae */ /* 0x0009e2000d12187c */
[----:B--2---:R-:W-:-:S05]  /*4d040*/  IMAD.WIDE R26, R4, 0x4, R250 ;  /* 0x00000004041a7825 */ /* 0x004fca00078e02fa */
[----:B------:R3:W-:Y:S04]  /*4d050*/  STL.64 [R1+0x4a0], R26 ;  /* 0x0004a01a01007387 */ /* 0x0007e80000100a00 */
[----:B------:R3:W-:Y:S01]  /*4d060*/  LDGSTS.E [R119+0xc004], desc[UR60][R26.64], !P2 ;  /* 0x0c0040001a777fae */ /* 0x0007e2000d12187c */
[----:B-1----:R-:W-:-:S04]  /*4d070*/  IMAD.WIDE R24, R4, 0x4, R240 ;  /* 0x0000000404187825 */ /* 0x002fc800078e02f0 */
[C---:B----4-:R-:W-:Y:S01]  /*4d080*/  IMAD.WIDE R22, R4.reuse, 0x4, R248 ;  /* 0x0000000404167825 */ /* 0x050fe200078e02f8 */
[----:B------:R1:W-:Y:S04]  /*4d090*/  STL.64 [R1+0x498], R24 ;  /* 0x0004981801007387 */ /* 0x0003e80000100a00 */
[----:B------:R-:W2:Y:S01]  /*4d0a0*/  LDL.LU.64 R250, [R1+0x1b38] ;  /* 0x001b380001fa7983 */ /* 0x000ea20000300a00 */
[----:B------:R-:W-:-:S03]  /*4d0b0*/  IMAD.WIDE R20, R4, 0x4, R246 ;  /* 0x0000000404147825 */ /* 0x000fc600078e02f6 */
[----:B------:R4:W-:Y:S04]  /*4d0c0*/  STL.64 [R1+0x490], R22 ;  /* 0x0004901601007387 */ /* 0x0009e80000100a00 */
[----:B------:R4:W-:Y:S04]  /*4d0d0*/  STL.64 [R1+0x488], R20 ;  /* 0x0004881401007387 */ /* 0x0009e80000100a00 */
[----:B------:R1:W-:Y:S04]  /*4d0e0*/  LDGSTS.E [R118+0x8], desc[UR60][R24.64], !P6 ;  /* 0x0000800018767fae */ /* 0x0003e8000f12187c */
[----:B------:R-:W2:Y:S04]  /*4d0f0*/  LDL.LU.64 R240, [R1+0x1930] ;  /* 0x0019300001f07983 */ /* 0x000ea80000300a00 */
[----:B------:R-:W2:Y:S04]  /*4d100*/  LDL.LU.64 R248, [R1+0x1928] ;  /* 0x0019280001f87983 */ /* 0x000ea80000300a00 */
[----:B------:R4:W-:Y:S04]  /*4d110*/  LDGSTS.E [R117+0x4008], desc[UR60][R22.64], !P6 ;  /* 0x0400800016757fae */ /* 0x0009e8000f12187c */
[----:B------:R-:W2:Y:S04]  /*4d120*/  LDL.LU.64 R246, [R1+0x1920] ;  /* 0x0019200001f67983 */ /* 0x000ea80000300a00 */
[----:B------:R4:W-:Y:S01]  /*4d130*/  LDGSTS.E [R116+0x8008], desc[UR60][R20.64], !P6 ;  /* 0x0800800014747fae */ /* 0x0009e2000f12187c */
[----:B---3--:R-:W-:-:S05]  /*4d140*/  IMAD.WIDE R26, R4, 0x4, R238 ;  /* 0x00000004041a7825 */ /* 0x008fca00078e02ee */
[----:B------:R2:W-:Y:S01]  /*4d150*/  STL.64 [R1+0x480], R26 ;  /* 0x0004801a01007387 */ /* 0x0005e20000100a00 */
[----:B------:R-:W-:Y:S01]  /*4d160*/  ISETP.GE.U32.AND P4, PT, R120, 0x7ffffd67, PT ;  /* 0x7ffffd677800780c */ /* 0x000fe20003f86070 */
[C---:B-1----:R-:W-:Y:S02]  /*4d170*/  IMAD.WIDE R24, R4.reuse, 0x4, R242 ;  /* 0x0000000404187825 */ /* 0x042fe400078e02f2 */
[----:B------:R2:W-:Y:S02]  /*4d180*/  LDGSTS.E [R119+0xc008], desc[UR60][R26.64], !P6 ;  /* 0x0c0080001a777fae */ /* 0x0005e4000f12187c */
[C---:B----4-:R-:W-:Y:S02]  /*4d190*/  IMAD.WIDE R22, R4.reuse, 0x4, R244 ;  /* 0x0000000404167825 */ /* 0x050fe400078e02f4 */
[----:B------:R1:W-:Y:S02]  /*4d1a0*/  STL.64 [R1+0x478], R24 ;  /* 0x0004781801007387 */ /* 0x0003e40000100a00 */
[----:B------:R-:W-:-:S02]  /*4d1b0*/  IMAD.WIDE R20, R4, 0x4, R152 ;  /* 0x0000000404147825 */ /* 0x000fc400078e0298 */
[----:B------:R-:W3:Y:S04]  /*4d1c0*/  LDL.LU.64 R238, [R1+0x1918] ;  /* 0x0019180001ee7983 */ /* 0x000ee80000300a00 */
[----:B------:R4:W-:Y:S04]  /*4d1d0*/  STL.64 [R1+0x470], R22 ;  /* 0x0004701601007387 */ /* 0x0009e80000100a00 */
[----:B------:R4:W-:Y:S04]  /*4d1e0*/  STL.64 [R1+0x468], R20 ;  /* 0x0004681401007387 */ /* 0x0009e80000100a00 */
[----:B------:R-:W3:Y:S04]  /*4d1f0*/  LDL.LU.64 R242, [R1+0x1910] ;  /* 0x0019100001f27983 */ /* 0x000ee80000300a00 */
[----:B------:R-:W3:Y:S04]  /*4d200*/  LDL.LU.64 R244, [R1+0x1908] ;  /* 0x0019080001f47983 */ /* 0x000ee80000300a00 */
[----:B------:R-:W3:Y:S01]  /*4d210*/  LDL.LU.64 R152, [R1+0x1900] ;  /* 0x0019000001987983 */ /* 0x000ee20000300a00 */
[----:B------:R-:W-:-:S02]  /*4d220*/  IADD3 R120, R121, -0x21b, RZ ;  /* 0xfffffde579787810 */ /* 0x000fc40007ffe0ff */
[----:B------:R-:W3:Y:S01]  /*4d230*/  LDC R121, c[0x0][0x230] ;  /* 0x00008c00ff797b82 */ /* 0x000ee20000000800 */
[----:B------:R1:W-:Y:S01]  /*4d240*/  LDGSTS.E [R118+0xc], desc[UR60][R24.64], !P5 ;  /* 0x0000c00018767fae */ /* 0x0003e2000e92187c */
[----:B------:R-:W-:Y:S02]  /*4d250*/  ISETP.GE.U32.AND P3, PT, R120, 0x7ffffd66, PT ;  /* 0x7ffffd667800780c */ /* 0x000fe40003f66070 */
[----:B------:R-:W-:Y:S01]  /*4d260*/  IADD3 R120, R123, -0x21c, RZ ;  /* 0xfffffde47b787810 */ /* 0x000fe20007ffe0ff */
[----:B------:R4:W-:Y:S03]  /*4d270*/  LDGSTS.E [R117+0x400c], desc[UR60][R22.64], !P5 ;  /* 0x0400c00016757fae */ /* 0x0009e6000e92187c */
[----:B------:R-:W-:Y:S01]  /*4d280*/  ISETP.GE.U32.AND P2, PT, R120, 0x7ffffd65, PT ;  /* 0x7ffffd657800780c */ /* 0x000fe20003f46070 */
[----:B------:R-:W-:Y:S01]  /*4d290*/  VIADD R120, R122, 0xfffffdcb ;  /* 0xfffffdcb7a787836 */ /* 0x000fe20000000000 */
[----:B------:R4:W-:Y:S01]  /*4d2a0*/  LDGSTS.E [R116+0x800c], desc[UR60][R20.64], !P5 ;  /* 0x0800c00014747fae */ /* 0x0009e2000e92187c */
[----:B------:R-:W3:Y:S03]  /*4d2b0*/  LDC R123, c[0x0][0x230] ;  /* 0x00008c00ff7b7b82 */ /* 0x000ee60000000800 */
[----:B------:R-:W-:-:S05]  /*4d2c0*/  ISETP.GE.U32.AND P6, PT, R120, 0x7ffffd4c, PT ;  /* 0x7ffffd4c7800780c */ /* 0x000fca0003fc6070 */
[----:B------:R-:W3:Y:S01]  /*4d2d0*/  LDC R122, c[0x0][0x230] ;  /* 0x00008c00ff7a7b82 */ /* 0x000ee20000000800 */
        /* <DEDUP_REMOVED lines=12> */
[----:B------:R4:W-:Y:S04]  /*4d3a0*/  LDGSTS.E [R117+0x14000], desc[UR60][R22.64], !P6 ;  /* 0x1400000016757fae */ /* 0x0009e8000f12187c */
[----:B------:R-:W2:Y:S04]  /*4d3b0*/  LDL.LU.64 R248, [R1+0x18e8] ;  /* 0x0018e80001f87983 */ /* 0x000ea80000300a00 */
[----:B------:R4:W-:Y:S04]  /*4d3c0*/  LDGSTS.E [R116+0x18000], desc[UR60][R20.64], !P6 ;  /* 0x1800000014747fae */ /* 0x0009e8000f12187c */
[----:B------:R-:W2:Y:S01]  /*4d3d0*/  LDL.LU.64 R246, [R1+0x18e0] ;  /* 0x0018e00001f67983 */ /* 0x000ea20000300a00 */
[----:B---3--:R-:W-:-:S05]  /*4d3e0*/  IMAD.WIDE R26, R4, 0x4, R238 ;  /* 0x00000004041a7825 */ /* 0x008fca00078e02ee */
[----:B------:R2:W-:Y:S01]  /*4d3f0*/  STL.64 [R1+0x240], R26 ;  /* 0x0002401a01007387 */ /* 0x0005e20000100a00 */
[----:B------:R-:W-:Y:S02]  /*4d400*/  IADD3 R120, R121, -0x236, RZ ;  /* 0xfffffdca79787810 */ /* 0x000fe40007ffe0ff */
        /* <DEDUP_REMOVED lines=12> */
[----:B------:R-:W-:Y:S01]  /*4d4d0*/  ISETP.GE.U32.AND P5, PT, R120, 0x7ffffd4b, PT ;  /* 0x7ffffd4b7800780c */ /* 0x000fe20003fa6070 */
[----:B------:R-:W-:-:S02]  /*4d4e0*/  VIADD R120, R123, 0xfffffdc9 ;  /* 0xfffffdc97b787836 */ /* 0x000fc40000000000 */
[----:B------:R-:W4:Y:S03]  /*4d4f0*/  LDC R123, c[0x0][0x230] ;  /* 0x00008c00ff7b7b82 */ /* 0x000f260000000800 */
        /* <DEDUP_REMOVED lines=13> */
[----:B------:R1:W-:Y:S04]  /*4d5d0*/  LDGSTS.E [R118+0x10008], desc[UR60][R24.64], !P6 ;  /* 0x1000800018767fae */ /* 0x0003e8000f12187c */
[----:B------:R3:W-:Y:S04]  /*4d5e0*/  STL.64 [R1+0x208], R20 ;  /* 0x0002081401007387 */ /* 0x0007e80000100a00 */
[----:B------:R-:W2:Y:S04]  /*4d5f0*/  LDL.LU.64 R240, [R1+0x1730] ;  /* 0x0017300001f07983 */ /* 0x000ea80000300a00 */
[----:B------:R3:W-:Y:S04]  /*4d600*/  LDGSTS.E [R117+0x14008], desc[UR60][R22.64], !P6 ;  /* 0x1400800016757fae */ /* 0x0007e8000f12187c */
[----:B------:R-:W2:Y:S04]  /*4d610*/  LDL.LU.64 R248, [R1+0x1728] ;  /* 0x0017280001f87983 */ /* 0x000ea80000300a00 */
[----:B------:R3:W-:Y:S04]  /*4d620*/  LDGSTS.E [R116+0x18008], desc[UR60][R20.64], !P6 ;  /* 0x1800800014747fae */ /* 0x0007e8000f12187c */
[----:B------:R-:W2:Y:S01]  /*4d630*/  LDL.LU.64 R246, [R1+0x1720] ;  /* 0x0017200001f67983 */ /* 0x000ea20000300a00 */
[----:B----4-:R-:W-:-:S05]  /*4d640*/  IMAD.WIDE R26, R4, 0x4, R238 ;  /* 0x00000004041a7825 */ /* 0x010fca00078e02ee */
[----:B------:R-:W-:Y:S01]  /*4d650*/  STL.64 [R1+0x200], R26 ;  /* 0x0002001a01007387 */ /* 0x000fe20000100a00 */
[----:B------:R-:W-:Y:S02]  /*4d660*/  IADD3 R120, R122, -0x238, RZ ;  /* 0xfffffdc87a787810 */ /* 0x000fe40007ffe0ff */
[----:B------:R-:W4:Y:S01]  /*4d670*/  LDC R122, c[0x0][0x230] ;  /* 0x00008c00ff7a7b82 */ /* 0x000f220000000800 */
[----:B------:R-:W-:Y:S01]  /*4d680*/  LDGSTS.E [R119+0x1c008], desc[UR60][R26.64], !P6 ;  /* 0x1c0080001a777fae */ /* 0x000fe2000f12187c */
[----:B-1----:R-:W-:-:S04]  /*4d690*/  IMAD.WIDE R24, R4, 0x4, R242 ;  /* 0x0000000404187825 */ /* 0x002fc800078e02f2 */
[C---:B---3--:R-:W-:Y:S01]  /*4d6a0*/  IMAD.WIDE R22, R4.reuse, 0x4, R244 ;  /* 0x0000000404167825 */ /* 0x048fe200078e02f4 */
[----:B------:R-:W-:Y:S03]  /*4d6b0*/  STL.64 [R1+0x1f8], R24 ;  /* 0x0001f81801007387 */ /* 0x000fe60000100a00 */
[----:B------:R-:W-:Y:S01]  /*4d6c0*/  IMAD.WIDE R20, R4, 0x4, R152 ;  /* 0x0000000404147825 */ /* 0x000fe200078e0298 */
[----:B------:R-:W3:Y:S04]  /*4d6d0*/  LDL.LU.64 R244, [R1+0x1718] ;  /* 0x0017180001f47983 */ /* 0x000ee80000300a00 */
[----:B------:R-:W-:Y:S04]  /*4d6e0*/  STL.64 [R1+0x1f0], R22 ;  /* 0x0001f01601007387 */ /* 0x000fe80000100a00 */
[----:B------:R2:W-:Y:S04]  /*4d6f0*/  STL.64 [R1+0x1e8], R20 ;  /* 0x0001e81401007387 */ /* 0x0005e80000100a00 */
[----:B------:R-:W4:Y:S04]  /*4d700*/  LDL.LU.64 R242, [R1+0x1710] ;  /* 0x0017100001f27983 */ /* 0x000f280000300a00 */
[----:B------:R-:W3:Y:S04]  /*4d710*/  LDL.LU.64 R238, [R1+0x1708] ;  /* 0x0017080001ee7983 */ /* 0x000ee80000300a00 */
[----:B------:R-:W4:Y:S01]  /*4d720*/  LDL.LU.64 R152, [R1+0x1700] ;  /* 0x0017000001987983 */ /* 0x000f220000300a00 */
[----:B------:R-:W-:-:S13]  /*4d730*/  ISETP.GE.U32.AND P5, PT, R120, 0x7ffffd49, PT ;  /* 0x7ffffd497800780c */ /* 0x000fda0003fa6070 */
[----:B------:R-:W-:Y:S04]  /*4d740*/  LDGSTS.E [R118+0x1000c], desc[UR60][R24.64], !P5 ;  /* 0x1000c00018767fae */ /* 0x000fe8000e92187c */
[----:B------:R-:W-:Y:S04]  /*4d750*/  LDGSTS.E [R117+0x1400c], desc[UR60][R22.64], !P5 ;  /* 0x1400c00016757fae */ /* 0x000fe8000e92187c */
[----:B------:R2:W-:Y:S02]  /*4d760*/  LDGSTS.E [R116+0x1800c], desc[UR60][R20.64], !P5 ;  /* 0x1800c00014747fae */ /* 0x0005e4000e92187c */
[----:B--2---:R-:W-:-:S05]  /*4d770*/  IMAD.WIDE R20, R4, 0x4, R250 ;  /* 0x0000000404147825 */ /* 0x004fca00078e02fa */
[----:B------:R1:W-:Y:S04]  /*4d780*/  STL.64 [R1+0x1e0], R20 ;  /* 0x0001e01401007387 */ /* 0x0003e80000100a00 */
[----:B------:R-:W2:Y:S04]  /*4d790*/  LDL.LU.64 R236, [R1+0x16f8] ;  /* 0x0016f80001ec7983 */ /* 0x000ea80000300a00 */
[----:B------:R-:W2:Y:S04]  /*4d7a0*/  LDL.LU.64 R234, [R1+0x16f0] ;  /* 0x0016f00001ea7983 */ /* 0x000ea80000300a00 */
[----:B------:R-:W2:Y:S04]  /*4d7b0*/  LDL.LU.64 R232, [R1+0x16e8] ;  /* 0x0016e80001e87983 */ /* 0x000ea80000300a00 */
[----:B------:R-:W2:Y:S01]  /*4d7c0*/  LDL.LU.64 R230, [R1+0x16e0] ;  /* 0x0016e00001e67983 */ /* 0x000ea20000300a00 */
[----:B------:R-:W-:-:S03]  /*4d7d0*/  IMAD.WIDE R250, R4, 0x4, R240 ;  /* 0x0000000404fa7825 */ /* 0x000fc600078e02f0 */
[----:B------:R-:W2:Y:S04]  /*4d7e0*/  LDL.LU.64 R138, [R1+0x16d8] ;  /* 0x0016d800018a7983 */ /* 0x000ea80000300a00 */
[----:B------:R-:W2:Y:S04]  /*4d7f0*/  LDL.LU.64 R134, [R1+0x16d0] ;  /* 0x0016d00001867983 */ /* 0x000ea80000300a00 */
[----:B------:R-:W2:Y:S01]  /*4d800*/  LDL.LU.64 R132, [R1+0x16c8] ;  /* 0x0016c80001847983 */ /* 0x000ea20000300a00 */
[----:B------:R-:W-:Y:S02]  /*4d810*/  VIADD R120, R121, 0xfffffdab ;  /* 0xfffffdab79787836 */ /* 0x000fe40000000000 */
[C---:B------:R-:W-:Y:S01]  /*4d820*/  IMAD.WIDE R248, R4.reuse, 0x4, R248 ;  /* 0x0000000404f87825 */ /* 0x040fe200078e02f8 */
[----:B------:R-:W-:Y:S01]  /*4d830*/  LDGSTS.E [R119+0x1c00c], desc[UR60][R20.64], !P5 ;  /* 0x1c00c00014777fae */ /* 0x000fe2000e92187c */
[----:B------:R-:W1:Y:S02]  /*4d840*/  LDC R121, c[0x0][0x230] ;  /* 0x00008c00ff797b82 */ /* 0x000e640000000800 */
[----:B---3--:R-:W-:-:S04]  /*4d850*/  IMAD.WIDE R240, R4, 0x4, R238 ;  /* 0x0000000404f07825 */ /* 0x008fc800078e02ee */
[----:B----4-:R-:W-:Y:S02]  /*4d860*/  IMAD.WIDE R238, R4, 0x4, R152 ;  /* 0x0000000404ee7825 */ /* 0x010fe400078e0298 */
[----:B------:R-:W3:Y:S01]  /*4d870*/  LDL.LU.64 R152, [R1+0x16c0] ;  /* 0x0016c00001987983 */ /* 0x000ee20000300a00 */
[----:B------:R-:W-:Y:S02]  /*4d880*/  ISETP.GE.U32.AND P6, PT, R120, 0x7ffffd2c, PT ;  /* 0x7ffffd2c7800780c */ /* 0x000fe40003fc6070 */
[----:B------:R-:W-:Y:S01]  /*4d890*/  IADD3 R120, R123, -0x256, RZ ;  /* 0xfffffdaa7b787810 */ /* 0x000fe20007ffe0ff */
[----:B------:R-:W-:Y:S01]  /*4d8a0*/  IMAD.WIDE R246, R4, 0x4, R246 ;  /* 0x0000000404f67825 */ /* 0x000fe200078e02f6 */
[----:B------:R-:W4:Y:S02]  /*4d8b0*/  LDL.LU.64 R146, [R1+0x16b8] ;  /* 0x0016b80001927983 */ /* 0x000f240000300a00 */
[----:B------:R-:W-:Y:S01]  /*4d8c0*/  ISETP.GE.U32.AND P5, PT, R120, 0x7ffffd2b, PT ;  /* 0x7ffffd2b7800780c */ /* 0x000fe20003fa6070 */
[----:B------:R-:W-:Y:S01]  /*4d8d0*/  IMAD.WIDE R244, R4, 0x4, R244 ;  /* 0x0000000404f47825 */ /* 0x000fe200078e02f4 */
[----:B------:R-:W4:Y:S03]  /*4d8e0*/  LDL.LU.64 R142, [R1+0x1530] ;  /* 0x00153000018e7983 */ /* 0x000f260000300a00 */
[----:B------:R-:W-:Y:S01]  /*4d8f0*/  VIADD R120, R122, 0xfffffda9 ;  /* 0xfffffda97a787836 */ /* 0x000fe20000000000 */
[----:B------:R-:W4:Y:S04]  /*4d900*/  LDL.LU.64 R140, [R1+0x1528] ;  /* 0x00152800018c7983 */ /* 0x000f280000300a00 */
[----:B------:R-:W-:Y:S04]  /*4d910*/  LDGSTS.E [R118+0x20000], desc[UR60][R250.64], !P6 ;  /* 0x20000000fa767fae */ /* 0x000fe8000f12187c */
[----:B------:R-:W-:Y:S04]  /*4d920*/  LDGSTS.E [R117+0x24000], desc[UR60][R248.64], !P6 ;  /* 0x24000000f8757fae */ /* 0x000fe8000f12187c */
[----:B------:R-:W-:Y:S04]  /*4d930*/  LDGSTS.E [R116+0x28000], desc[UR60][R246.64], !P6 ;  /* 0x28000000f6747fae */ /* 0x000fe8000f12187c */
[----:B------:R-:W-:Y:S01]  /*4d940*/  LDGSTS.E [R119+0x2c000], desc[UR60][R244.64], !P6 ;  /* 0x2c000000f4777fae */ /* 0x000fe2000f12187c */
[----:B------:R-:W-:Y:S01]  /*4d950*/  ISETP.GE.U32.AND P6, PT, R120, 0x7ffffd2a, PT ;  /* 0x7ffffd2a7800780c */ /* 0x000fe20003fc6070 */
[----:B------:R-:W-:-:S02]  /*4d960*/  IMAD.WIDE R242, R4, 0x4, R242 ;  /* 0x0000000404f27825 */ /* 0x000fc400078e02f2 */
[----:B------:R-:W4:Y:S04]  /*4d970*/  LDL.LU.64 R130, [R1+0x1520] ;  /* 0x0015200001827983 */ /* 0x000f280000300a00 */
[----:B------:R-:W-:Y:S04]  /*4d980*/  LDGSTS.E [R118+0x20004], desc[UR60][R242.64], !P5 ;  /* 0x20004000f2767fae */ /* 0x000fe8000e92187c */
[----:B------:R-:W-:Y:S04]  /*4d990*/  LDGSTS.E [R117+0x24004], desc[UR60][R240.64], !P5 ;  /* 0x24004000f0757fae */ /* 0x000fe8000e92187c */
[----:B------:R-:W-:Y:S04]  /*4d9a0*/  LDGSTS.E [R116+0x28004], desc[UR60][R238.64], !P5 ;  /* 0x28004000ee747fae */ /* 0x000fe8000e92187c */
[----:B------:R-:W4:Y:S04]  /*4d9b0*/  LDL.LU.64 R150, [R1+0x1518] ;  /* 0x0015180001967983 */ /* 0x000f280000300a00 */
[----:B------:R-:W4:Y:S01]  /*4d9c0*/  LDL.LU.64 R148, [R1+0x1510] ;  /* 0x0015100001947983 */ /* 0x000f220000300a00 */
[----:B--2---:R-:W-:-:S04]  /*4d9d0*/  IMAD.WIDE R236, R4, 0x4, R236 ;  /* 0x0000000404ec7825 */ /* 0x004fc800078e02ec */
[C---:B------:R-:W-:Y:S01]  /*4d9e0*/  IMAD.WIDE R234, R4.reuse, 0x4, R234 ;  /* 0x0000000404ea7825 */ /* 0x040fe200078e02ea */
[----:B------:R-:W-:Y:S03]  /*4d9f0*/  LDGSTS.E [R119+0x2c004], desc[UR60][R236.64], !P5 ;  /* 0x2c004000ec777fae */ /* 0x000fe6000e92187c */
[C---:B------:R-:W-:Y:S01]  /*4da00*/  IMAD.WIDE R232, R4.reuse, 0x4, R232 ;  /* 0x0000000404e87825 */ /* 0x040fe200078e02e8 */
[----:B------:R-:W-:Y:S03]  /*4da10*/  LDGSTS.E [R118+0x20008], desc[UR60][R234.64], !P6 ;  /* 0x20008000ea767fae */ /* 0x000fe6000f12187c */
[C---:B------:R-:W-:Y:S01]  /*4da20*/  IMAD.WIDE R230, R4.reuse, 0x4, R230 ;  /* 0x0000000404e67825 */ /* 0x040fe200078e02e6 */
[----:B------:R-:W-:Y:S04]  /*4da30*/  LDGSTS.E [R117+0x24008], desc[UR60][R232.64], !P6 ;  /* 0x24008000e8757fae */ /* 0x000fe8000f12187c */
[----:B------:R2:W-:Y:S02]  /*4da40*/  LDGSTS.E [R116+0x28008], desc[UR60][R230.64], !P6 ;  /* 0x28008000e6747fae */ /* 0x0005e4000f12187c */
[----:B--2---:R-:W-:-:S02]  /*4da50*/  IMAD.WIDE R116, R4, 0x4, R138 ;  /* 0x0000000404747825 */ /* 0x004fc400078e028a */
[----:B------:R-:W2:Y:S02]  /*4da60*/  LDL.LU.64 R138, [R1+0x1508] ;  /* 0x00150800018a7983 */ /* 0x000ea40000300a00 */
[----:B---3--:R-:W-:Y:S01]  /*4da70*/  IMAD.WIDE R122, R4, 0x4, R152 ;  /* 0x00000004047a7825 */ /* 0x008fe200078e0298 */
[----:B-1----:R-:W-:Y:S01]  /*4da80*/  IADD3 R120, R121, -0x258, RZ ;  /* 0xfffffda879787810 */ /* 0x002fe20007ffe0ff */
[----:B------:R-:W3:Y:S03]  /*4da90*/  LDL.LU.64 R152, [R1+0x1500] ;  /* 0x0015000001987983 */ /* 0x000ee60000300a00 */
[----:B------:R-:W-:Y:S01]  /*4daa0*/  ISETP.GE.U32.AND P5, PT, R120, 0x7ffffd29, PT ;  /* 0x7ffffd297800780c */ /* 0x000fe20003fa6070 */
[C---:B------:R-:W-:Y:S01]  /*4dab0*/  IMAD.WIDE R118, R4.reuse, 0x4, R134 ;  /* 0x0000000404767825 */ /* 0x040fe200078e0286 */
[----:B------:R-:W-:Y:S03]  /*4dac0*/  LDGSTS.E [R127+0x2c008], desc[UR60][R116.64], !P6 ;  /* 0x2c008000747f7fae */ /* 0x000fe6000f12187c */
[----:B------:R-:W-:Y:S01]  /*4dad0*/  IMAD.WIDE R120, R4, 0x4, R132 ;  /* 0x0000000404787825 */ /* 0x000fe200078e0284 */
[----:B------:R-:W3:Y:S01]  /*4dae0*/  LDL.LU.64 R174, [R1+0x14f8] ;  /* 0x0014f80001ae7983 */ /* 0x000ee20000300a00 */
[----:B------:R-:W-:-:S03]  /*4daf0*/  IADD3 R135, R9, 0x100000, RZ ;  /* 0x0010000009877810 */ /* 0x000fc60007ffe0ff */
[----:B------:R-:W3:Y:S04]  /*4db00*/  LDL.LU.64 R172, [R1+0x14f0] ;  /* 0x0014f00001ac7983 */ /* 0x000ee80000300a00 */
[----:B------:R-:W-:Y:S04]  /*4db10*/  LDGSTS.E [R126+0x2000c], desc[UR60][R118.64], !P5 ;  /* 0x2000c000767e7fae */ /* 0x000fe8000e92187c */
[----:B------:R-:W-:Y:S04]  /*4db20*/  LDGSTS.E [R125+0x2400c], desc[UR60][R120.64], !P5 ;  /* 0x2400c000787d7fae */ /* 0x000fe8000e92187c */
[----:B------:R4:W-:Y:S04]  /*4db30*/  LDGSTS.E [R124+0x2800c], desc[UR60][R122.64], !P5 ;  /* 0x2800c0007a7c7fae */ /* 0x0009e8000e92187c */
[----:B------:R-:W3:Y:S01]  /*4db40*/  LDL.LU.64 R168, [R1+0x14e8] ;  /* 0x0014e80001a87983 */ /* 0x000ee20000300a00 */
[----:B----4-:R-:W-:-:S03]  /*4db50*/  IMAD.WIDE R124, R4, 0x4, R146 ;  /* 0x00000004047c7825 */ /* 0x010fc600078e0292 */
[----:B------:R-:W4:Y:S04]  /*4db60*/  LDL.LU.64 R146, [R1+0x14e0] ;  /* 0x0014e00001927983 */ /* 0x000f280000300a00 */
[----:B------:R1:W-:Y:S04]  /*4db70*/  LDGSTS.E [R135+0x2c00c], desc[UR60][R124.64], !P5 ;  /* 0x2c00c0007c877fae */ /* 0x0003e8000e92187c */
[----:B------:R-:W4:Y:S04]  /*4db80*/  LDL.LU.64 R170, [R1+0x14d8] ;  /* 0x0014d80001aa7983 */ /* 0x000f280000300a00 */
[----:B------:R-:W4:Y:S01]  /*4db90*/  LDL.LU.64 R162, [R1+0x14d0] ;  /* 0x0014d00001a27983 */ /* 0x000f220000300a00 */
[----:B-1----:R-:W-:-:S03]  /*4dba0*/  IADD3 R135, R136, -0x276, RZ ;  /* 0xfffffd8a88877810 */ /* 0x002fc60007ffe0ff */
[----:B------:R-:W4:Y:S01]  /*4dbb0*/  LDL.LU.64 R160, [R1+0x14c8] ;  /* 0x0014c80001a07983 */ /* 0x000f220000300a00 */
[----:B--2---:R-:W-:-:S04]  /*4dbc0*/  IMAD.WIDE R136, R4, 0x4, R138 ;  /* 0x0000000404887825 */ /* 0x004fc800078e028a */
[----:B---3--:R-:W-:Y:S02]  /*4dbd0*/  IMAD.WIDE R138, R4, 0x4, R152 ;  /* 0x00000004048a7825 */ /* 0x008fe400078e0298 */
[----:B------:R-:W2:Y:S01]  /*4dbe0*/  LDL.LU.64 R152, [R1+0x14c0] ;  /* 0x0014c00001987983 */ /* 0x000ea20000300a00 */
[----:B------:R-:W-:Y:S01]  /*4dbf0*/  ISETP.GE.U32.AND P6, PT, R128, 0x7ffffd0c, PT ;  /* 0x7ffffd0c8000780c */ /* 0x000fe20003fc6070 */
[C---:B------:R-:W-:Y:S01]  /*4dc00*/  VIADD R134, R9.reuse, 0x100000 ;  /* 0x0010000009867836 */ /* 0x040fe20000000000 */
[----:B------:R-:W-:Y:S01]  /*4dc10*/  IADD3 R133, R9, 0x100000, RZ ;  /* 0x0010000009857810 */ /* 0x000fe20007ffe0ff */
[C---:B------:R-:W-:Y:S01]  /*4dc20*/  IMAD.WIDE R126, R4.reuse, 0x4, R142 ;  /* 0x00000004047e7825 */ /* 0x040fe200078e028e */
[----:B------:R-:W-:Y:S01]  /*4dc30*/  ISETP.GE.U32.AND P5, PT, R135, 0x7ffffd0b, PT ;  /* 0x7ffffd0b8700780c */ /* 0x000fe20003fa6070 */
[----:B------:R-:W3:Y:S02]  /*4dc40*/  LDL.LU.64 R184, [R1+0x14b8] ;  /* 0x0014b80001b87983 */ /* 0x000ee40000300a00 */
[----:B------:R-:W-:-:S04]  /*4dc50*/  IMAD.WIDE R128, R4, 0x4, R140 ;  /* 0x0000000404807825 */ /* 0x000fc800078e028c */
[C---:B------:R-:W-:Y:S02]  /*4dc60*/  VIADD R132, R9.reuse, 0x100000 ;  /* 0x0010000009847836 */ /* 0x040fe40000000000 */
[----:B------:R-:W-:Y:S01]  /*4dc70*/  IMAD.WIDE R130, R4, 0x4, R130 ;  /* 0x0000000404827825 */ /* 0x000fe200078e0282 */
[----:B------:R1:W-:Y:S01]  /*4dc80*/  LDGSTS.E [R134+0x30000], desc[UR60][R126.64], !P6 ;  /* 0x300000007e867fae */ /* 0x0003e2000f12187c */
[----:B------:R-:W-:-:S03]  /*4dc90*/  IADD3 R143, R9, 0x100000, RZ ;  /* 0x00100000098f7810 */ /* 0x000fc60007ffe0ff */
[----:B------:R-:W-:Y:S01]  /*4dca0*/  LDGSTS.E [R133+0x34000], desc[UR60][R128.64], !P6 ;  /* 0x3400000080857fae */ /* 0x000fe2000f12187c */
[----:B------:R-:W-:-:S03]  /*4dcb0*/  VIADD R142, R9, 0x100000 ;  /* 0x00100000098e7836 */ /* 0x000fc60000000000 */
[----:B------:R1:W-:Y:S01]  /*4dcc0*/  LDGSTS.E [R132+0x38000], desc[UR60][R130.64], !P6 ;  /* 0x3800000082847fae */ /* 0x0003e2000f12187c */
[C---:B------:R-:W-:Y:S01]  /*4dcd0*/  IADD3 R141, R9.reuse, 0x100000, RZ ;  /* 0x00100000098d7810 */ /* 0x040fe20007ffe0ff */
[C---:B------:R-:W-:Y:S02]  /*4dce0*/  VIADD R140, R9.reuse, 0x100000 ;  /* 0x00100000098c7836 */ /* 0x040fe40000000000 */
[C---:B-1----:R-:W-:Y:S01]  /*4dcf0*/  IMAD.WIDE R134, R4.reuse, 0x4, R148 ;  /* 0x0000000404867825 */ /* 0x042fe200078e0294 */
[----:B------:R-:W3:Y:S04]  /*4dd00*/  LDL.LU.64 R182, [R1+0x1b30] ;  /* 0x001b300001b67983 */ /* 0x000ee80000300a00 */
[----:B------:R-:W3:Y:S01]  /*4dd10*/  LDL.LU.64 R180, [R1+0x1b28] ;  /* 0x001b280001b47983 */ /* 0x000ee20000300a00 */
[----:B------:R-:W-:Y:S01]  /*4dd20*/  IMAD.WIDE R132, R4, 0x4, R150 ;  /* 0x0000000404847825 */ /* 0x000fe200078e0296 */
[----:B------:R-:W-:-:S02]  /*4dd30*/  IADD3 R151, R9, 0x100000, RZ ;  /* 0x0010000009977810 */ /* 0x000fc40007ffe0ff */
[----:B------:R-:W3:Y:S04]  /*4dd40*/  LDL.LU.64 R178, [R1+0x1b20] ;  /* 0x001b200001b27983 */ /* 0x000ee80000300a00 */
[----:B------:R-:W-:Y:S01]  /*4dd50*/  LDGSTS.E [R143+0x3c000], desc[UR60][R132.64], !P6 ;  /* 0x3c000000848f7fae */ /* 0x000fe2000f12187c */
[----:B------:R-:W-:-:S03]  /*4dd60*/  ISETP.GE.U32.AND P6, PT, R144, 0x7ffffd0a, PT ;  /* 0x7ffffd0a9000780c */ /* 0x000fc60003fc6070 */
[----:B------:R1:W-:Y:S04]  /*4dd70*/  LDGSTS.E [R142+0x30004], desc[UR60][R134.64], !P5 ;  /* 0x30004000868e7fae */ /* 0x0003e8000e92187c */
[----:B------:R-:W-:Y:S04]  /*4dd80*/  LDGSTS.E [R141+0x34004], desc[UR60][R136.64], !P5 ;  /* 0x34004000888d7fae */ /* 0x000fe8000e92187c */
[----:B------:R4:W-:Y:S01]  /*4dd90*/  LDGSTS.E [R140+0x38004], desc[UR60][R138.64], !P5 ;  /* 0x380040008a8c7fae */ /* 0x0009e2000e92187c */
[----:B------:R-:W-:Y:S02]  /*4dda0*/  VIADD R150, R9, 0x100000 ;  /* 0x0010000009967836 */ /* 0x000fe40000000000 */
[C---:B-1----:R-:W-:Y:S01]  /*4ddb0*/  IMAD.WIDE R142, R4.reuse, 0x4, R172 ;  /* 0x00000004048e7825 */ /* 0x042fe200078e02ac */
[----:B------:R-:W3:Y:S03]  /*4ddc0*/  LDL.LU.64 R176, [R1+0x1b18] ;  /* 0x001b180001b07983 */ /* 0x000ee60000300a00 */
[----:B----4-:R-:W-:-:S02]  /*4ddd0*/  IMAD.WIDE R140, R4, 0x4, R174 ;  /* 0x00000004048c7825 */ /* 0x010fc400078e02ae */
[----:B------:R-:W4:Y:S04]  /*4dde0*/  LDL.LU.64 R174, [R1+0x1b10] ;  /* 0x001b100001ae7983 */ /* 0x000f280000300a00 */
[----:B------:R1:W-:Y:S04]  /*4ddf0*/  LDGSTS.E [R151+0x3c004], desc[UR60][R140.64], !P5 ;  /* 0x3c0040008c977fae */ /* 0x0003e8000e92187c */
[----:B------:R1:W-:Y:S04]  /*4de00*/  LDGSTS.E [R150+0x30008], desc[UR60][R142.64], !P6 ;  /* 0x300080008e967fae */ /* 0x0003e8000f12187c */
[----:B------:R-:W4:Y:S01]  /*4de10*/  LDL.LU.64 R172, [R1+0x1b08] ;  /* 0x001b080001ac7983 */ /* 0x000f220000300a00 */
[----:B-1----:R-:W-:-:S04]  /*4de20*/  IADD3 R151, R154, -0x278, RZ ;  /* 0xfffffd889a977810 */ /* 0x002fc80007ffe0ff */
[----:B------:R-:W-:Y:S01]  /*4de30*/  ISETP.GE.U32.AND P5, PT, R151, 0x7ffffd09, PT ;  /* 0x7ffffd099700780c */ /* 0x000fe20003fa6070 */
[----:B------:R-:W-:-:S04]  /*4de40*/  IMAD.WIDE R150, R4, 0x4, R162 ;  /* 0x0000000404967825 */ /* 0x000fc800078e02a2 */
[C---:B--2---:R-:W-:Y:S02]  /*4de50*/  IMAD.WIDE R162, R4.reuse, 0x4, R152 ;  /* 0x0000000404a27825 */ /* 0x044fe400078e0298 */
[----:B------:R-:W2:Y:S01]  /*4de60*/  LDL.LU.64 R152, [R1+0x1b00] ;  /* 0x001b000001987983 */ /* 0x000ea20000300a00 */
[C---:B------:R-:W-:Y:S01]  /*4de70*/  IADD3 R149, R9.reuse, 0x100000, RZ ;  /* 0x0010000009957810 */ /* 0x040fe20007ffe0ff */
[C---:B------:R-:W-:Y:S02]  /*4de80*/  IMAD.WIDE R144, R4.reuse, 0x4, R168 ;  /* 0x0000000404907825 */ /* 0x040fe400078e02a8 */
[----:B------:R-:W1:Y:S02]  /*4de90*/  LDC R168, c[0x0][0x230] ;  /* 0x00008c00ffa87b82 */ /* 0x000e640000000800 */
[----:B------:R-:W-:Y:S01]  /*4dea0*/  VIADD R148, R9, 0x100000 ;  /* 0x0010000009947836 */ /* 0x000fe20000000000 */
[----:B------:R-:W-:Y:S01]  /*4deb0*/  LDGSTS.E [R149+0x34008], desc[UR60][R144.64], !P6 ;  /* 0x3400800090957fae */ /* 0x000fe2000f12187c */
[----:B------:R-:W-:-:S04]  /*4dec0*/  IMAD.WIDE R146, R4, 0x4, R146 ;  /* 0x0000000404927825 */ /* 0x000fc800078e0292 */
[C---:B------:R-:W-:Y:S01]  /*4ded0*/  IMAD.WIDE R160, R4.reuse, 0x4, R160 ;  /* 0x0000000404a07825 */ /* 0x040fe200078e02a0 */
[----:B------:R3:W-:Y:S01]  /*4dee0*/  LDGSTS.E [R148+0x38008], desc[UR60][R146.64], !P6 ;  /* 0x3800800092947fae */ /* 0x0007e2000f12187c */
[----:B------:R-:W1:Y:S02]  /*4def0*/  LDC R169, c[0x0][0x230] ;  /* 0x00008c00ffa97b82 */ /* 0x000e640000000800 */
[----:B------:R-:W-:Y:S02]  /*4df00*/  VIADD R154, R9, 0x100000 ;  /* 0x00100000099a7836 */ /* 0x000fe40000000000 */
[----:B---3--:R-:W-:-:S04]  /*4df10*/  IMAD.WIDE R148, R4, 0x4, R170 ;  /* 0x0000000404947825 */ /* 0x008fc800078e02aa */
[----:B------:R-:W3:Y:S01]  /*4df20*/  LDC R170, c[0x0][0x230] ;  /* 0x00008c00ffaa7b82 */ /* 0x000ee20000000800 */
[----:B------:R1:W-:Y:S01]  /*4df30*/  LDGSTS.E [R164+0x3c008], desc[UR60][R148.64], !P6 ;  /* 0x3c00800094a47fae */ /* 0x0003e2000f12187c */
[----:B------:R-:W-:Y:S01]  /*4df40*/  ISETP.GE.U32.AND P6, PT, R165, 0x7ffffd64, PT ;  /* 0x7ffffd64a500780c */ /* 0x000fe20003fc6070 */
[C---:B------:R-:W-:Y:S02]  /*4df50*/  IMAD.WIDE R24, R4.reuse, 0x4, R182 ;  /* 0x0000000404187825 */ /* 0x040fe400078e02b6 */
[----:B------:R1:W-:Y:S02]  /*4df60*/  LDGSTS.E [R159+0x3000c], desc[UR60][R150.64], !P5 ;  /* 0x3000c000969f7fae */ /* 0x0003e4000e92187c */
[C---:B------:R-:W-:Y:S02]  /*4df70*/  IMAD.WIDE R22, R4.reuse, 0x4, R180 ;  /* 0x0000000404167825 */ /* 0x040fe400078e02b4 */
[----:B------:R1:W-:Y:S02]  /*4df80*/  LDGSTS.E [R156+0x3400c], desc[UR60][R160.64], !P5 ;  /* 0x3400c000a09c7fae */ /* 0x0003e4000e92187c */
[----:B------:R-:W-:-:S02]  /*4df90*/  IMAD.WIDE R20, R4, 0x4, R178 ;  /* 0x0000000404147825 */ /* 0x000fc400078e02b2 */
[----:B------:R1:W-:Y:S02]  /*4dfa0*/  LDGSTS.E [R154+0x3800c], desc[UR60][R162.64], !P5 ;  /* 0x3800c000a29a7fae */ /* 0x0003e4000e92187c */
[----:B-1----:R-:W-:Y:S01]  /*4dfb0*/  IMAD.WIDE R164, R4, 0x4, R184 ;  /* 0x0000000404a47825 */ /* 0x002fe200078e02b8 */
[C---:B------:R-:W-:Y:S01]  /*4dfc0*/  IADD3 R159, R10.reuse, 0x100000, RZ ;  /* 0x001000000a9f7810 */ /* 0x040fe20007ffe0ff */
[----:B------:R-:W3:Y:S02]  /*4dfd0*/  LDL.LU.64 R184, [R1+0x1af8] ;  /* 0x001af80001b87983 */ /* 0x000ee40000300a00 */
[C---:B------:R-:W-:Y:S02]  /*4dfe0*/  VIADD R156, R10.reuse, 0x100000 ;  /* 0x001000000a9c7836 */ /* 0x040fe40000000000 */
[----:B------:R4:W-:Y:S01]  /*4dff0*/  STL.64 [R1+0x458], R24 ;  /* 0x0004581801007387 */ /* 0x0009e20000100a00 */
[----:B------:R-:W-:-:S03]  /*4e000*/  IADD3 R154, R10, 0x100000, RZ ;  /* 0x001000000a9a7810 */ /* 0x000fc60007ffe0ff */
[----:B------:R-:W-:Y:S01]  /*4e010*/  LDGSTS.E [R166+0x3c00c], desc[UR60][R164.64], !P5 ;  /* 0x3c00c000a4a67fae */ /* 0x000fe2000e92187c */
[----:B------:R-:W-:-:S03]  /*4e020*/  IMAD.WIDE R26, R4, 0x4, R176 ;  /* 0x00000004041a7825 */ /* 0x000fc600078e02b0 */
[----:B------:R1:W-:Y:S04]  /*4e030*/  STL.64 [R1+0x450], R22 ;  /* 0x0004501601007387 */ /* 0x0003e80000100a00 */
[----:B------:R4:W-:Y:S04]  /*4e040*/  LDGSTS.E [R159], desc[UR60][R24.64], !P0 ;  /* 0x00000000189f7fae */ /* 0x0009e8000c12187c */
[----:B------:R2:W-:Y:S04]  /*4e050*/  STL.64 [R1+0x448], R20 ;  /* 0x0004481401007387 */ /* 0x0005e80000100a00 */
[----:B------:R-:W3:Y:S01]  /*4e060*/  LDL.LU.64 R182, [R1+0x1af0] ;  /* 0x001af00001b67983 */ /* 0x000ee20000300a00 */
[----:B----4-:R-:W-:-:S03]  /*4e070*/  IMAD.WIDE R24, R4, 0x4, R174 ;  /* 0x0000000404187825 */ /* 0x010fc600078e02ae */
[----:B------:R1:W-:Y:S04]  /*4e080*/  LDGSTS.E [R156+0x4000], desc[UR60][R22.64], !P0 ;  /* 0x04000000169c7fae */ /* 0x0003e8000c12187c */
[----:B------:R-:W4:Y:S04]  /*4e090*/  LDL.LU.64 R180, [R1+0x1ae8] ;  /* 0x001ae80001b47983 */ /* 0x000f280000300a00 */
[----:B------:R2:W-:Y:S01]  /*4e0a0*/  LDGSTS.E [R154+0x8000], desc[UR60][R20.64], !P0 ;  /* 0x08000000149a7fae */ /* 0x0005e2000c12187c */
[----:B-1----:R-:W-:-:S03]  /*4e0b0*/  IMAD.WIDE R22, R4, 0x4, R172 ;  /* 0x0000000404167825 */ /* 0x002fc600078e02ac */
[----:B------:R-:W4:Y:S04]  /*4e0c0*/  LDL.LU.64 R178, [R1+0x1ae0] ;  /* 0x001ae00001b27983 */ /* 0x000f280000300a00 */
[----:B------:R3:W-:Y:S04]  /*4e0d0*/  STL.64 [R1+0x440], R26 ;  /* 0x0004401a01007387 */ /* 0x0007e80000100a00 */
[----:B------:R1:W-:Y:S04]  /*4e0e0*/  STL.64 [R1+0x438], R24 ;  /* 0x0004381801007387 */ /* 0x0003e80000100a00 */
[----:B------:R-:W4:Y:S04]  /*4e0f0*/  LDL.LU.64 R176, [R1+0x1ad8] ;  /* 0x001ad80001b07983 */ /* 0x000f280000300a00 */
[----:B------:R4:W-:Y:S01]  /*4e100*/  STL.64 [R1+0x430], R22 ;  /* 0x0004301601007387 */ /* 0x0009e20000100a00 */
[----:B--2---:R-:W-:-:S05]  /*4e110*/  IMAD.WIDE R20, R4, 0x4, R152 ;  /* 0x0000000404147825 */ /* 0x004fca00078e0298 */
[----:B------:R2:W-:Y:S04]  /*4e120*/  STL.64 [R1+0x428], R20 ;  /* 0x0004281401007387 */ /* 0x0005e80000100a00 */
[----:B------:R-:W2:Y:S04]  /*4e130*/  LDL.LU.64 R174, [R1+0x1ad0] ;  /* 0x001ad00001ae7983 */ /* 0x000ea80000300a00 */
[----:B------:R-:W2:Y:S04]  /*4e140*/  LDL.LU.64 R172, [R1+0x1ac8] ;  /* 0x001ac80001ac7983 */ /* 0x000ea80000300a00 */
[----:B------:R-:W2:Y:S01]  /*4e150*/  LDL.LU.64 R152, [R1+0x1ac0] ;  /* 0x001ac00001987983 */ /* 0x000ea20000300a00 */
[----:B------:R-:W-:-:S05]  /*4e160*/  IADD3 R166, R10, 0x100000, RZ ;  /* 0x001000000aa67810 */ /* 0x000fca0007ffe0ff */
[----:B------:R3:W-:Y:S04]  /*4e170*/  LDGSTS.E [R166+0xc000], desc[UR60][R26.64], !P0 ;  /* 0x0c0000001aa67fae */ /* 0x0007e8000c12187c */
[----:B------:R1:W-:Y:S04]  /*4e180*/  LDGSTS.E [R159+0x4], desc[UR60][R24.64], !P4 ;  /* 0x00004000189f7fae */ /* 0x0003e8000e12187c */
[----:B------:R4:W-:Y:S04]  /*4e190*/  LDGSTS.E [R156+0x4004], desc[UR60][R22.64], !P4 ;  /* 0x04004000169c7fae */ /* 0x0009e8000e12187c */
[----:B------:R2:W-:Y:S01]  /*4e1a0*/  LDGSTS.E [R154+0x8004], desc[UR60][R20.64], !P4 ;  /* 0x08004000149a7fae */ /* 0x0005e2000e12187c */
[----:B---3--:R-:W-:-:S05]  /*4e1b0*/  IMAD.WIDE R26, R4, 0x4, R184 ;  /* 0x00000004041a7825 */ /* 0x008fca00078e02b8 */
[----:B------:R3:W-:Y:S04]  /*4e1c0*/  STL.64 [R1+0x420], R26 ;  /* 0x0004201a01007387 */ /* 0x0007e80000100a00 */
[----:B------:R3:W-:Y:S01]  /*4e1d0*/  LDGSTS.E [R166+0xc004], desc[UR60][R26.64], !P4 ;  /* 0x0c0040001aa67fae */ /* 0x0007e2000e12187c */
[----:B-1----:R-:W-:-:S05]  /*4e1e0*/  IMAD.WIDE R24, R4, 0x4, R182 ;  /* 0x0000000404187825 */ /* 0x002fca00078e02b6 */
[----:B------:R1:W-:Y:S01]  /*4e1f0*/  STL.64 [R1+0x418], R24 ;  /* 0x0004181801007387 */ /* 0x0003e20000100a00 */
[----:B----4-:R-:W-:-:S03]  /*4e200*/  IMAD.WIDE R22, R4, 0x4, R180 ;  /* 0x0000000404167825 */ /* 0x010fc600078e02b4 */
[----:B------:R-:W4:Y:S04]  /*4e210*/  LDL.LU.64 R184, [R1+0x1ab8] ;  /* 0x001ab80001b87983 */ /* 0x000f280000300a00 */
[----:B------:R1:W-:Y:S01]  /*4e220*/  STL.64 [R1+0x410], R22 ;  /* 0x0004101601007387 */ /* 0x0003e20000100a00 */
[----:B--2---:R-:W-:-:S03]  /*4e230*/  IMAD.WIDE R20, R4, 0x4, R178 ;  /* 0x0000000404147825 */ /* 0x004fc600078e02b2 */
[----:B------:R1:W-:Y:S04]  /*4e240*/  LDGSTS.E [R159+0x8], desc[UR60][R24.64], !P3 ;  /* 0x00008000189f7fae */ /* 0x0003e8000d92187c */
[----:B------:R2:W-:Y:S04]  /*4e250*/  STL.64 [R1+0x408], R20 ;  /* 0x0004081401007387 */ /* 0x0005e80000100a00 */
[----:B------:R-:W4:Y:S01]  /*4e260*/  LDL.LU.64 R182, [R1+0x18b0] ;  /* 0x0018b00001b67983 */ /* 0x000f220000300a00 */
[----:B---3--:R-:W-:-:S03]  /*4e270*/  IMAD.WIDE R26, R4, 0x4, R176 ;  /* 0x00000004041a7825 */ /* 0x008fc600078e02b0 */
[----:B------:R3:W-:Y:S04]  /*4e280*/  LDGSTS.E [R156+0x4008], desc[UR60][R22.64], !P3 ;  /* 0x04008000169c7fae */ /* 0x0007e8000d92187c */
[----:B------:R-:W4:Y:S04]  /*4e290*/  LDL.LU.64 R180, [R1+0x18a8] ;  /* 0x0018a80001b47983 */ /* 0x000f280000300a00 */
[----:B------:R2:W-:Y:S04]  /*4e2a0*/  LDGSTS.E [R154+0x8008], desc[UR60][R20.64], !P3 ;  /* 0x08008000149a7fae */ /* 0x0005e8000d92187c */
[----:B------:R-:W4:Y:S04]  /*4e2b0*/  LDL.LU.64 R178, [R1+0x18a0] ;  /* 0x0018a00001b27983 */ /* 0x000f280000300a00 */
[----:B------:R4:W-:Y:S01]  /*4e2c0*/  STL.64 [R1+0x400], R26 ;  /* 0x0004001a01007387 */ /* 0x0009e20000100a00 */
[----:B------:R-:W-:Y:S01]  /*4e2d0*/  ISETP.GE.U32.AND P5, PT, R167, 0x7ffffd63, PT ;  /* 0x7ffffd63a700780c */ /* 0x000fe20003fa6070 */
[----:B-1----:R-:W-:-:S02]  /*4e2e0*/  IMAD.WIDE R24, R4, 0x4, R174 ;  /* 0x0000000404187825 */ /* 0x002fc400078e02ae */
[----:B------:R4:W-:Y:S02]  /*4e2f0*/  LDGSTS.E [R166+0xc008], desc[UR60][R26.64], !P3 ;  /* 0x0c0080001aa67fae */ /* 0x0009e4000d92187c */
[C---:B---3--:R-:W-:Y:S02]  /*4e300*/  IMAD.WIDE R22, R4.reuse, 0x4, R172 ;  /* 0x0000000404167825 */ /* 0x048fe400078e02ac */
[----:B------:R1:W-:Y:S02]  /*4e310*/  STL.64 [R1+0x3f8], R24 ;  /* 0x0003f81801007387 */ /* 0x0003e40000100a00 */
[----:B--2---:R-:W-:Y:S02]  /*4e320*/  IMAD.WIDE R20, R4, 0x4, R152 ;  /* 0x0000000404147825 */ /* 0x004fe400078e0298 */
[----:B------:R-:W2:Y:S04]  /*4e330*/  LDL.LU.64 R176, [R1+0x1898] ;  /* 0x0018980001b07983 */ /* 0x000ea80000300a00 */
[----:B------:R3:W-:Y:S04]  /*4e340*/  STL.64 [R1+0x3f0], R22 ;  /* 0x0003f01601007387 */ /* 0x0007e80000100a00 */
[----:B------:R3:W-:Y:S04]  /*4e350*/  STL.64 [R1+0x3e8], R20 ;  /* 0x0003e81401007387 */ /* 0x0007e80000100a00 */
[----:B------:R-:W2:Y:S04]  /*4e360*/  LDL.LU.64 R174, [R1+0x1890] ;  /* 0x0018900001ae7983 */ /* 0x000ea80000300a00 */
[----:B------:R-:W2:Y:S04]  /*4e370*/  LDL.LU.64 R172, [R1+0x1888] ;  /* 0x0018880001ac7983 */ /* 0x000ea80000300a00 */
[----:B------:R-:W2:Y:S01]  /*4e380*/  LDL.LU.64 R152, [R1+0x1880] ;  /* 0x0018800001987983 */ /* 0x000ea20000300a00 */
[----:B------:R-:W-:-:S02]  /*4e390*/  VIADD R167, R168, 0xfffffde1 ;  /* 0xfffffde1a8a77836 */ /* 0x000fc40000000000 */
[----:B------:R-:W2:Y:S01]  /*4e3a0*/  LDC R168, c[0x0][0x230] ;  /* 0x00008c00ffa87b82 */ /* 0x000ea20000000800 */
[----:B------:R1:W-:Y:S02]  /*4e3b0*/  LDGSTS.E [R159+0xc], desc[UR60][R24.64], !P2 ;  /* 0x0000c000189f7fae */ /* 0x0003e4000d12187c */
[----:B------:R-:W-:Y:S01]  /*4e3c0*/  ISETP.GE.U32.AND P0, PT, R167, 0x7ffffd62, PT ;  /* 0x7ffffd62a700780c */ /* 0x000fe20003f06070 */
[----:B------:R-:W-:Y:S01]  /*4e3d0*/  VIADD R167, R170, 0xfffffde0 ;  /* 0xfffffde0aaa77836 */ /* 0x000fe20000000000 */
[----:B------:R3:W-:Y:S03]  /*4e3e0*/  LDGSTS.E [R156+0x400c], desc[UR60][R22.64], !P2 ;  /* 0x0400c000169c7fae */ /* 0x0007e6000d12187c */
[----:B------:R-:W2:Y:S01]  /*4e3f0*/  LDC R170, c[0x0][0x230] ;  /* 0x00008c00ffaa7b82 */ /* 0x000ea20000000800 */
[----:B------:R-:W-:Y:S01]  /*4e400*/  ISETP.GE.U32.AND P4, PT, R167, 0x7ffffd61, PT ;  /* 0x7ffffd61a700780c */ /* 0x000fe20003f86070 */
[----:B------:R3:W-:Y:S01]  /*4e410*/  LDGSTS.E [R154+0x800c], desc[UR60][R20.64], !P2 ;  /* 0x0800c000149a7fae */ /* 0x0007e2000d12187c */
[----:B------:R-:W-:-:S04]  /*4e420*/  IADD3 R167, R169, -0x239, RZ ;  /* 0xfffffdc7a9a77810 */ /* 0x000fc80007ffe0ff */
[----:B------:R-:W-:Y:S01]  /*4e430*/  ISETP.GE.U32.AND P3, PT, R167, 0x7ffffd48, PT ;  /* 0x7ffffd48a700780c */ /* 0x000fe20003f66070 */
[----:B------:R-:W2:Y:S01]  /*4e440*/  LDC R169, c[0x0][0x230] ;  /* 0x00008c00ffa97b82 */ /* 0x000ea20000000800 */
[----:B----4-:R-:W-:-:S05]  /*4e450*/  IMAD.WIDE R26, R4, 0x4, R184 ;  /* 0x00000004041a7825 */ /* 0x010fca00078e02b8 */
[----:B------:R2:W-:Y:S04]  /*4e460*/  STL.64 [R1+0x3e0], R26 ;  /* 0x0003e01a01007387 */ /* 0x0005e80000100a00 */
[----:B------:R2:W-:Y:S01]  /*4e470*/  LDGSTS.E [R166+0xc00c], desc[UR60][R26.64], !P2 ;  /* 0x0c00c0001aa67fae */ /* 0x0005e2000d12187c */
[----:B-1----:R-:W-:-:S05]  /*4e480*/  IMAD.WIDE R24, R4, 0x4, R182 ;  /* 0x0000000404187825 */ /* 0x002fca00078e02b6 */
[----:B------:R1:W-:Y:S01]  /*4e490*/  STL.64 [R1+0x1d8], R24 ;  /* 0x0001d81801007387 */ /* 0x0003e20000100a00 */
[----:B---3--:R-:W-:-:S03]  /*4e4a0*/  IMAD.WIDE R22, R4, 0x4, R180 ;  /* 0x0000000404167825 */ /* 0x008fc600078e02b4 */
[----:B------:R-:W3:Y:S01]  /*4e4b0*/  LDL.LU.64 R186, [R1+0x1878] ;  /* 0x0018780001ba7983 */ /* 0x000ee20000300a00 */
[----:B------:R-:W-:-:S03]  /*4e4c0*/  IMAD.WIDE R20, R4, 0x4, R178 ;  /* 0x0000000404147825 */ /* 0x000fc600078e02b2 */
[----:B------:R4:W-:Y:S04]  /*4e4d0*/  STL.64 [R1+0x1d0], R22 ;  /* 0x0001d01601007387 */ /* 0x0009e80000100a00 */
[----:B------:R1:W-:Y:S04]  /*4e4e0*/  LDGSTS.E [R159+0x10000], desc[UR60][R24.64], !P3 ;  /* 0x10000000189f7fae */ /* 0x0003e8000d92187c */
[----:B------:R4:W-:Y:S04]  /*4e4f0*/  STL.64 [R1+0x1c8], R20 ;  /* 0x0001c81401007387 */ /* 0x0009e80000100a00 */
[----:B------:R-:W3:Y:S04]  /*4e500*/  LDL.LU.64 R184, [R1+0x1870] ;  /* 0x0018700001b87983 */ /* 0x000ee80000300a00 */
[----:B------:R4:W-:Y:S04]  /*4e510*/  LDGSTS.E [R156+0x14000], desc[UR60][R22.64], !P3 ;  /* 0x14000000169c7fae */ /* 0x0009e8000d92187c */
[----:B------:R-:W3:Y:S04]  /*4e520*/  LDL.LU.64 R182, [R1+0x1868] ;  /* 0x0018680001b67983 */ /* 0x000ee80000300a00 */
[----:B------:R4:W-:Y:S04]  /*4e530*/  LDGSTS.E [R154+0x18000], desc[UR60][R20.64], !P3 ;  /* 0x18000000149a7fae */ /* 0x0009e8000d92187c */
[----:B------:R-:W3:Y:S01]  /*4e540*/  LDL.LU.64 R180, [R1+0x1860] ;  /* 0x0018600001b47983 */ /* 0x000ee20000300a00 */
[----:B--2---:R-:W-:-:S05]  /*4e550*/  IMAD.WIDE R26, R4, 0x4, R176 ;  /* 0x00000004041a7825 */ /* 0x004fca00078e02b0 */
[----:B------:R3:W-:Y:S01]  /*4e560*/  STL.64 [R1+0x1c0], R26 ;  /* 0x0001c01a01007387 */ /* 0x0007e20000100a00 */
[----:B------:R-:W-:Y:S02]  /*4e570*/  VIADD R167, R168, 0xfffffdc6 ;  /* 0xfffffdc6a8a77836 */ /* 0x000fe40000000000 */
[----:B------:R-:W2:Y:S01]  /*4e580*/  LDC R168, c[0x0][0x230] ;  /* 0x00008c00ffa87b82 */ /* 0x000ea20000000800 */
[----:B------:R3:W-:Y:S01]  /*4e590*/  LDGSTS.E [R166+0x1c000], desc[UR60][R26.64], !P3 ;  /* 0x1c0000001aa67fae */ /* 0x0007e2000d92187c */
[----:B-1----:R-:W-:-:S04]  /*4e5a0*/  IMAD.WIDE R24, R4, 0x4, R174 ;  /* 0x0000000404187825 */ /* 0x002fc800078e02ae */
[C---:B----4-:R-:W-:Y:S01]  /*4e5b0*/  IMAD.WIDE R22, R4.reuse, 0x4, R172 ;  /* 0x0000000404167825 */ /* 0x050fe200078e02ac */
[----:B------:R1:W-:Y:S03]  /*4e5c0*/  STL.64 [R1+0x1b8], R24 ;  /* 0x0001b81801007387 */ /* 0x0003e60000100a00 */
[----:B------:R-:W-:Y:S01]  /*4e5d0*/  IMAD.WIDE R20, R4, 0x4, R152 ;  /* 0x0000000404147825 */ /* 0x000fe200078e0298 */
[----:B------:R-:W4:Y:S01]  /*4e5e0*/  LDL.LU.64 R178, [R1+0x1858] ;  /* 0x0018580001b27983 */ /* 0x000f220000300a00 */
[----:B------:R-:W-:Y:S01]  /*4e5f0*/  ISETP.GE.U32.AND P2, PT, R167, 0x7ffffd47, PT ;  /* 0x7ffffd47a700780c */ /* 0x000fe20003f46070 */
[----:B------:R-:W2:Y:S02]  /*4e600*/  LDC R173, c[0x0][0x230] ;  /* 0x00008c00ffad7b82 */ /* 0x000ea40000000800 */
[----:B------:R1:W-:Y:S04]  /*4e610*/  STL.64 [R1+0x1b0], R22 ;  /* 0x0001b01601007387 */ /* 0x0003e80000100a00 */
[----:B------:R1:W-:Y:S04]  /*4e620*/  STL.64 [R1+0x1a8], R20 ;  /* 0x0001a81401007387 */ /* 0x0003e80000100a00 */
[----:B------:R-:W2:Y:S04]  /*4e630*/  LDL.LU.64 R176, [R1+0x1850] ;  /* 0x0018500001b07983 */ /* 0x000ea80000300a00 */
[----:B------:R-:W2:Y:S04]  /*4e640*/  LDL.LU.64 R174, [R1+0x1848] ;  /* 0x0018480001ae7983 */ /* 0x000ea80000300a00 */
[----:B------:R-:W2:Y:S01]  /*4e650*/  LDL.LU.64 R152, [R1+0x1840] ;  /* 0x0018400001987983 */ /* 0x000ea20000300a00 */
[----:B------:R-:W-:-:S03]  /*4e660*/  IADD3 R167, R170, -0x23b, RZ ;  /* 0xfffffdc5aaa77810 */ /* 0x000fc60007ffe0ff */
[----:B------:R1:W-:Y:S01]  /*4e670*/  LDGSTS.E [R159+0x10004], desc[UR60][R24.64], !P2 ;  /* 0x10004000189f7fae */ /* 0x0003e2000d12187c */
[----:B------:R-:W-:-:S03]  /*4e680*/  ISETP.GE.U32.AND P3, PT, R167, 0x7ffffd46, PT ;  /* 0x7ffffd46a700780c */ /* 0x000fc60003f66070 */
[----:B------:R1:W-:Y:S04]  /*4e690*/  LDGSTS.E [R156+0x14004], desc[UR60][R22.64], !P2 ;  /* 0x14004000169c7fae */ /* 0x0003e8000d12187c */
[----:B------:R1:W-:Y:S01]  /*4e6a0*/  LDGSTS.E [R154+0x18004], desc[UR60][R20.64], !P2 ;  /* 0x18004000149a7fae */ /* 0x0003e2000d12187c */
[----:B---3--:R-:W-:-:S05]  /*4e6b0*/  IMAD.WIDE R26, R4, 0x4, R186 ;  /* 0x00000004041a7825 */ /* 0x008fca00078e02ba */
[----:B------:R4:W-:Y:S04]  /*4e6c0*/  STL.64 [R1+0x1a0], R26 ;  /* 0x0001a01a01007387 */ /* 0x0009e80000100a00 */
[----:B------:R4:W-:Y:S01]  /*4e6d0*/  LDGSTS.E [R166+0x1c004], desc[UR60][R26.64], !P2 ;  /* 0x1c0040001aa67fae */ /* 0x0009e2000d12187c */
[----:B-1----:R-:W-:-:S05]  /*4e6e0*/  IMAD.WIDE R24, R4, 0x4, R184 ;  /* 0x0000000404187825 */ /* 0x002fca00078e02b8 */
[----:B------:R2:W-:Y:S01]  /*4e6f0*/  STL.64 [R1+0x198], R24 ;  /* 0x0001981801007387 */ /* 0x0005e20000100a00 */
[----:B------:R-:W-:-:S03]  /*4e700*/  IMAD.WIDE R22, R4, 0x4, R182 ;  /* 0x0000000404167825 */ /* 0x000fc600078e02b6 */
[----:B------:R-:W3:Y:S01]  /*4e710*/  LDL.LU.64 R190, [R1+0x1838] ;  /* 0x0018380001be7983 */ /* 0x000ee20000300a00 */
[----:B------:R-:W-:-:S03]  /*4e720*/  IMAD.WIDE R20, R4, 0x4, R180 ;  /* 0x0000000404147825 */ /* 0x000fc600078e02b4 */
[----:B------:R1:W-:Y:S01]  /*4e730*/  STL.64 [R1+0x190], R22 ;  /* 0x0001901601007387 */ /* 0x0003e20000100a00 */
[----:B------:R-:W-:Y:S01]  /*4e740*/  IADD3 R172, R10, 0x100000, RZ ;  /* 0x001000000aac7810 */ /* 0x000fe20007ffe0ff */
[----:B------:R-:W1:Y:S02]  /*4e750*/  LDC R181, c[0x0][0x230] ;  /* 0x00008c00ffb57b82 */ /* 0x000e640000000800 */
[----:B------:R2:W-:Y:S04]  /*4e760*/  LDGSTS.E [R159+0x10008], desc[UR60][R24.64], !P3 ;  /* 0x10008000189f7fae */ /* 0x0005e8000d92187c */
[----:B------:R1:W-:Y:S04]  /*4e770*/  STL.64 [R1+0x188], R20 ;  /* 0x0001881401007387 */ /* 0x0003e80000100a00 */
[----:B------:R-:W3:Y:S04]  /*4e780*/  LDL.LU.64 R186, [R1+0x16b0] ;  /* 0x0016b00001ba7983 */ /* 0x000ee80000300a00 */
[----:B------:R1:W-:Y:S04]  /*4e790*/  LDGSTS.E [R156+0x14008], desc[UR60][R22.64], !P3 ;  /* 0x14008000169c7fae */ /* 0x0003e8000d92187c */
[----:B------:R-:W3:Y:S04]  /*4e7a0*/  LDL.LU.64 R184, [R1+0x16a8] ;  /* 0x0016a80001b87983 */ /* 0x000ee80000300a00 */
[----:B------:R1:W-:Y:S04]  /*4e7b0*/  LDGSTS.E [R154+0x18008], desc[UR60][R20.64], !P3 ;  /* 0x18008000149a7fae */ /* 0x0003e8000d92187c */
[----:B------:R-:W3:Y:S01]  /*4e7c0*/  LDL.LU.64 R182, [R1+0x16a0] ;  /* 0x0016a00001b67983 */ /* 0x000ee20000300a00 */
[----:B----4-:R-:W-:-:S05]  /*4e7d0*/  IMAD.WIDE R26, R4, 0x4, R178 ;  /* 0x00000004041a7825 */ /* 0x010fca00078e02b2 */
[----:B------:R-:W-:Y:S01]  /*4e7e0*/  STL.64 [R1+0x180], R26 ;  /* 0x0001801a01007387 */ /* 0x000fe20000100a00 */
[----:B------:R-:W-:-:S03]  /*4e7f0*/  VIADD R167, R169, 0xfffffdc4 ;  /* 0xfffffdc4a9a77836 */ /* 0x000fc60000000000 */
[----:B------:R-:W-:Y:S01]  /*4e800*/  LDGSTS.E [R166+0x1c008], desc[UR60][R26.64], !P3 ;  /* 0x1c0080001aa67fae */ /* 0x000fe2000d92187c */
[----:B--2---:R-:W-:-:S04]  /*4e810*/  IMAD.WIDE R24, R4, 0x4, R176 ;  /* 0x0000000404187825 */ /* 0x004fc800078e02b0 */
[C---:B-1----:R-:W-:Y:S01]  /*4e820*/  IMAD.WIDE R22, R4.reuse, 0x4, R174 ;  /* 0x0000000404167825 */ /* 0x042fe200078e02ae */
[----:B------:R1:W-:Y:S03]  /*4e830*/  STL.64 [R1+0x178], R24 ;  /* 0x0001781801007387 */ /* 0x0003e60000100a00 */
[----:B------:R-:W-:Y:S01]  /*4e840*/  IMAD.WIDE R20, R4, 0x4, R152 ;  /* 0x0000000404147825 */ /* 0x000fe200078e0298 */
[----:B------:R-:W2:Y:S04]  /*4e850*/  LDL.LU.64 R178, [R1+0x1698] ;  /* 0x0016980001b27983 */ /* 0x000ea80000300a00 */
[----:B------:R-:W-:Y:S04]  /*4e860*/  STL.64 [R1+0x170], R22 ;  /* 0x0001701601007387 */ /* 0x000fe80000100a00 */
[----:B------:R3:W-:Y:S04]  /*4e870*/  STL.64 [R1+0x168], R20 ;  /* 0x0001681401007387 */ /* 0x0007e80000100a00 */
[----:B------:R-:W4:Y:S04]  /*4e880*/  LDL.LU.64 R174, [R1+0x1690] ;  /* 0x0016900001ae7983 */ /* 0x000f280000300a00 */
[----:B------:R-:W2:Y:S04]  /*4e890*/  LDL.LU.64 R176, [R1+0x1688] ;  /* 0x0016880001b07983 */ /* 0x000ea80000300a00 */
[----:B------:R-:W2:Y:S01]  /*4e8a0*/  LDL.LU.64 R152, [R1+0x1680] ;  /* 0x0016800001987983 */ /* 0x000ea20000300a00 */
[----:B------:R-:W-:-:S02]  /*4e8b0*/  ISETP.GE.U32.AND P2, PT, R167, 0x7ffffd45, PT ;  /* 0x7ffffd45a700780c */ /* 0x000fc40003f46070 */
[----:B------:R-:W-:Y:S01]  /*4e8c0*/  IADD3 R167, R168, -0x259, RZ ;  /* 0xfffffda7a8a77810 */ /* 0x000fe20007ffe0ff */
[----:B------:R-:W-:-:S10]  /*4e8d0*/  VIADD R173, R173, 0xfffffda6 ;  /* 0xfffffda6adad7836 */ /* 0x000fd40000000000 */
[----:B------:R1:W-:Y:S04]  /*4e8e0*/  LDGSTS.E [R159+0x1000c], desc[UR60][R24.64], !P2 ;  /* 0x1000c000189f7fae */ /* 0x0003e8000d12187c */
[----:B------:R-:W-:Y:S04]  /*4e8f0*/  LDGSTS.E [R156+0x1400c], desc[UR60][R22.64], !P2 ;  /* 0x1400c000169c7fae */ /* 0x000fe8000d12187c */
[----:B------:R3:W-:Y:S01]  /*4e900*/  LDGSTS.E [R154+0x1800c], desc[UR60][R20.64], !P2 ;  /* 0x1800c000149a7fae */ /* 0x0007e2000d12187c */
[----:B------:R-:W-:Y:S01]  /*4e910*/  ISETP.GE.U32.AND P3, PT, R167, 0x7ffffd28, PT ;  /* 0x7ffffd28a700780c */ /* 0x000fe20003f66070 */
[----:B------:R-:W-:Y:S01]  /*4e920*/  VIADD R181, R181, 0xfffffda5 ;  /* 0xfffffda5b5b57836 */ /* 0x000fe20000000000 */
[C---:B------:R-:W-:Y:S01]  /*4e930*/  IADD3 R180, R10.reuse, 0x100000, RZ ;  /* 0x001000000ab47810 */ /* 0x040fe20007ffe0ff */
[C---:B------:R-:W-:Y:S01]  /*4e940*/  VIADD R220, R10.reuse, 0x100000 ;  /* 0x001000000adc7836 */ /* 0x040fe20000000000 */
[----:B------:R-:W-:Y:S01]  /*4e950*/  IADD3 R228, R10, 0x100000, RZ ;  /* 0x001000000ae47810 */ /* 0x000fe20007ffe0ff */
[----:B------:R-:W-:Y:S01]  /*4e960*/  VIADD R229, R229, 0xfffffdc3 ;  /* 0xfffffdc3e5e57836 */ /* 0x000fe20000000000 */
[----:B-1----:R-:W1:Y:S01]  /*4e970*/  LDC R24, c[0x0][0x230] ;  /* 0x00008c00ff187b82 */ /* 0x002e620000000800 */
[----:B---3--:R-:W-:-:S05]  /*4e980*/  IMAD.WIDE R20, R4, 0x4, R190 ;  /* 0x0000000404147825 */ /* 0x008fca00078e02be */
[----:B------:R3:W-:Y:S04]  /*4e990*/  STL.64 [R1+0x160], R20 ;  /* 0x0001601401007387 */ /* 0x0007e80000100a00 */
[----:B------:R-:W3:Y:S04]  /*4e9a0*/  LDL.LU.64 R198, [R1+0x1678] ;  /* 0x0016780001c67983 */ /* 0x000ee80000300a00 */
[----:B------:R3:W-:Y:S01]  /*4e9b0*/  LDGSTS.E [R172+0x1c00c], desc[UR60][R20.64], !P2 ;  /* 0x1c00c00014ac7fae */ /* 0x0007e2000d12187c */
[----:B------:R-:W-:Y:S01]  /*4e9c0*/  ISETP.GE.U32.AND P2, PT, R173, 0x7ffffd27, PT ;  /* 0x7ffffd27ad00780c */ /* 0x000fe20003f46070 */
[----:B------:R-:W-:-:S05]  /*4e9d0*/  IMAD.WIDE R166, R4, 0x4, R186 ;  /* 0x0000000404a67825 */ /* 0x000fca00078e02ba */
[----:B------:R-:W-:Y:S01]  /*4e9e0*/  LDGSTS.E [R159+0x20000], desc[UR60][R166.64], !P3 ;  /* 0x20000000a69f7fae */ /* 0x000fe2000d92187c */
[----:B------:R-:W-:-:S04]  /*4e9f0*/  IMAD.WIDE R168, R4, 0x4, R184 ;  /* 0x0000000404a87825 */ /* 0x000fc800078e02b8 */
[C---:B------:R-:W-:Y:S01]  /*4ea00*/  IMAD.WIDE R170, R4.reuse, 0x4, R182 ;  /* 0x0000000404aa7825 */ /* 0x040fe200078e02b6 */
[----:B------:R-:W-:Y:S03]  /*4ea10*/  LDGSTS.E [R156+0x24000], desc[UR60][R168.64], !P3 ;  /* 0x24000000a89c7fae */ /* 0x000fe6000d92187c */
[C---:B----4-:R-:W-:Y:S01]  /*4ea20*/  IMAD.WIDE R174, R4.reuse, 0x4, R174 ;  /* 0x0000000404ae7825 */ /* 0x050fe200078e02ae */
[----:B------:R-:W4:Y:S03]  /*4ea30*/  LDL.LU.64 R182, [R1+0x1670] ;  /* 0x0016700001b67983 */ /* 0x000f260000300a00 */
[----:B--2---:R-:W-:Y:S01]  /*4ea40*/  IMAD.WIDE R176, R4, 0x4, R176 ;  /* 0x0000000404b07825 */ /* 0x004fe200078e02b0 */
[----:B------:R-:W2:Y:S01]  /*4ea50*/  LDL.LU.64 R184, [R1+0x1668] ;  /* 0x0016680001b87983 */ /* 0x000ea20000300a00 */
[----:B-1----:R-:W-:Y:S01]  /*4ea60*/  IADD3 R24, R24, -0x23f, RZ ;  /* 0xfffffdc118187810 */ /* 0x002fe20007ffe0ff */
[----:B---3--:R-:W1:Y:S02]  /*4ea70*/  LDC R21, c[0x0][0x230] ;  /* 0x00008c00ff157b82 */ /* 0x008e640000000800 */
[----:B------:R-:W3:Y:S01]  /*4ea80*/  LDL.LU.64 R186, [R1+0x1660] ;  /* 0x0016600001ba7983 */ /* 0x000ee20000300a00 */
[----:B------:R-:W-:-:S03]  /*4ea90*/  IMAD.WIDE R172, R4, 0x4, R178 ;  /* 0x0000000404ac7825 */ /* 0x000fc600078e02b2 */
[----:B------:R-:W4:Y:S01]  /*4eaa0*/  LDL.LU.64 R194, [R1+0x1658] ;  /* 0x0016580001c27983 */ /* 0x000f220000300a00 */
[----:B------:R-:W-:-:S03]  /*4eab0*/  IMAD.WIDE R178, R4, 0x4, R152 ;  /* 0x0000000404b27825 */ /* 0x000fc600078e0298 */
[----:B------:R-:W3:Y:S04]  /*4eac0*/  LDL.LU.64 R190, [R1+0x1650] ;  /* 0x0016500001be7983 */ /* 0x000ee80000300a00 */
[----:B------:R-:W3:Y:S04]  /*4ead0*/  LDL.LU.64 R192, [R1+0x1648] ;  /* 0x0016480001c07983 */ /* 0x000ee80000300a00 */
[----:B------:R-:W2:Y:S04]  /*4eae0*/  LDL.LU.64 R152, [R1+0x1640] ;  /* 0x0016400001987983 */ /* 0x000ea80000300a00 */
[----:B------:R-:W-:Y:S04]  /*4eaf0*/  LDGSTS.E [R154+0x28000], desc[UR60][R170.64], !P3 ;  /* 0x28000000aa9a7fae */ /* 0x000fe8000d92187c */
[----:B------:R-:W3:Y:S04]  /*4eb00*/  LDL.LU.64 R214, [R1+0x1638] ;  /* 0x0016380001d67983 */ /* 0x000ee80000300a00 */
[----:B------:R1:W-:Y:S01]  /*4eb10*/  LDGSTS.E [R180+0x2c000], desc[UR60][R172.64], !P3 ;  /* 0x2c000000acb47fae */ /* 0x0003e2000d92187c */
[----:B------:R-:W-:-:S03]  /*4eb20*/  ISETP.GE.U32.AND P3, PT, R181, 0x7ffffd26, PT ;  /* 0x7ffffd26b500780c */ /* 0x000fc60003f66070 */
[----:B------:R-:W-:Y:S04]  /*4eb30*/  LDGSTS.E [R159+0x20004], desc[UR60][R174.64], !P2 ;  /* 0x20004000ae9f7fae */ /* 0x000fe8000d12187c */
[----:B------:R-:W-:Y:S04]  /*4eb40*/  LDGSTS.E [R156+0x24004], desc[UR60][R176.64], !P2 ;  /* 0x24004000b09c7fae */ /* 0x000fe8000d12187c */
[----:B------:R-:W-:Y:S01]  /*4eb50*/  LDGSTS.E [R154+0x28004], desc[UR60][R178.64], !P2 ;  /* 0x28004000b29a7fae */ /* 0x000fe2000d12187c */
[----:B-1----:R-:W-:-:S03]  /*4eb60*/  IMAD.WIDE R180, R4, 0x4, R198 ;  /* 0x0000000404b47825 */ /* 0x002fc600078e02c6 */
[----:B------:R-:W3:Y:S04]  /*4eb70*/  LDL.LU.64 R198, [R1+0x14b0] ;  /* 0x0014b00001c67983 */ /* 0x000ee80000300a00 */
[----:B------:R-:W3:Y:S04]  /*4eb80*/  LDL.LU.64 R200, [R1+0x14a8] ;  /* 0x0014a80001c87983 */ /* 0x000ee80000300a00 */
[----:B------:R-:W3:Y:S04]  /*4eb90*/  LDL.LU.64 R202, [R1+0x14a0] ;  /* 0x0014a00001ca7983 */ /* 0x000ee80000300a00 */
[----:B------:R4:W-:Y:S01]  /*4eba0*/  LDGSTS.E [R188+0x2c004], desc[UR60][R180.64], !P2 ;  /* 0x2c004000b4bc7fae */ /* 0x0009e2000d12187c */
[----:B------:R-:W-:-:S03]  /*4ebb0*/  ISETP.GE.U32.AND P2, PT, R189, 0x7ffffd25, PT ;  /* 0x7ffffd25bd00780c */ /* 0x000fc60003f46070 */
[----:B------:R-:W3:Y:S04]  /*4ebc0*/  LDL.LU.64 R210, [R1+0x1498] ;  /* 0x0014980001d27983 */ /* 0x000ee80000300a00 */
[----:B------:R-:W3:Y:S04]  /*4ebd0*/  LDL.LU.64 R206, [R1+0x1490] ;  /* 0x0014900001ce7983 */ /* 0x000ee80000300a00 */
[----:B------:R-:W3:Y:S01]  /*4ebe0*/  LDL.LU.64 R208, [R1+0x1488] ;  /* 0x0014880001d07983 */ /* 0x000ee20000300a00 */
[----:B----4-:R-:W-:-:S04]  /*4ebf0*/  IMAD.WIDE R188, R4, 0x4, R194 ;  /* 0x0000000404bc7825 */ /* 0x010fc800078e02c2 */
[C---:B--2---:R-:W-:Y:S02]  /*4ec00*/  IMAD.WIDE R194, R4.reuse, 0x4, R152 ;  /* 0x0000000404c27825 */ /* 0x044fe400078e0298 */
[----:B------:R-:W2:Y:S04]  /*4ec10*/  LDL.LU.64 R152, [R1+0x1480] ;  /* 0x0014800001987983 */ /* 0x000ea80000300a00 */
[----:B------:R-:W4:Y:S01]  /*4ec20*/  LDL.LU.64 R26, [R1+0x1478] ;  /* 0x00147800011a7983 */ /* 0x000f220000300a00 */
[----:B------:R-:W-:-:S04]  /*4ec30*/  IMAD.WIDE R182, R4, 0x4, R182 ;  /* 0x0000000404b67825 */ /* 0x000fc800078e02b6 */
[C---:B------:R-:W-:Y:S01]  /*4ec40*/  IMAD.WIDE R184, R4.reuse, 0x4, R184 ;  /* 0x0000000404b87825 */ /* 0x040fe200078e02b8 */
[----:B------:R-:W-:Y:S03]  /*4ec50*/  LDGSTS.E [R159+0x20008], desc[UR60][R182.64], !P3 ;  /* 0x20008000b69f7fae */ /* 0x000fe6000d92187c */
[C---:B---3--:R-:W-:Y:S01]  /*4ec60*/  IMAD.WIDE R186, R4.reuse, 0x4, R186 ;  /* 0x0000000404ba7825 */ /* 0x048fe200078e02ba */
[----:B------:R-:W-:Y:S03]  /*4ec70*/  LDGSTS.E [R156+0x24008], desc[UR60][R184.64], !P3 ;  /* 0x24008000b89c7fae */ /* 0x000fe6000d92187c */
[C---:B------:R-:W-:Y:S01]  /*4ec80*/  IMAD.WIDE R190, R4.reuse, 0x4, R190 ;  /* 0x0000000404be7825 */ /* 0x040fe200078e02be */
[----:B------:R-:W-:Y:S03]  /*4ec90*/  LDGSTS.E [R154+0x28008], desc[UR60][R186.64], !P3 ;  /* 0x28008000ba9a7fae */ /* 0x000fe6000d92187c */
[----:B------:R-:W-:Y:S01]  /*4eca0*/  IMAD.WIDE R192, R4, 0x4, R192 ;  /* 0x0000000404c07825 */ /* 0x000fe200078e02c0 */
[----:B------:R1:W-:Y:S01]  /*4ecb0*/  LDGSTS.E [R196+0x2c008], desc[UR60][R188.64], !P3 ;  /* 0x2c008000bcc47fae */ /* 0x0003e2000d92187c */
[----:B------:R-:W-:-:S03]  /*4ecc0*/  ISETP.GE.U32.AND P3, PT, R197, 0x7ffffd08, PT ;  /* 0x7ffffd08c500780c */ /* 0x000fc60003f66070 */
[----:B------:R-:W-:Y:S04]  /*4ecd0*/  LDGSTS.E [R159+0x2000c], desc[UR60][R190.64], !P2 ;  /* 0x2000c000be9f7fae */ /* 0x000fe8000d12187c */
[----:B------:R-:W-:Y:S01]  /*4ece0*/  LDGSTS.E [R156+0x2400c], desc[UR60][R192.64], !P2 ;  /* 0x2400c000c09c7fae */ /* 0x000fe2000d12187c */
[----:B-1----:R-:W-:-:S03]  /*4ecf0*/  IMAD.WIDE R196, R4, 0x4, R214 ;  /* 0x0000000404c47825 */ /* 0x002fc600078e02d6 */
[----:B------:R-:W-:Y:S04]  /*4ed00*/  LDGSTS.E [R154+0x2800c], desc[UR60][R194.64], !P2 ;  /* 0x2800c000c29a7fae */ /* 0x000fe8000d12187c */
[----:B------:R1:W-:Y:S04]  /*4ed10*/  LDGSTS.E [R204+0x2c00c], desc[UR60][R196.64], !P2 ;  /* 0x2c00c000c4cc7fae */ /* 0x0003e8000d12187c */
[----:B------:R-:W3:Y:S04]  /*4ed20*/  LDL.LU.64 R214, [R1+0x1470] ;  /* 0x0014700001d67983 */ /* 0x000ee80000300a00 */
[----:B------:R-:W3:Y:S01]  /*4ed30*/  LDL.LU.64 R216, [R1+0x1468] ;  /* 0x0014680001d87983 */ /* 0x000ee20000300a00 */
[----:B-1----:R-:W-:-:S03]  /*4ed40*/  IADD3 R204, R205, -0x27a, RZ ;  /* 0xfffffd86cdcc7810 */ /* 0x002fc60007ffe0ff */
[----:B------:R-:W3:Y:S01]  /*4ed50*/  LDL.LU.64 R218, [R1+0x1460] ;  /* 0x0014600001da7983 */ /* 0x000ee20000300a00 */
[----:B------:R-:W-:-:S03]  /*4ed60*/  ISETP.GE.U32.AND P2, PT, R204, 0x7ffffd07, PT ;  /* 0x7ffffd07cc00780c */ /* 0x000fc60003f46070 */
[----:B------:R-:W3:Y:S04]  /*4ed70*/  LDL.LU.64 R226, [R1+0x1458] ;  /* 0x0014580001e27983 */ /* 0x000ee80000300a00 */
[----:B------:R-:W3:Y:S01]  /*4ed80*/  LDL.LU.64 R222, [R1+0xea0] ;  /* 0x000ea00001de7983 */ /* 0x000ee20000300a00 */
[----:B------:R-:W-:-:S03]  /*4ed90*/  IMAD.WIDE R204, R4, 0x4, R210 ;  /* 0x0000000404cc7825 */ /* 0x000fc600078e02d2 */
[----:B------:R-:W3:Y:S01]  /*4eda0*/  LDL.LU.64 R224, [R1+0xe10] ;  /* 0x000e100001e07983 */ /* 0x000ee20000300a00 */
[----:B------:R-:W-:-:S04]  /*4edb0*/  IMAD.WIDE R198, R4, 0x4, R198 ;  /* 0x0000000404c67825 */ /* 0x000fc800078e02c6 */
[C---:B------:R-:W-:Y:S01]  /*4edc0*/  IMAD.WIDE R200, R4.reuse, 0x4, R200 ;  /* 0x0000000404c87825 */ /* 0x040fe200078e02c8 */
[----:B------:R-:W-:Y:S03]  /*4edd0*/  LDGSTS.E [R159+0x30000], desc[UR60][R198.64], !P3 ;  /* 0x30000000c69f7fae */ /* 0x000fe6000d92187c */
[C---:B------:R-:W-:Y:S01]  /*4ede0*/  IMAD.WIDE R202, R4.reuse, 0x4, R202 ;  /* 0x0000000404ca7825 */ /* 0x040fe200078e02ca */
[----:B------:R-:W-:Y:S04]  /*4edf0*/  LDGSTS.E [R156+0x34000], desc[UR60][R200.64], !P3 ;  /* 0x34000000c89c7fae */ /* 0x000fe8000d92187c */
[----:B------:R-:W-:Y:S04]  /*4ee00*/  LDGSTS.E [R154+0x38000], desc[UR60][R202.64], !P3 ;  /* 0x38000000ca9a7fae */ /* 0x000fe8000d92187c */
[----:B------:R4:W-:Y:S01]  /*4ee10*/  LDGSTS.E [R212+0x3c000], desc[UR60][R204.64], !P3 ;  /* 0x3c000000ccd47fae */ /* 0x0009e2000d92187c */
[----:B--2---:R-:W-:-:S03]  /*4ee20*/  IMAD.WIDE R210, R4, 0x4, R152 ;  /* 0x0000000404d27825 */ /* 0x004fc600078e0298 */
[----:B------:R-:W2:Y:S01]  /*4ee30*/  LDL.LU.64 R152, [R1+0xdf0] ;  /* 0x000df00001987983 */ /* 0x000ea20000300a00 */
[----:B------:R-:W-:Y:S01]  /*4ee40*/  ISETP.GE.U32.AND P3, PT, R213, 0x7ffffd06, PT ;  /* 0x7ffffd06d500780c */ /* 0x000fe20003f66070 */
[C---:B----4-:R-:W-:Y:S02]  /*4ee50*/  IMAD.WIDE R212, R4.reuse, 0x4, R26 ;  /* 0x0000000404d47825 */ /* 0x050fe400078e021a */
[----:B------:R-:W4:Y:S04]  /*4ee60*/  LDL.LU.64 R42, [R1+0xdc0] ;  /* 0x000dc000012a7983 */ /* 0x000f280000300a00 */
[----:B------:R-:W4:Y:S04]  /*4ee70*/  LDL.LU.64 R26, [R1+0x1ab0] ;  /* 0x001ab000011a7983 */ /* 0x000f280000300a00 */
[----:B------:R-:W4:Y:S04]  /*4ee80*/  LDL.LU.64 R30, [R1+0x1aa8] ;  /* 0x001aa800011e7983 */ /* 0x000f280000300a00 */
[----:B------:R-:W4:Y:S01]  /*4ee90*/  LDL.LU.64 R28, [R1+0x1aa0] ;  /* 0x001aa000011c7983 */ /* 0x000f220000300a00 */
[----:B------:R-:W-:-:S03]  /*4eea0*/  IMAD.WIDE R206, R4, 0x4, R206 ;  /* 0x0000000404ce7825 */ /* 0x000fc600078e02ce */
[----:B------:R-:W4:Y:S01]  /*4eeb0*/  LDL.LU.64 R34, [R1+0x1a98] ;  /* 0x001a980001227983 */ /* 0x000f220000300a00 */
[----:B------:R-:W-:-:S03]  /*4eec0*/  IMAD.WIDE R208, R4, 0x4, R208 ;  /* 0x0000000404d07825 */ /* 0x000fc600078e02d0 */
[----:B------:R-:W-:Y:S04]  /*4eed0*/  LDGSTS.E [R159+0x30004], desc[UR60][R206.64], !P2 ;  /* 0x30004000ce9f7fae */ /* 0x000fe8000d12187c */
[----:B------:R-:W-:Y:S04]  /*4eee0*/  LDGSTS.E [R156+0x34004], desc[UR60][R208.64], !P2 ;  /* 0x34004000d09c7fae */ /* 0x000fe8000d12187c */
[----:B------:R-:W-:Y:S04]  /*4eef0*/  LDGSTS.E [R154+0x38004], desc[UR60][R210.64], !P2 ;  /* 0x38004000d29a7fae */ /* 0x000fe8000d12187c */
[----:B------:R1:W-:Y:S04]  /*4ef00*/  LDGSTS.E [R220+0x3c004], desc[UR60][R212.64], !P2 ;  /* 0x3c004000d4dc7fae */ /* 0x0003e8000d12187c */
[----:B------:R-:W4:Y:S04]  /*4ef10*/  LDL.LU.64 R32, [R1+0x1a90] ;  /* 0x001a900001207983 */ /* 0x000f280000300a00 */
[----:B------:R-:W4:Y:S01]  /*4ef20*/  LDL.LU.64 R22, [R1+0x1a88] ;  /* 0x001a880001167983 */ /* 0x000f220000300a00 */
[----:B-1----:R-:W-:-:S04]  /*4ef30*/  IADD3 R220, R221, -0x27c, RZ ;  /* 0xfffffd84dddc7810 */ /* 0x002fc80007ffe0ff */
[----:B------:R-:W-:Y:S01]  /*4ef40*/  ISETP.GE.U32.AND P2, PT, R220, 0x7ffffd05, PT ;  /* 0x7ffffd05dc00780c */ /* 0x000fe20003f46070 */
[----:B---3--:R-:W-:-:S04]  /*4ef50*/  IMAD.WIDE R220, R4, 0x4, R226 ;  /* 0x0000000404dc7825 */ /* 0x008fc800078e02e2 */
[----:B------:R-:W-:-:S04]  /*4ef60*/  IMAD.WIDE R214, R4, 0x4, R214 ;  /* 0x0000000404d67825 */ /* 0x000fc800078e02d6 */
[C---:B------:R-:W-:Y:S01]  /*4ef70*/  IMAD.WIDE R216, R4.reuse, 0x4, R216 ;  /* 0x0000000404d87825 */ /* 0x040fe200078e02d8 */
[----:B------:R-:W-:Y:S03]  /*4ef80*/  LDGSTS.E [R159+0x30008], desc[UR60][R214.64], !P3 ;  /* 0x30008000d69f7fae */ /* 0x000fe6000d92187c */
[C---:B------:R-:W-:Y:S01]  /*4ef90*/  IMAD.WIDE R218, R4.reuse, 0x4, R218 ;  /* 0x0000000404da7825 */ /* 0x040fe200078e02da */
[----:B------:R-:W-:Y:S03]  /*4efa0*/  LDGSTS.E [R156+0x34008], desc[UR60][R216.64], !P3 ;  /* 0x34008000d89c7fae */ /* 0x000fe6000d92187c */
[C---:B------:R-:W-:Y:S01]  /*4efb0*/  IMAD.WIDE R222, R4.reuse, 0x4, R222 ;  /* 0x0000000404de7825 */ /* 0x040fe200078e02de */
[----:B------:R-:W-:Y:S03]  /*4efc0*/  LDGSTS.E [R154+0x38008], desc[UR60][R218.64], !P3 ;  /* 0x38008000da9a7fae */ /* 0x000fe6000d92187c */
[C---:B------:R-:W-:Y:S01]  /*4efd0*/  IMAD.WIDE R224, R4.reuse, 0x4, R224 ;  /* 0x0000000404e07825 */ /* 0x040fe200078e02e0 */
[----:B------:R1:W-:Y:S03]  /*4efe0*/  LDGSTS.E [R228+0x3c008], desc[UR60][R220.64], !P3 ;  /* 0x3c008000dce47fae */ /* 0x0003e6000d92187c */
[----:B--2---:R-:W-:Y:S01]  /*4eff0*/  IMAD.WIDE R226, R4, 0x4, R152 ;  /* 0x0000000404e27825 */ /* 0x004fe200078e0298 */
[----:B------:R-:W-:Y:S01]  /*4f000*/  ISETP.GE.U32.AND P3, PT, R229, 0x7ffffd44, PT ;  /* 0x7ffffd44e500780c */ /* 0x000fe20003f66070 */
[----:B------:R-:W2:Y:S02]  /*4f010*/  LDL.LU.64 R152, [R1+0x1a80] ;  /* 0x001a800001987983 */ /* 0x000ea40000300a00 */
[----:B------:R-:W-:Y:S01]  /*4f020*/  VIADD R20, R252, 0xfffffdc2 ;  /* 0xfffffdc2fc147836 */ /* 0x000fe20000000000 */
[----:B------:R-:W-:Y:S01]  /*4f030*/  IADD3 R252, R10, 0x100000, RZ ;  /* 0x001000000afc7810 */ /* 0x000fe20007ffe0ff */
[----:B------:R3:W-:Y:S01]  /*4f040*/  LDGSTS.E [R159+0x3000c], desc[UR60][R222.64], !P2 ;  /* 0x3000c000de9f7fae */ /* 0x0007e2000d12187c */
[----:B----4-:R-:W-:-:S03]  /*4f050*/  IMAD.WIDE R26, R4, 0x4, R26 ;  /* 0x00000004041a7825 */ /* 0x010fc600078e021a */
[----:B------:R4:W-:Y:S01]  /*4f060*/  LDGSTS.E [R156+0x3400c], desc[UR60][R224.64], !P2 ;  /* 0x3400c000e09c7fae */ /* 0x0009e2000d12187c */
[----:B------:R-:W-:-:S04]  /*4f070*/  IMAD.WIDE R38, R4, 0x4, R30 ;  /* 0x0000000404267825 */ /* 0x000fc800078e021e */
[C---:B-1----:R-:W-:Y:S01]  /*4f080*/  IMAD.WIDE R228, R4.reuse, 0x4, R42 ;  /* 0x0000000404e47825 */ /* 0x042fe200078e022a */
[----:B------:R1:W-:Y:S03]  /*4f090*/  STL.64 [R1+0x3d8], R26 ;  /* 0x0003d81a01007387 */ /* 0x0003e60000100a00 */
[----:B---3--:R-:W-:Y:S01]  /*4f0a0*/  VIADD R159, R11, 0x100000 ;  /* 0x001000000b9f7836 */ /* 0x008fe20000000000 */
[----:B------:R3:W-:Y:S01]  /*4f0b0*/  LDGSTS.E [R154+0x3800c], desc[UR60][R226.64], !P2 ;  /* 0x3800c000e29a7fae */ /* 0x0007e2000d12187c */
[----:B------:R-:W-:-:S03]  /*4f0c0*/  IMAD.WIDE R36, R4, 0x4, R28 ;  /* 0x0000000404247825 */ /* 0x000fc600078e021c */
[----:B------:R-:W-:Y:S04]  /*4f0d0*/  STL.64 [R1+0x3d0], R38 ;  /* 0x0003d02601007387 */ /* 0x000fe80000100a00 */
[----:B------:R3:W-:Y:S04]  /*4f0e0*/  LDGSTS.E [R252+0x3c00c], desc[UR60][R228.64], !P2 ;  /* 0x3c00c000e4fc7fae */ /* 0x0007e8000d12187c */
[----:B------:R-:W2:Y:S04]  /*4f0f0*/  LDL.LU.64 R28, [R1+0x1a78] ;  /* 0x001a7800011c7983 */ /* 0x000ea80000300a00 */
[----:B------:R3:W-:Y:S04]  /*4f100*/  STL.64 [R1+0x3c8], R36 ;  /* 0x0003c82401007387 */ /* 0x0007e80000100a00 */
[----:B------:R-:W-:Y:S04]  /*4f110*/  LDGSTS.E [R159], desc[UR60][R26.64], !P6 ;  /* 0x000000001a9f7fae */ /* 0x000fe8000f12187c */
[----:B-1----:R-:W2:Y:S04]  /*4f120*/  LDL.LU.64 R26, [R1+0x1a70] ;  /* 0x001a7000011a7983 */ /* 0x002ea80000300a00 */
[----:B------:R-:W2:Y:S04]  /*4f130*/  LDL.LU.64 R30, [R1+0x1a68] ;  /* 0x001a6800011e7983 */ /* 0x000ea80000300a00 */
[----:B------:R-:W2:Y:S01]  /*4f140*/  LDL.LU.64 R42, [R1+0x1a60] ;  /* 0x001a6000012a7983 */ /* 0x000ea20000300a00 */
[C---:B----4-:R-:W-:Y:S01]  /*4f150*/  IADD3 R156, R11.reuse, 0x100000, RZ ;  /* 0x001000000b9c7810 */ /* 0x050fe20007ffe0ff */
[----:B---3--:R-:W-:-:S02]  /*4f160*/  VIADD R154, R11, 0x100000 ;  /* 0x001000000b9a7836 */ /* 0x008fc40000000000 */
[C---:B------:R-:W-:Y:S02]  /*4f170*/  IMAD.WIDE R34, R4.reuse, 0x4, R34 ;  /* 0x0000000404227825 */ /* 0x040fe400078e0222 */
[----:B------:R-:W-:Y:S02]  /*4f180*/  LDGSTS.E [R156+0x4000], desc[UR60][R38.64], !P6 ;  /* 0x04000000269c7fae */ /* 0x000fe4000f12187c */
[----:B------:R-:W-:Y:S02]  /*4f190*/  VIADD R252, R11, 0x100000 ;  /* 0x001000000bfc7836 */ /* 0x000fe40000000000 */
[----:B------:R1:W-:Y:S01]  /*4f1a0*/  LDGSTS.E [R154+0x8000], desc[UR60][R36.64], !P6 ;  /* 0x08000000249a7fae */ /* 0x0003e2000f12187c */
[----:B------:R-:W-:-:S03]  /*4f1b0*/  IMAD.WIDE R32, R4, 0x4, R32 ;  /* 0x0000000404207825 */ /* 0x000fc600078e0220 */
[----:B------:R-:W-:Y:S04]  /*4f1c0*/  STL.64 [R1+0x3c0], R34 ;  /* 0x0003c02201007387 */ /* 0x000fe80000100a00 */
[----:B------:R-:W-:Y:S01]  /*4f1d0*/  LDGSTS.E [R252+0xc000], desc[UR60][R34.64], !P6 ;  /* 0x0c00000022fc7fae */ /* 0x000fe2000f12187c */
[----:B-1----:R-:W-:-:S03]  /*4f1e0*/  IMAD.WIDE R36, R4, 0x4, R22 ;  /* 0x0000000404247825 */ /* 0x002fc600078e0216 */
[----:B------:R1:W-:Y:S01]  /*4f1f0*/  STL.64 [R1+0x3b8], R32 ;  /* 0x0003b82001007387 */ /* 0x0003e20000100a00 */
[----:B------:R-:W-:-:S03]  /*4f200*/  ISETP.GE.U32.AND P6, PT, R24, 0x7ffffd42, PT ;  /* 0x7ffffd421800780c */ /* 0x000fc60003fc6070 */
[----:B------:R-:W-:Y:S04]  /*4f210*/  STL.64 [R1+0x3b0], R36 ;  /* 0x0003b02401007387 */ /* 0x000fe80000100a00 */
[----:B------:R-:W3:Y:S04]  /*4f220*/  LDL.LU.64 R24, [R1+0x1a58] ;  /* 0x001a580001187983 */ /* 0x000ee80000300a00 */
[----:B------:R-:W-:Y:S04]  /*4f230*/  LDGSTS.E [R159+0x4], desc[UR60][R32.64], !P5 ;  /* 0x00004000209f7fae */ /* 0x000fe8000e92187c */
[----:B------:R-:W-:Y:S01]  /*4f240*/  LDGSTS.E [R156+0x4004], desc[UR60][R36.64], !P5 ;  /* 0x04004000249c7fae */ /* 0x000fe2000e92187c */
[----:B--2---:R-:W-:-:S05]  /*4f250*/  IMAD.WIDE R22, R4, 0x4, R152 ;  /* 0x0000000404167825 */ /* 0x004fca00078e0298 */
[----:B------:R2:W-:Y:S04]  /*4f260*/  STL.64 [R1+0x3a8], R22 ;  /* 0x0003a81601007387 */ /* 0x0005e80000100a00 */
[----:B-1----:R-:W4:Y:S04]  /*4f270*/  LDL.LU.64 R32, [R1+0x1a50] ;  /* 0x001a500001207983 */ /* 0x002f280000300a00 */
[----:B------:R-:W4:Y:S04]  /*4f280*/  LDL.LU.64 R34, [R1+0x1a48] ;  /* 0x001a480001227983 */ /* 0x000f280000300a00 */
[----:B------:R-:W4:Y:S04]  /*4f290*/  LDL.LU.64 R152, [R1+0x1a40] ;  /* 0x001a400001987983 */ /* 0x000f280000300a00 */
[----:B------:R2:W-:Y:S01]  /*4f2a0*/  LDGSTS.E [R154+0x8004], desc[UR60][R22.64], !P5 ;  /* 0x08004000169a7fae */ /* 0x0005e2000e92187c */
[----:B------:R-:W-:Y:S01]  /*4f2b0*/  IMAD.WIDE R28, R4, 0x4, R28 ;  /* 0x00000004041c7825 */ /* 0x000fe200078e021c */
[----:B------:R-:W-:Y:S01]  /*4f2c0*/  ISETP.GE.U32.AND P2, PT, R20, 0x7ffffd43, PT ;  /* 0x7ffffd431400780c */ /* 0x000fe20003f46070 */
[----:B--2---:R-:W1:Y:S03]  /*4f2d0*/  LDC R23, c[0x0][0x230] ;  /* 0x00008c00ff177b82 */ /* 0x004e660000000800 */
[----:B------:R2:W-:Y:S04]  /*4f2e0*/  STL.64 [R1+0x3a0], R28 ;  /* 0x0003a01c01007387 */ /* 0x0005e80000100a00 */
[----:B------:R-:W-:Y:S01]  /*4f2f0*/  LDGSTS.E [R252+0xc004], desc[UR60][R28.64], !P5 ;  /* 0x0c0040001cfc7fae */ /* 0x000fe2000e92187c */
[----:B------:R-:W1:Y:S01]  /*4f300*/  LDC R20, c[0x0][0x230] ;  /* 0x00008c00ff147b82 */ /* 0x000e620000000800 */
[----:B------:R-:W-:Y:S01]  /*4f310*/  IADD3 R21, R21, -0x240, RZ ;  /* 0xfffffdc015157810 */ /* 0x000fe20007ffe0ff */
[----:B------:R-:W-:-:S06]  /*4f320*/  IMAD.WIDE R26, R4, 0x4, R26 ;  /* 0x00000004041a7825 */ /* 0x000fcc00078e021a */
[----:B------:R-:W4:Y:S01]  /*4f330*/  LDC R22, c[0x0][0x230] ;  /* 0x00008c00ff167b82 */ /* 0x000f220000000800 */
[C---:B------:R-:W-:Y:S01]  /*4f340*/  IMAD.WIDE R30, R4.reuse, 0x4, R30 ;  /* 0x00000004041e7825 */ /* 0x040fe200078e021e */
[----:B------:R1:W-:Y:S03]  /*4f350*/  STL.64 [R1+0x398], R26 ;  /* 0x0003981a01007387 */ /* 0x0003e60000100a00 */
[----:B------:R-:W-:Y:S01]  /*4f360*/  IMAD.WIDE R36, R4, 0x4, R42 ;  /* 0x0000000404247825 */ /* 0x000fe200078e022a */
[----:B------:R1:W-:Y:S04]  /*4f370*/  STL.64 [R1+0x390], R30 ;  /* 0x0003901e01007387 */ /* 0x0003e80000100a00 */
[----:B--2---:R-:W2:Y:S04]  /*4f380*/  LDL.LU.64 R28, [R1+0x1a38] ;  /* 0x001a3800011c7983 */ /* 0x004ea80000300a00 */
[----:B------:R4:W-:Y:S04]  /*4f390*/  STL.64 [R1+0x388], R36 ;  /* 0x0003882401007387 */ /* 0x0009e80000100a00 */
[----:B------:R-:W-:Y:S04]  /*4f3a0*/  LDGSTS.E [R159+0x8], desc[UR60][R26.64], !P0 ;  /* 0x000080001a9f7fae */ /* 0x000fe8000c12187c */
[----:B------:R-:W-:Y:S01]  /*4f3b0*/  LDGSTS.E [R156+0x4008], desc[UR60][R30.64], !P0 ;  /* 0x040080001e9c7fae */ /* 0x000fe2000c12187c */
[----:B-1----:R-:W-:-:S03]  /*4f3c0*/  VIADD R20, R20, 0xfffffda3 ;  /* 0xfffffda314147836 */ /* 0x002fc60000000000 */
[----:B------:R1:W-:Y:S04]  /*4f3d0*/  LDGSTS.E [R154+0x8008], desc[UR60][R36.64], !P0 ;  /* 0x08008000249a7fae */ /* 0x0003e8000c12187c */
[----:B------:R-:W2:Y:S04]  /*4f3e0*/  LDL.LU.64 R26, [R1+0x1830] ;  /* 0x00183000011a7983 */ /* 0x000ea80000300a00 */
[----:B------:R-:W2:Y:S04]  /*4f3f0*/  LDL.LU.64 R42, [R1+0x1828] ;  /* 0x00182800012a7983 */ /* 0x000ea80000300a00 */
[----:B------:R-:W2:Y:S01]  /*4f400*/  LDL.LU.64 R30, [R1+0x1820] ;  /* 0x00182000011e7983 */ /* 0x000ea20000300a00 */
[----:B---3--:R-:W-:Y:S01]  /*4f410*/  IMAD.WIDE R24, R4, 0x4, R24 ;  /* 0x0000000404187825 */ /* 0x008fe200078e0218 */
[----:B------:R-:W-:-:S04]  /*4f420*/  ISETP.GE.U32.AND P5, PT, R21, 0x7ffffd41, PT ;  /* 0x7ffffd411500780c */ /* 0x000fc80003fa6070 */
[----:B------:R3:W-:Y:S04]  /*4f430*/  STL.64 [R1+0x380], R24 ;  /* 0x0003801801007387 */ /* 0x0007e80000100a00 */
[----:B------:R-:W-:Y:S01]  /*4f440*/  LDGSTS.E [R252+0xc008], desc[UR60][R24.64], !P0 ;  /* 0x0c00800018fc7fae */ /* 0x000fe2000c12187c */
[----:B------:R-:W-:Y:S01]  /*4f450*/  ISETP.GE.U32.AND P0, PT, R20, 0x7ffffd24, PT ;  /* 0x7ffffd241400780c */ /* 0x000fe20003f06070 */
[----:B----4-:R-:W-:-:S04]  /*4f460*/  IMAD.WIDE R38, R4, 0x4, R32 ;  /* 0x0000000404267825 */ /* 0x010fc800078e0220 */
[C---:B-1----:R-:W-:Y:S01]  /*4f470*/  IMAD.WIDE R36, R4.reuse, 0x4, R34 ;  /* 0x0000000404247825 */ /* 0x042fe200078e0222 */
[----:B------:R-:W-:Y:S03]  /*4f480*/  STL.64 [R1+0x378], R38 ;  /* 0x0003782601007387 */ /* 0x000fe60000100a00 */
[----:B------:R-:W-:Y:S01]  /*4f490*/  IMAD.WIDE R32, R4, 0x4, R152 ;  /* 0x0000000404207825 */ /* 0x000fe200078e0298 */
[----:B---3--:R-:W3:Y:S04]  /*4f4a0*/  LDL.LU.64 R24, [R1+0x1818] ;  /* 0x0018180001187983 */ /* 0x008ee80000300a00 */
[----:B------:R-:W-:Y:S04]  /*4f4b0*/  STL.64 [R1+0x370], R36 ;  /* 0x0003702401007387 */ /* 0x000fe80000100a00 */
[----:B------:R1:W-:Y:S04]  /*4f4c0*/  STL.64 [R1+0x368], R32 ;  /* 0x0003682001007387 */ /* 0x0003e80000100a00 */
[----:B------:R-:W4:Y:S04]  /*4f4d0*/  LDL.LU.64 R20, [R1+0x1810] ;  /* 0x0018100001147983 */ /* 0x000f280000300a00 */
[----:B------:R-:W4:Y:S04]  /*4f4e0*/  LDL.LU.64 R34, [R1+0x1808] ;  /* 0x0018080001227983 */ /* 0x000f280000300a00 */
[----:B------:R-:W4:Y:S04]  /*4f4f0*/  LDL.LU.64 R152, [R1+0x1800] ;  /* 0x0018000001987983 */ /* 0x000f280000300a00 */
[----:B------:R-:W-:Y:S04]  /*4f500*/  LDGSTS.E [R159+0xc], desc[UR60][R38.64], !P4 ;  /* 0x0000c000269f7fae */ /* 0x000fe8000e12187c */
[----:B------:R-:W-:Y:S04]  /*4f510*/  LDGSTS.E [R156+0x400c], desc[UR60][R36.64], !P4 ;  /* 0x0400c000249c7fae */ /* 0x000fe8000e12187c */
[----:B------:R1:W-:Y:S01]  /*4f520*/  LDGSTS.E [R154+0x800c], desc[UR60][R32.64], !P4 ;  /* 0x0800c000209a7fae */ /* 0x0003e2000e12187c */
[----:B------:R-:W-:Y:S01]  /*4f530*/  IADD3 R23, R23, -0x25e, RZ ;  /* 0xfffffda217177810 */ /* 0x000fe20007ffe0ff */
[----:B------:R-:W-:Y:S01]  /*4f540*/  VIADD R22, R22, 0xfffffda1 ;  /* 0xfffffda116167836 */ /* 0x000fe20000000000 */
[----:B-1----:R-:W1:Y:S01]  /*4f550*/  LDC R32, c[0x0][0x230] ;  /* 0x00008c00ff207b82 */ /* 0x002e620000000800 */
[----:B--2---:R-:W-:-:S05]  /*4f560*/  IMAD.WIDE R28, R4, 0x4, R28 ;  /* 0x00000004041c7825 */ /* 0x004fca00078e021c */
[----:B------:R2:W-:Y:S04]  /*4f570*/  STL.64 [R1+0x360], R28 ;  /* 0x0003601c01007387 */ /* 0x0005e80000100a00 */
[----:B------:R-:W-:Y:S01]  /*4f580*/  LDGSTS.E [R252+0xc00c], desc[UR60][R28.64], !P4 ;  /* 0x0c00c0001cfc7fae */ /* 0x000fe2000e12187c */
[----:B------:R-:W-:-:S04]  /*4f590*/  IMAD.WIDE R26, R4, 0x4, R26 ;  /* 0x00000004041a7825 */ /* 0x000fc800078e021a */
[C---:B------:R-:W-:Y:S01]  /*4f5a0*/  IMAD.WIDE R38, R4.reuse, 0x4, R42 ;  /* 0x0000000404267825 */ /* 0x040fe200078e022a */
[----:B------:R1:W-:Y:S03]  /*4f5b0*/  STL.64 [R1+0x158], R26 ;  /* 0x0001581a01007387 */ /* 0x0003e60000100a00 */
[C---:B------:R-:W-:Y:S01]  /*4f5c0*/  IMAD.WIDE R36, R4.reuse, 0x4, R30 ;  /* 0x0000000404247825 */ /* 0x040fe200078e021e */
[----:B------:R-:W4:Y:S04]  /*4f5d0*/  LDL.LU.64 R42, [R1+0x17f8] ;  /* 0x0017f800012a7983 */ /* 0x000f280000300a00 */
[----:B------:R4:W-:Y:S04]  /*4f5e0*/  STL.64 [R1+0x150], R38 ;  /* 0x0001502601007387 */ /* 0x0009e80000100a00 */
[----:B------:R4:W-:Y:S04]  /*4f5f0*/  STL.64 [R1+0x148], R36 ;  /* 0x0001482401007387 */ /* 0x0009e80000100a00 */
[----:B------:R-:W4:Y:S04]  /*4f600*/  LDL.LU.64 R30, [R1+0x17f0] ;  /* 0x0017f000011e7983 */ /* 0x000f280000300a00 */
[----:B--2---:R-:W2:Y:S04]  /*4f610*/  LDL.LU.64 R28, [R1+0x17e8] ;  /* 0x0017e800011c7983 */ /* 0x004ea80000300a00 */
[----:B------:R-:W-:Y:S04]  /*4f620*/  LDGSTS.E [R159+0x10000], desc[UR60][R26.64], !P3 ;  /* 0x100000001a9f7fae */ /* 0x000fe8000d92187c */
[----:B------:R4:W-:Y:S04]  /*4f630*/  LDGSTS.E [R156+0x14000], desc[UR60][R38.64], !P3 ;  /* 0x14000000269c7fae */ /* 0x0009e8000d92187c */
[----:B------:R4:W-:Y:S04]  /*4f640*/  LDGSTS.E [R154+0x18000], desc[UR60][R36.64], !P3 ;  /* 0x18000000249a7fae */ /* 0x0009e8000d92187c */
[----:B-1----:R-:W2:Y:S01]  /*4f650*/  LDL.LU.64 R26, [R1+0x17e0] ;  /* 0x0017e000011a7983 */ /* 0x002ea20000300a00 */
[----:B------:R-:W-:Y:S01]  /*4f660*/  ISETP.GE.U32.AND P4, PT, R23, 0x7ffffd23, PT ;  /* 0x7ffffd231700780c */ /* 0x000fe20003f86070 */
[----:B---3--:R-:W-:-:S05]  /*4f670*/  IMAD.WIDE R24, R4, 0x4, R24 ;  /* 0x0000000404187825 */ /* 0x008fca00078e0218 */
[----:B------:R-:W-:Y:S04]  /*4f680*/  STL.64 [R1+0x140], R24 ;  /* 0x0001401801007387 */ /* 0x000fe80000100a00 */
[----:B------:R-:W-:Y:S01]  /*4f690*/  LDGSTS.E [R252+0x1c000], desc[UR60][R24.64], !P3 ;  /* 0x1c00000018fc7fae */ /* 0x000fe2000d92187c */
[----:B----4-:R-:W-:-:S04]  /*4f6a0*/  IMAD.WIDE R20, R4, 0x4, R20 ;  /* 0x0000000404147825 */ /* 0x010fc800078e0214 */
[C---:B------:R-:W-:Y:S01]  /*4f6b0*/  IMAD.WIDE R38, R4.reuse, 0x4, R34 ;  /* 0x0000000404267825 */ /* 0x040fe200078e0222 */
[----:B------:R1:W-:Y:S03]  /*4f6c0*/  STL.64 [R1+0x5e8], R20 ;  /* 0x0005e81401007387 */ /* 0x0003e60000100a00 */
[----:B------:R-:W-:Y:S01]  /*4f6d0*/  IMAD.WIDE R36, R4, 0x4, R152 ;  /* 0x0000000404247825 */ /* 0x000fe200078e0298 */
[----:B------:R-:W-:Y:S01]  /*4f6e0*/  STL.64 [R1+0x608], R38 ;  /* 0x0006082601007387 */ /* 0x000fe20000100a00 */
[----:B------:R-:W-:-:S03]  /*4f6f0*/  ISETP.GE.U32.AND P3, PT, R22, 0x7ffffd22, PT ;  /* 0x7ffffd221600780c */ /* 0x000fc60003f66070 */
[----:B------:R3:W-:Y:S04]  /*4f700*/  STL.64 [R1+0x628], R36 ;  /* 0x0006282401007387 */ /* 0x0007e80000100a00 */
[----:B------:R-:W4:Y:S04]  /*4f710*/  LDL.LU.64 R34, [R1+0x17d8] ;  /* 0x0017d80001227983 */ /* 0x000f280000300a00 */
[----:B------:R-:W-:Y:S04]  /*4f720*/  LDGSTS.E [R159+0x10004], desc[UR60][R20.64], !P2 ;  /* 0x10004000149f7fae */ /* 0x000fe8000d12187c */
[----:B------:R-:W4:Y:S04]  /*4f730*/  LDL.LU.64 R22, [R1+0x17d0] ;  /* 0x0017d00001167983 */ /* 0x000f280000300a00 */
[----:B------:R-:W-:Y:S04]  /*4f740*/  LDGSTS.E [R156+0x14004], desc[UR60][R38.64], !P2 ;  /* 0x14004000269c7fae */ /* 0x000fe8000d12187c */
[----:B-1----:R-:W4:Y:S04]  /*4f750*/  LDL.LU.64 R20, [R1+0x17c8] ;  /* 0x0017c80001147983 */ /* 0x002f280000300a00 */
[----:B------:R-:W4:Y:S04]  /*4f760*/  LDL.LU.64 R24, [R1+0x17c0] ;  /* 0x0017c00001187983 */ /* 0x000f280000300a00 */
[----:B------:R-:W4:Y:S04]  /*4f770*/  LDL.LU.64 R152, [R1+0x17b8] ;  /* 0x0017b80001987983 */ /* 0x000f280000300a00 */
[----:B------:R3:W-:Y:S01]  /*4f780*/  LDGSTS.E [R154+0x18004], desc[UR60][R36.64], !P2 ;  /* 0x18004000249a7fae */ /* 0x0007e2000d12187c */
[----:B------:R-:W-:Y:S01]  /*4f790*/  IADD3 R32, R32, -0x260, RZ ;  /* 0xfffffda020207810 */ /* 0x000fe20007ffe0ff */
[----:B---3--:R-:W-:-:S05]  /*4f7a0*/  IMAD.WIDE R36, R4, 0x4, R42 ;  /* 0x0000000404247825 */ /* 0x008fca00078e022a */
[----:B------:R1:W-:Y:S04]  /*4f7b0*/  STL.64 [R1+0x648], R36 ;  /* 0x0006482401007387 */ /* 0x0003e80000100a00 */
[----:B------:R-:W-:Y:S01]  /*4f7c0*/  LDGSTS.E [R252+0x1c004], desc[UR60][R36.64], !P2 ;  /* 0x1c00400024fc7fae */ /* 0x000fe2000d12187c */
[----:B------:R-:W-:-:S04]  /*4f7d0*/  IMAD.WIDE R30, R4, 0x4, R30 ;  /* 0x00000004041e7825 */ /* 0x000fc800078e021e */
[----:B--2---:R-:W-:Y:S01]  /*4f7e0*/  IMAD.WIDE R28, R4, 0x4, R28 ;  /* 0x00000004041c7825 */ /* 0x004fe200078e021c */
[----:B------:R2:W-:Y:S04]  /*4f7f0*/  STL.64 [R1+0x668], R30 ;  /* 0x0006681e01007387 */ /* 0x0005e80000100a00 */
[----:B------:R-:W-:Y:S01]  /*4f800*/  STL.64 [R1+0x678], R28 ;  /* 0x0006781c01007387 */ /* 0x000fe20000100a00 */
[----:B------:R-:W-:-:S03]  /*4f810*/  ISETP.GE.U32.AND P2, PT, R32, 0x7ffffd21, PT ;  /* 0x7ffffd212000780c */ /* 0x000fc60003f46070 */
[----:B------:R-:W-:Y:S04]  /*4f820*/  LDGSTS.E [R159+0x10008], desc[UR60][R30.64], !P6 ;  /* 0x100080001e9f7fae */ /* 0x000fe8000f12187c */
[----:B------:R3:W-:Y:S01]  /*4f830*/  LDGSTS.E [R156+0x14008], desc[UR60][R28.64], !P6 ;  /* 0x140080001c9c7fae */ /* 0x0007e2000f12187c */
[----:B------:R-:W-:-:S05]  /*4f840*/  IMAD.WIDE R26, R4, 0x4, R26 ;  /* 0x00000004041a7825 */ /* 0x000fca00078e021a */
[----:B------:R3:W-:Y:S04]  /*4f850*/  STL.64 [R1+0x698], R26 ;  /* 0x0006981a01007387 */ /* 0x0007e80000100a00 */
[----:B-1----:R-:W4:Y:S04]  /*4f860*/  LDL.LU.64 R36, [R1+0x1630] ;  /* 0x0016300001247983 */ /* 0x002f280000300a00 */
[----:B------:R-:W4:Y:S04]  /*4f870*/  LDL.LU.64 R42, [R1+0x1628] ;  /* 0x00162800012a7983 */ /* 0x000f280000300a00 */
[----:B------:R-:W4:Y:S04]  /*4f880*/  LDL.LU.64 R32, [R1+0x1620] ;  /* 0x0016200001207983 */ /* 0x000f280000300a00 */
[----:B--2---:R-:W2:Y:S04]  /*4f890*/  LDL.LU.64 R30, [R1+0x1618] ;  /* 0x00161800011e7983 */ /* 0x004ea80000300a00 */
[----:B------:R-:W-:Y:S04]  /*4f8a0*/  LDGSTS.E [R154+0x18008], desc[UR60][R26.64], !P6 ;  /* 0x180080001a9a7fae */ /* 0x000fe8000f12187c */
[----:B---3--:R-:W3:Y:S01]  /*4f8b0*/  LDL.LU.64 R26, [R1+0x1610] ;  /* 0x00161000011a7983 */ /* 0x008ee20000300a00 */
[----:B------:R-:W-:-:S02]  /*4f8c0*/  VIADD R28, R11, 0x100000 ;  /* 0x001000000b1c7836 */ /* 0x000fc40000000000 */
[----:B----4-:R-:W-:-:S04]  /*4f8d0*/  IMAD.WIDE R34, R4, 0x4, R34 ;  /* 0x0000000404227825 */ /* 0x010fc800078e0222 */
[C---:B------:R-:W-:Y:S01]  /*4f8e0*/  IMAD.WIDE R22, R4.reuse, 0x4, R22 ;  /* 0x0000000404167825 */ /* 0x040fe200078e0216 */
[----:B------:R1:W-:Y:S03]  /*4f8f0*/  STL.64 [R1+0x6b8], R34 ;  /* 0x0006b82201007387 */ /* 0x0003e60000100a00 */
[C---:B------:R-:W-:Y:S01]  /*4f900*/  IMAD.WIDE R20, R4.reuse, 0x4, R20 ;  /* 0x0000000404147825 */ /* 0x040fe200078e0214 */
[----:B------:R4:W-:Y:S03]  /*4f910*/  STL.64 [R1+0x6d8], R22 ;  /* 0x0006d81601007387 */ /* 0x0009e60000100a00 */
[C---:B------:R-:W-:Y:S01]  /*4f920*/  IMAD.WIDE R38, R4.reuse, 0x4, R24 ;  /* 0x0000000404267825 */ /* 0x040fe200078e0218 */
[----:B------:R4:W-:Y:S03]  /*4f930*/  STL.64 [R1+0x6f8], R20 ;  /* 0x0006f81401007387 */ /* 0x0009e60000100a00 */
[C---:B------:R-:W-:Y:S01]  /*4f940*/  IMAD.WIDE R24, R4.reuse, 0x4, R152 ;  /* 0x0000000404187825 */ /* 0x040fe200078e0298 */
[----:B------:R-:W-:Y:S04]  /*4f950*/  STL.64 [R1+0x718], R38 ;  /* 0x0007182601007387 */ /* 0x000fe80000100a00 */
[----:B------:R-:W-:Y:S04]  /*4f960*/  LDGSTS.E [R28+0x1c008], desc[UR60][R34.64], !P6 ;  /* 0x1c008000221c7fae */ /* 0x000fe8000f12187c */
[----:B------:R4:W-:Y:S04]  /*4f970*/  STL.64 [R1+0x738], R24 ;  /* 0x0007381801007387 */ /* 0x0009e80000100a00 */
[----:B------:R-:W-:Y:S04]  /*4f980*/  LDGSTS.E [R252+0x1000c], desc[UR60][R22.64], !P5 ;  /* 0x1000c00016fc7fae */ /* 0x000fe8000e92187c */
[----:B------:R-:W3:Y:S04]  /*4f990*/  LDL.LU.64 R28, [R1+0x1608] ;  /* 0x00160800011c7983 */ /* 0x000ee80000300a00 */
[----:B-1----:R-:W3:Y:S04]  /*4f9a0*/  LDL.LU.64 R34, [R1+0x1600] ;  /* 0x0016000001227983 */ /* 0x002ee80000300a00 */
[----:B----4-:R-:W4:Y:S04]  /*4f9b0*/  LDL.LU.64 R22, [R1+0x15f8] ;  /* 0x0015f80001167983 */ /* 0x010f280000300a00 */
[----:B------:R-:W-:Y:S04]  /*4f9c0*/  LDGSTS.E [R159+0x1400c], desc[UR60][R20.64], !P5 ;  /* 0x1400c000149f7fae */ /* 0x000fe8000e92187c */
[----:B------:R-:W-:Y:S04]  /*4f9d0*/  LDGSTS.E [R156+0x1800c], desc[UR60][R38.64], !P5 ;  /* 0x1800c000269c7fae */ /* 0x000fe8000e92187c */
[----:B------:R1:W-:Y:S04]  /*4f9e0*/  LDGSTS.E [R154+0x1c00c], desc[UR60][R24.64], !P5 ;  /* 0x1c00c000189a7fae */ /* 0x0003e8000e92187c */
[----:B------:R-:W4:Y:S04]  /*4f9f0*/  LDL.LU.64 R20, [R1+0x15f0] ;  /* 0x0015f00001147983 */ /* 0x000f280000300a00 */
[----:B------:R-:W4:Y:S01]  /*4fa00*/  LDL.LU.64 R152, [R1+0x15e8] ;  /* 0x0015e80001987983 */ /* 0x000f220000300a00 */
[----:B-1----:R-:W-:Y:S01]  /*4fa10*/  IADD3 R24, R11, 0x100000, RZ ;  /* 0x001000000b187810 */ /* 0x002fe20007ffe0ff */
[----:B------:R-:W-:-:S04]  /*4fa20*/  IMAD.WIDE R40, R4, 0x4, R36 ;  /* 0x0000000404287825 */ /* 0x000fc800078e0224 */
[C---:B------:R-:W-:Y:S01]  /*4fa30*/  IMAD.WIDE R38, R4.reuse, 0x4, R42 ;  /* 0x0000000404267825 */ /* 0x040fe200078e022a */
[----:B------:R-:W-:Y:S03]  /*4fa40*/  STL.64 [R1+0x758], R40 ;  /* 0x0007582801007387 */ /* 0x000fe60000100a00 */
[C---:B------:R-:W-:Y:S01]  /*4fa50*/  IMAD.WIDE R36, R4.reuse, 0x4, R32 ;  /* 0x0000000404247825 */ /* 0x040fe200078e0220 */
[----:B------:R-:W-:Y:S03]  /*4fa60*/  STL.64 [R1+0x778], R38 ;  /* 0x0007782601007387 */ /* 0x000fe60000100a00 */
[C---:B--2---:R-:W-:Y:S01]  /*4fa70*/  IMAD.WIDE R30, R4.reuse, 0x4, R30 ;  /* 0x00000004041e7825 */ /* 0x044fe200078e021e */
[----:B------:R-:W2:Y:S04]  /*4fa80*/  LDL.LU.64 R32, [R1+0x15e0] ;  /* 0x0015e00001207983 */ /* 0x000ea80000300a00 */
[----:B------:R-:W-:Y:S04]  /*4fa90*/  STL.64 [R1+0x798], R36 ;  /* 0x0007982401007387 */ /* 0x000fe80000100a00 */
[----:B------:R-:W-:Y:S04]  /*4faa0*/  LDGSTS.E [R24+0x20000], desc[UR60][R40.64], !P0 ;  /* 0x2000000028187fae */ /* 0x000fe8000c12187c */
[----:B------:R1:W-:Y:S01]  /*4fab0*/  STL.64 [R1+0x7b8], R30 ;  /* 0x0007b81e01007387 */ /* 0x0003e20000100a00 */
[----:B---3--:R-:W-:-:S03]  /*4fac0*/  IMAD.WIDE R26, R4, 0x4, R26 ;  /* 0x00000004041a7825 */ /* 0x008fc600078e021a */
[----:B------:R-:W-:Y:S04]  /*4fad0*/  LDGSTS.E [R252+0x24000], desc[UR60][R38.64], !P0 ;  /* 0x2400000026fc7fae */ /* 0x000fe8000c12187c */
[----:B------:R-:W3:Y:S04]  /*4fae0*/  LDL.LU.64 R24, [R1+0x15d8] ;  /* 0x0015d80001187983 */ /* 0x000ee80000300a00 */
[----:B------:R-:W-:Y:S04]  /*4faf0*/  LDGSTS.E [R159+0x28000], desc[UR60][R36.64], !P0 ;  /* 0x28000000249f7fae */ /* 0x000fe8000c12187c */
[----:B------:R1:W-:Y:S04]  /*4fb00*/  STL.64 [R1+0x7d8], R26 ;  /* 0x0007d81a01007387 */ /* 0x0003e80000100a00 */
[----:B------:R-:W-:Y:S04]  /*4fb10*/  LDGSTS.E [R156+0x2c000], desc[UR60][R30.64], !P0 ;  /* 0x2c0000001e9c7fae */ /* 0x000fe8000c12187c */
[----:B------:R1:W-:Y:S04]  /*4fb20*/  LDGSTS.E [R154+0x20004], desc[UR60][R26.64], !P4 ;  /* 0x200040001a9a7fae */ /* 0x0003e8000e12187c */
[----:B-1----:R-:W3:Y:S01]  /*4fb30*/  LDL.LU.64 R30, [R1+0x15d0] ;  /* 0x0015d000011e7983 */ /* 0x002ee20000300a00 */
[C---:B------:R-:W-:Y:S01]  /*4fb40*/  IMAD.WIDE R42, R4.reuse, 0x4, R28 ;  /* 0x00000004042a7825 */ /* 0x040fe200078e021c */
[----:B------:R-:W1:Y:S03]  /*4fb50*/  LDC R27, c[0x0][0x230] ;  /* 0x00008c00ff1b7b82 */ /* 0x000e660000000800 */
[C---:B------:R-:W-:Y:S01]  /*4fb60*/  IMAD.WIDE R40, R4.reuse, 0x4, R34 ;  /* 0x0000000404287825 */ /* 0x040fe200078e0222 */
[----:B------:R-:W-:Y:S03]  /*4fb70*/  STL.64 [R1+0x8c0], R42 ;  /* 0x0008c02a01007387 */ /* 0x000fe60000100a00 */
[C---:B----4-:R-:W-:Y:S01]  /*4fb80*/  IMAD.WIDE R38, R4.reuse, 0x4, R22 ;  /* 0x0000000404267825 */ /* 0x050fe200078e0216 */
[----:B------:R-:W4:Y:S04]  /*4fb90*/  LDL.LU.64 R34, [R1+0x1548] ;  /* 0x0015480001227983 */ /* 0x000f280000300a00 */
[----:B------:R-:W-:Y:S04]  /*4fba0*/  STL.64 [R1+0x9f8], R40 ;  /* 0x0009f82801007387 */ /* 0x000fe80000100a00 */
[----:B------:R-:W4:Y:S04]  /*4fbb0*/  LDL.LU.64 R22, [R1+0x1540] ;  /* 0x0015400001167983 */ /* 0x000f280000300a00 */
[----:B------:R-:W-:Y:S01]  /*4fbc0*/  STL.64 [R1+0xa18], R38 ;  /* 0x000a182601007387 */ /* 0x000fe20000100a00 */
[----:B------:R-:W-:-:S03]  /*4fbd0*/  IMAD.WIDE R36, R4, 0x4, R20 ;  /* 0x0000000404247825 */ /* 0x000fc600078e0214 */
[----:B------:R-:W4:Y:S01]  /*4fbe0*/  LDL.LU.64 R20, [R1+0x1538] ;  /* 0x0015380001147983 */ /* 0x000f220000300a00 */
[----:B------:R-:W-:-:S03]  /*4fbf0*/  IMAD.WIDE R28, R4, 0x4, R152 ;  /* 0x00000004041c7825 */ /* 0x000fc600078e0298 */
[----:B------:R2:W-:Y:S04]  /*4fc00*/  STL.64 [R1+0xa38], R36 ;  /* 0x000a382401007387 */ /* 0x0005e80000100a00 */
[----:B------:R1:W-:Y:S04]  /*4fc10*/  STL.64 [R1+0xa58], R28 ;  /* 0x000a581c01007387 */ /* 0x0003e80000100a00 */
[----:B------:R-:W4:Y:S01]  /*4fc20*/  LDL.LU.64 R152, [R1+0x1c60] ;  /* 0x001c600001987983 */ /* 0x000f220000300a00 */
[----:B------:R-:W-:-:S05]  /*4fc30*/  VIADD R26, R11, 0x100000 ;  /* 0x001000000b1a7836 */ /* 0x000fca0000000000 */
[----:B------:R1:W-:Y:S04]  /*4fc40*/  LDGSTS.E [R26+0x24004], desc[UR60][R42.64], !P4 ;  /* 0x240040002a1a7fae */ /* 0x0003e8000e12187c */
[----:B------:R-:W-:Y:S04]  /*4fc50*/  LDGSTS.E [R252+0x28004], desc[UR60][R40.64], !P4 ;  /* 0x2800400028fc7fae */ /* 0x000fe8000e12187c */
[----:B------:R-:W-:Y:S04]  /*4fc60*/  LDGSTS.E [R159+0x2c004], desc[UR60][R38.64], !P4 ;  /* 0x2c004000269f7fae */ /* 0x000fe8000e12187c */
[----:B------:R2:W-:Y:S01]  /*4fc70*/  LDGSTS.E [R156+0x20008], desc[UR60][R36.64], !P3 ;  /* 0x20008000249c7fae */ /* 0x0005e2000d92187c */
[----:B-1----:R-:W1:Y:S03]  /*4fc80*/  LDC R26, c[0x0][0x230] ;  /* 0x00008c00ff1a7b82 */ /* 0x002e660000000800 */
[----:B------:R-:W-:Y:S01]  /*4fc90*/  LDGSTS.E [R154+0x24008], desc[UR60][R28.64], !P3 ;  /* 0x240080001c9a7fae */ /* 0x000fe2000d92187c */
[----:B--2---:R-:W-:-:S03]  /*4fca0*/  IMAD.WIDE R36, R4, 0x4, R32 ;  /* 0x0000000404247825 */ /* 0x004fc600078e0220 */
[----:B------:R-:W2:Y:S04]  /*4fcb0*/  LDL.LU.64 R28, [R1+0x1c70] ;  /* 0x001c7000011c7983 */ /* 0x000ea80000300a00 */
[----:B------:R1:W-:Y:S01]  /*4fcc0*/  LDGSTS.E [R159+0x28008], desc[UR60][R36.64], !P3 ;  /* 0x28008000249f7fae */ /* 0x0003e2000d92187c */
[----:B---3--:R-:W-:-:S03]  /*4fcd0*/  IMAD.WIDE R32, R4, 0x4, R24 ;  /* 0x0000000404207825 */ /* 0x008fc600078e0218 */
[----:B------:R-:W3:Y:S04]  /*4fce0*/  LDL.LU.64 R24, [R1+0x1c80] ;  /* 0x001c800001187983 */ /* 0x000ee80000300a00 */
[----:B------:R1:W-:Y:S04]  /*4fcf0*/  STL.64 [R1+0xa78], R36 ;  /* 0x000a782401007387 */ /* 0x0003e80000100a00 */
[----:B------:R1:W-:Y:S04]  /*4fd00*/  STL.64 [R1+0xab0], R32 ;  /* 0x000ab02001007387 */ /* 0x0003e80000100a00 */
[----:B------:R-:W-:Y:S01]  /*4fd10*/  LDGSTS.E [R156+0x2c008], desc[UR60][R32.64], !P3 ;  /* 0x2c008000209c7fae */ /* 0x000fe2000d92187c */
[----:B------:R-:W-:-:S05]  /*4fd20*/  IMAD.WIDE R30, R4, 0x4, R30 ;  /* 0x00000004041e7825 */ /* 0x000fca00078e021e */
[----:B------:R1:W-:Y:S04]  /*4fd30*/  STL.64 [R1+0xad8], R30 ;  /* 0x000ad81e01007387 */ /* 0x0003e80000100a00 */
[----:B------:R-:W3:Y:S04]  /*4fd40*/  LDL.LU.64 R42, [R1+0x1c90] ;  /* 0x001c9000012a7983 */ /* 0x000ee80000300a00 */
[----:B------:R1:W-:Y:S01]  /*4fd50*/  LDGSTS.E [R154+0x2000c], desc[UR60][R30.64], !P2 ;  /* 0x2000c0001e9a7fae */ /* 0x0003e2000d12187c */
[----:B----4-:R-:W-:-:S03]  /*4fd60*/  IMAD.WIDE R50, R4, 0x4, R34 ;  /* 0x0000000404327825 */ /* 0x010fc600078e0222 */
[----:B------:R-:W4:Y:S01]  /*4fd70*/  LDL.LU.64 R34, [R1+0x1d90] ;  /* 0x001d900001227983 */ /* 0x000f220000300a00 */
[----:B------:R-:W-:-:S03]  /*4fd80*/  IMAD.WIDE R38, R4, 0x4, R22 ;  /* 0x0000000404267825 */ /* 0x000fc600078e0216 */
[----:B------:R-:W-:Y:S01]  /*4fd90*/  STL.64 [R1+0xaf8], R50 ;  /* 0x000af83201007387 */ /* 0x000fe20000100a00 */
[----:B-1----:R-:W-:-:S03]  /*4fda0*/  IMAD.WIDE R36, R4, 0x4, R20 ;  /* 0x0000000404247825 */ /* 0x002fc600078e0214 */
[----:B------:R-:W4:Y:S04]  /*4fdb0*/  LDL.LU.64 R20, [R1+0x1da0] ;  /* 0x001da00001147983 */ /* 0x000f280000300a00 */
[----:B------:R-:W-:Y:S04]  /*4fdc0*/  STL.64 [R1+0xb18], R38 ;  /* 0x000b182601007387 */ /* 0x000fe80000100a00 */
[----:B------:R-:W4:Y:S01]  /*4fdd0*/  LDL.LU.64 R32, [R1+0x1db0] ;  /* 0x001db00001207983 */ /* 0x000f220000300a00 */
[----:B------:R-:W-:-:S03]  /*4fde0*/  IMAD.WIDE R30, R4, 0x4, R152 ;  /* 0x00000004041e7825 */ /* 0x000fc600078e0298 */
[----:B------:R-:W-:Y:S04]  /*4fdf0*/  STL.64 [R1+0xb38], R36 ;  /* 0x000b382401007387 */ /* 0x000fe80000100a00 */
[----:B------:R-:W4:Y:S04]  /*4fe00*/  LDL.LU.64 R22, [R1+0x1dc0] ;  /* 0x001dc00001167983 */ /* 0x000f280000300a00 */
[----:B------:R-:W4:Y:S01]  /*4fe10*/  LDL.LU.64 R152, [R1+0x1df0] ;  /* 0x001df00001987983 */ /* 0x000f220000300a00 */
[----:B------:R-:W-:Y:S01]  /*4fe20*/  IADD3 R159, R27, -0x27d, RZ ;  /* 0xfffffd831b9f7810 */ /* 0x000fe20007ffe0ff */
[----:B------:R-:W-:Y:S01]  /*4fe30*/  VIADD R40, R11, 0x100000 ;  /* 0x001000000b287836 */ /* 0x000fe20000000000 */
[----:B------:R-:W1:Y:S02]  /*4fe40*/  LDC R27, c[0x0][0x230] ;  /* 0x00008c00ff1b7b82 */ /* 0x000e640000000800 */
[----:B------:R-:W-:-:S02]  /*4fe50*/  ISETP.GE.U32.AND P0, PT, R159, 0x7ffffd04, PT ;  /* 0x7ffffd049f00780c */ /* 0x000fc40003f06070 */
[----:B------:R-:W-:Y:S01]  /*4fe60*/  IADD3 R159, R11, 0x100000, RZ ;  /* 0x001000000b9f7810 */ /* 0x000fe20007ffe0ff */
[----:B------:R-:W-:Y:S04]  /*4fe70*/  LDGSTS.E [R40+0x2400c], desc[UR60][R50.64], !P2 ;  /* 0x2400c00032287fae */ /* 0x000fe8000d12187c */
[----:B------:R-:W-:Y:S04]  /*4fe80*/  LDGSTS.E [R252+0x2800c], desc[UR60][R38.64], !P2 ;  /* 0x2800c00026fc7fae */ /* 0x000fe8000d12187c */
[----:B------:R-:W-:Y:S04]  /*4fe90*/  LDGSTS.E [R159+0x2c00c], desc[UR60][R36.64], !P2 ;  /* 0x2c00c000249f7fae */ /* 0x000fe8000d12187c */
[----:B------:R2:W-:Y:S02]  /*4fea0*/  STL.64 [R1+0xb40], R30 ;  /* 0x000b401e01007387 */ /* 0x0005e40000100a00 */
[----:B--2---:R-:W-:-:S02]  /*4feb0*/  IMAD.WIDE R28, R4, 0x4, R28 ;  /* 0x00000004041c7825 */ /* 0x004fc400078e021c */
[----:B------:R-:W-:Y:S04]  /*4fec0*/  LDGSTS.E [R156+0x30000], desc[UR60][R30.64], !P0 ;  /* 0x300000001e9c7fae */ /* 0x000fe8000c12187c */
[----:B------:R3:W-:Y:S04]  /*4fed0*/  STL.64 [R1+0xb60], R28 ;  /* 0x000b601c01007387 */ /* 0x0007e80000100a00 */
[----:B------:R3:W-:Y:S04]  /*4fee0*/  LDGSTS.E [R154+0x34000], desc[UR60][R28.64], !P0 ;  /* 0x340000001c9a7fae */ /* 0x0007e8000c12187c */
[----:B------:R-:W2:Y:S01]  /*4fef0*/  LDL.LU.64 R30, [R1+0x1de8] ;  /* 0x001de800011e7983 */ /* 0x000ea20000300a00 */
[----:B---3--:R-:W-:-:S03]  /*4ff00*/  IMAD.WIDE R28, R4, 0x4, R24 ;  /* 0x00000004041c7825 */ /* 0x008fc600078e0218 */
[----:B------:R-:W3:Y:S04]  /*4ff10*/  LDL.LU.64 R24, [R1+0x1de0] ;  /* 0x001de00001187983 */ /* 0x000ee80000300a00 */
[----:B------:R1:W-:Y:S04]  /*4ff20*/  STL.64 [R1+0xb80], R28 ;  /* 0x000b801c01007387 */ /* 0x0003e80000100a00 */
[----:B------:R-:W-:Y:S01]  /*4ff30*/  LDGSTS.E [R156+0x38000], desc[UR60][R28.64], !P0 ;  /* 0x380000001c9c7fae */ /* 0x000fe2000c12187c */
[----:B------:R-:W-:-:S05]  /*4ff40*/  IMAD.WIDE R36, R4, 0x4, R42 ;  /* 0x0000000404247825 */ /* 0x000fca00078e022a */
[----:B------:R4:W-:Y:S04]  /*4ff50*/  STL.64 [R1+0xba0], R36 ;  /* 0x000ba02401007387 */ /* 0x0009e80000100a00 */
[----:B-1----:R-:W3:Y:S01]  /*4ff60*/  LDL.LU.64 R28, [R1+0x1dd8] ;  /* 0x001dd800011c7983 */ /* 0x002ee20000300a00 */
[----:B------:R-:W-:Y:S01]  /*4ff70*/  VIADD R252, R26, 0xfffffd82 ;  /* 0xfffffd821afc7836 */ /* 0x000fe20000000000 */
[----:B------:R-:W-:Y:S01]  /*4ff80*/  IADD3 R159, R27, -0x27f, RZ ;  /* 0xfffffd811b9f7810 */ /* 0x000fe20007ffe0ff */
[----:B------:R-:W1:Y:S01]  /*4ff90*/  LDC R26, c[0x0][0x230] ;  /* 0x00008c00ff1a7b82 */ /* 0x000e620000000800 */
[----:B------:R4:W-:Y:S02]  /*4ffa0*/  LDGSTS.E [R154+0x3c000], desc[UR60][R36.64], !P0 ;  /* 0x3c000000249a7fae */ /* 0x0009e4000c12187c */
[----:B------:R-:W-:Y:S01]  /*4ffb0*/  ISETP.GE.U32.AND P2, PT, R252, 0x7ffffd03, PT ;  /* 0x7ffffd03fc00780c */ /* 0x000fe20003f46070 */
[C---:B------:R-:W-:Y:S01]  /*4ffc0*/  VIADD R27, R11.reuse, 0x100000 ;  /* 0x001000000b1b7836 */ /* 0x040fe20000000000 */
[----:B------:R-:W-:Y:S01]  /*4ffd0*/  IADD3 R252, R11, 0x100000, RZ ;  /* 0x001000000bfc7810 */ /* 0x000fe20007ffe0ff */
[----:B----4-:R-:W-:-:S05]  /*4ffe0*/  IMAD.WIDE R34, R4, 0x4, R34 ;  /* 0x0000000404227825 */ /* 0x010fca00078e0222 */
[----:B------:R4:W-:Y:S05]  /*4fff0*/  STL.64 [R1+0xbc0], R34 ;  /* 0x000bc02201007387 */ /* 0x0009ea0000100a00 */
[----:B------:R1:W-:Y:S01]  /*50000*/  LDGSTS.E [R27+0x30004], desc[UR60][R34.64], !P2 ;  /* 0x30004000221b7fae */ /* 0x0003e2000d12187c */
[----:B------:R-:W-:-:S04]  /*50010*/  IMAD.WIDE R20, R4, 0x4, R20 ;  /* 0x0000000404147825 */ /* 0x000fc800078e0214 */
[C---:B------:R-:W-:Y:S01]  /*50020*/  IMAD.WIDE R36, R4.reuse, 0x4, R32 ;  /* 0x0000000404247825 */ /* 0x040fe200078e0220 */
[----:B------:R1:W-:Y:S04]  /*50030*/  STL.64 [R1+0xbe0], R20 ;  /* 0x000be01401007387 */ /* 0x0003e80000100a00 */
[----:B------:R-:W-:Y:S01]  /*50040*/  STL.64 [R1+0xdc0], R36 ;  /* 0x000dc02401007387 */ /* 0x000fe20000100a00 */
[----:B------:R-:W-:-:S03]  /*50050*/  IMAD.WIDE R22, R4, 0x4, R22 ;  /* 0x0000000404167825 */ /* 0x000fc600078e0216 */
[----:B----4-:R-:W4:Y:S01]  /*50060*/  LDL.LU.64 R34, [R1+0x1df8] ;  /* 0x001df80001227983 */ /* 0x010f220000300a00 */
[----:B------:R-:W-:-:S03]  /*50070*/  IMAD.WIDE R32, R4, 0x4, R152 ;  /* 0x0000000404207825 */ /* 0x000fc600078e0298 */
[----:B------:R1:W-:Y:S04]  /*50080*/  STL.64 [R1+0xdd8], R22 ;  /* 0x000dd81601007387 */ /* 0x0003e80000100a00 */
[----:B------:R1:W-:Y:S04]  /*50090*/  LDGSTS.E [R252+0x34004], desc[UR60][R20.64], !P2 ;  /* 0x3400400014fc7fae */ /* 0x0003e8000d12187c */
[----:B------:R-:W-:Y:S04]  /*500a0*/  STL.64 [R1+0xdf0], R32 ;  /* 0x000df02001007387 */ /* 0x000fe80000100a00 */
[----:B-1----:R-:W4:Y:S01]  /*500b0*/  LDL.LU.64 R20, [R1+0x1dd0] ;  /* 0x001dd00001147983 */ /* 0x002f220000300a00 */
[----:B------:R-:W1:Y:S01]  /*500c0*/  S2R R27, SR_TID.X ;  /* 0x00000000001b7919 */ /* 0x000e620000002100 */
[----:B------:R-:W-:Y:S01]  /*500d0*/  ISETP.GE.U32.AND P0, PT, R159, 0x7ffffd02, PT ;  /* 0x7ffffd029f00780c */ /* 0x000fe20003f06070 */
[----:B------:R-:W-:-:S05]  /*500e0*/  VIADD R159, R11, 0x100000 ;  /* 0x001000000b9f7836 */ /* 0x000fca0000000000 */
[----:B------:R4:W-:Y:S04]  /*500f0*/  LDGSTS.E [R159+0x38004], desc[UR60][R36.64], !P2 ;  /* 0x38004000249f7fae */ /* 0x0009e8000d12187c */
[----:B------:R-:W-:Y:S01]  /*50100*/  LDGSTS.E [R156+0x3c004], desc[UR60][R22.64], !P2 ;  /* 0x3c004000169c7fae */ /* 0x000fe2000d12187c */
[----:B------:R-:W-:-:S03]  /*50110*/  IADD3 R252, R26, -0x280, RZ ;  /* 0xfffffd801afc7810 */ /* 0x000fc60007ffe0ff */
[----:B------:R4:W-:Y:S04]  /*50120*/  LDGSTS.E [R154+0x30008], desc[UR60][R32.64], !P0 ;  /* 0x30008000209a7fae */ /* 0x0009e8000c12187c */
[----:B------:R-:W4:Y:S04]  /*50130*/  LDL.LU.64 R22, [R1+0x1dc8] ;  /* 0x001dc80001167983 */ /* 0x000f280000300a00 */
[----:B------:R-:W4:Y:S01]  /*50140*/  LDL.LU.64 R152, [R1+0x1db8] ;  /* 0x001db80001987983 */ /* 0x000f220000300a00 */
[----:B--2---:R-:W-:-:S04]  /*50150*/  IMAD.WIDE R30, R4, 0x4, R30 ;  /* 0x00000004041e7825 */ /* 0x004fc800078e021e */
[C---:B---3--:R-:W-:Y:S01]  /*50160*/  IMAD.WIDE R24, R4.reuse, 0x4, R24 ;  /* 0x0000000404187825 */ /* 0x048fe200078e0218 */
[----:B-1----:R-:W-:Y:S01]  /*50170*/  LOP3.LUT R27, R27, 0x7f, RZ, 0xc0, !PT ;  /* 0x0000007f1b1b7812 */ /* 0x002fe200078ec0ff */
[----:B------:R-:W-:Y:S03]  /*50180*/  STL.64 [R1+0xe10], R30 ;  /* 0x000e101e01007387 */ /* 0x000fe60000100a00 */
[----:B------:R-:W-:Y:S01]  /*50190*/  ISETP.GE.AND P3, PT, R27, R252, PT ;  /* 0x000000fc1b00720c */ /* 0x000fe20003f66270 */
[----:B------:R1:W-:Y:S04]  /*501a0*/  STL.64 [R1+0xe68], R24 ;  /* 0x000e681801007387 */ /* 0x0003e80000100a00 */
[----:B------:R-:W-:Y:S04]  /*501b0*/  LDGSTS.E [R159+0x34008], desc[UR60][R30.64], !P0 ;  /* 0x340080001e9f7fae */ /* 0x000fe8000c12187c */
[----:B------:R-:W-:Y:S01]  /*501c0*/  LDGSTS.E [R156+0x38008], desc[UR60][R24.64], !P0 ;  /* 0x38008000189c7fae */ /* 0x000fe2000c12187c */
[----:B------:R-:W-:-:S05]  /*501d0*/  IMAD.WIDE R28, R4, 0x4, R28 ;  /* 0x00000004041c7825 */ /* 0x000fca00078e021c */
[----:B------:R2:W-:Y:S04]  /*501e0*/  STL.64 [R1+0xea0], R28 ;  /* 0x000ea01c01007387 */ /* 0x0005e80000100a00 */
[----:B------:R-:W3:Y:S04]  /*501f0*/  LDL.LU.64 R26, [R1+0x1da8] ;  /* 0x001da800011a7983 */ /* 0x000ee80000300a00 */
[----:B-1----:R-:W3:Y:S04]  /*50200*/  LDL.LU.64 R24, [R1+0x1d98] ;  /* 0x001d980001187983 */ /* 0x002ee80000300a00 */
[----:B------:R-:W3:Y:S04]  /*50210*/  LDL.LU.64 R42, [R1+0x1d80] ;  /* 0x001d8000012a7983 */ /* 0x000ee80000300a00 */
[----:B------:R-:W3:Y:S04]  /*50220*/  LDL.LU.64 R30, [R1+0x1d78] ;  /* 0x001d7800011e7983 */ /* 0x000ee80000300a00 */
[----:B------:R2:W-:Y:S01]  /*50230*/  LDGSTS.E [R154+0x3c008], desc[UR60][R28.64], !P0 ;  /* 0x3c0080001c9a7fae */ /* 0x0005e2000c12187c */
[----:B----4-:R-:W-:-:S03]  /*50240*/  IMAD.WIDE R36, R4, 0x4, R20 ;  /* 0x0000000404247825 */ /* 0x010fc600078e0214 */
[----:B------:R-:W4:Y:S01]  /*50250*/  LDL.LU.64 R20, [R1+0x1d70] ;  /* 0x001d700001147983 */ /* 0x000f220000300a00 */
[----:B------:R-:W-:-:S05]  /*50260*/  IMAD.WIDE R40, R4, 0x4, R34 ;  /* 0x0000000404287825 */ /* 0x000fca00078e0222 */
[----:B------:R3:W-:Y:S04]  /*50270*/  STL.64 [R1+0x1dd8], R40 ;  /* 0x001dd82801007387 */ /* 0x0007e80000100a00 */
[----:B------:R-:W4:Y:S04]  /*50280*/  LDL.LU.64 R34, [R1+0x1d68] ;  /* 0x001d680001227983 */ /* 0x000f280000300a00 */
[----:B------:R-:W-:Y:S01]  /*50290*/  STL.64 [R1+0x1dd0], R36 ;  /* 0x001dd02401007387 */ /* 0x000fe20000100a00 */
[----:B------:R-:W-:Y:S01]  /*502a0*/  ISETP.GE.U32.AND P2, PT, R252, 0x7ffffd01, PT ;  /* 0x7ffffd01fc00780c */ /* 0x000fe20003f46070 */
[----:B------:R-:W-:-:S02]  /*502b0*/  IMAD.WIDE R32, R4, 0x4, R22 ;  /* 0x0000000404207825 */ /* 0x000fc400078e0216 */
[----:B------:R-:W4:Y:S02]  /*502c0*/  LDL.LU.64 R22, [R1+0x1d60] ;  /* 0x001d600001167983 */ /* 0x000f240000300a00 */
[----:B--2---:R-:W-:Y:S02]  /*502d0*/  IMAD.WIDE R28, R4, 0x4, R152 ;  /* 0x00000004041c7825 */ /* 0x004fe400078e0298 */
[----:B------:R1:W-:Y:S04]  /*502e0*/  STL.64 [R1+0x1dc8], R32 ;  /* 0x001dc82001007387 */ /* 0x0003e80000100a00 */
[----:B------:R-:W-:Y:S04]  /*502f0*/  STL.64 [R1+0x1dc0], R28 ;  /* 0x001dc01c01007387 */ /* 0x000fe80000100a00 */
[----:B------:R-:W2:Y:S01]  /*50300*/  LDL.LU.64 R152, [R1+0x1d58] ;  /* 0x001d580001987983 */ /* 0x000ea20000300a00 */
[C---:B------:R-:W-:Y:S01]  /*50310*/  VIADD R38, R11.reuse, 0x100000 ;  /* 0x001000000b267836 */ /* 0x040fe20000000000 */
[----:B------:R-:W-:-:S04]  /*50320*/  IADD3 R252, R11, 0x100000, RZ ;  /* 0x001000000bfc7810 */ /* 0x000fc80007ffe0ff */
[----:B------:R3:W-:Y:S04]  /*50330*/  LDGSTS.E [R38+0x3000c], desc[UR60][R40.64], !P2 ;  /* 0x3000c00028267fae */ /* 0x0007e8000d12187c */
[----:B------:R-:W-:Y:S04]  /*50340*/  LDGSTS.E [R252+0x3400c], desc[UR60][R36.64], !P2 ;  /* 0x3400c00024fc7fae */ /* 0x000fe8000d12187c */
[----:B------:R1:W-:Y:S04]  /*50350*/  LDGSTS.E [R159+0x3800c], desc[UR60][R32.64], !P2 ;  /* 0x3800c000209f7fae */ /* 0x0003e8000d12187c */
[----:B------:R1:W-:Y:S04]  /*50360*/  LDGSTS.E [R156+0x3c00c], desc[UR60][R28.64], !P2 ;  /* 0x3c00c0001c9c7fae */ /* 0x0003e8000d12187c */
[----:B------:R-:W0:Y:S01]  /*50370*/  LDGDEPBAR ;  /* 0x00000000000079af */ /* 0x000e220000000000 */
[----:B---3--:R-:W-:-:S03]  /*50380*/  IMAD.WIDE R40, R5, 0x4, R26 ;  /* 0x0000000405287825 */ /* 0x008fc600078e021a */
[----:B------:R-:W3:Y:S01]  /*50390*/  LDL.LU.64 R26, [R1+0x1d50] ;  /* 0x001d5000011a7983 */ /* 0x000ee20000300a00 */
[----:B-1----:R-:W-:-:S03]  /*503a0*/  IMAD.WIDE R32, R5, 0x4, R24 ;  /* 0x0000000405207825 */ /* 0x002fc600078e0218 */
[----:B------:R-:W3:Y:S04]  /*503b0*/  LDL.LU.64 R24, [R1+0x1d48] ;  /* 0x001d480001187983 */ /* 0x000ee80000300a00 */
[----:B------:R-:W-:Y:S01]  /*503c0*/  STL.64 [R1+0x1db8], R40 ;  /* 0x001db82801007387 */ /* 0x000fe20000100a00 */
[----:B------:R-:W-:-:S03]  /*503d0*/  IMAD.WIDE R36, R5, 0x4, R30 ;  /* 0x0000000405247825 */ /* 0x000fc600078e021e */
[----:B------:R1:W-:Y:S04]  /*503e0*/  STL.64 [R1+0x1d90], R32 ;  /* 0x001d902001007387 */ /* 0x0003e80000100a00 */
[----:B------:R-:W3:Y:S01]  /*503f0*/  LDL.LU.64 R30, [R1+0x1d40] ;  /* 0x001d4000011e7983 */ /* 0x000ee20000300a00 */
[C---:B------:R-:W-:Y:S01]  /*50400*/  VIADD R159, R12.reuse, 0x300000 ;  /* 0x003000000c9f7836 */ /* 0x040fe20000000000 */
[----:B------:R-:W-:Y:S01]  /*50410*/  IADD3 R156, R12, 0x300000, RZ ;  /* 0x003000000c9c7810 */ /* 0x000fe20007ffe0ff */
[----:B------:R-:W-:-:S03]  /*50420*/  IMAD.WIDE R38, R5, 0x4, R42 ;  /* 0x0000000405267825 */ /* 0x000fc600078e022a */
[----:B------:R4:W-:Y:S04]  /*50430*/  LDGSTS.E [R159+-0x80000], desc[UR60][R40.64], P1 ;  /* 0x80000000289f7fae */ /* 0x0009e8000892187c */
[----:B------:R4:W-:Y:S04]  /*50440*/  STL.64 [R1+0x14a8], R38 ;  /* 0x0014a82601007387 */ /* 0x0009e80000100a00 */
[----:B------:R4:W-:Y:S04]  /*50450*/  STL.64 [R1+0x14b8], R36 ;  /* 0x0014b82401007387 */ /* 0x0009e80000100a00 */
[----:B------:R-:W-:Y:S04]  /*50460*/  LDGSTS.E [R156+-0x7fc00], desc[UR60][R32.64], P1 ;  /* 0x80400000209c7fae */ /* 0x000fe8000892187c */
[----:B-1----:R-:W3:Y:S01]  /*50470*/  LDL.LU.64 R32, [R1+0x1d38] ;  /* 0x001d380001207983 */ /* 0x002ee20000300a00 */
[----:B----4-:R-:W-:-:S03]  /*50480*/  IMAD.WIDE R40, R5, 0x4, R20 ;  /* 0x0000000405287825 */ /* 0x010fc600078e0214 */
[----:B------:R-:W4:Y:S01]  /*50490*/  LDL.LU.64 R20, [R1+0x1d30] ;  /* 0x001d300001147983 */ /* 0x000f220000300a00 */
[----:B------:R-:W-:Y:S01]  /*504a0*/  UISETP.GT.AND UP1, UPT, UR6, 0x2ff, UPT ;  /* 0x000002ff0600788c */ /* 0x000fe2000bf24270 */
[----:B------:R-:W-:-:S05]  /*504b0*/  SEL R154, RZ, 0x4, P3 ;  /* 0x00000004ff9a7807 */ /* 0x000fca0001800000 */
[----:B------:R-:W-:-:S04]  /*504c0*/  PLOP3.LUT P0, PT, PT, PT, UP1, 0x80, 0x0 ;  /* 0x000000000000781c */ /* 0x000fc80003f0f018 */
[----:B------:R-:W-:-:S04]  /*504d0*/  SEL R154, R154, RZ, P0 ;  /* 0x000000ff9a9a7207 */ /* 0x000fc80000000000 */
[----:B------:R-:W-:Y:S01]  /*504e0*/  ISETP.NE.U32.AND P0, PT, R154, RZ, PT ;  /* 0x000000ff9a00720c */ /* 0x000fe20003f05070 */
[C---:B------:R-:W-:Y:S01]  /*504f0*/  VIADD R154, R12.reuse, 0x300000 ;  /* 0x003000000c9a7836 */ /* 0x040fe20000000000 */
[----:B------:R-:W-:-:S04]  /*50500*/  IADD3 R28, R12, 0x300000, RZ ;  /* 0x003000000c1c7810 */ /* 0x000fc80007ffe0ff */
[----:B------:R1:W-:Y:S04]  /*50510*/  LDGSTS.E [R154+-0x7f800], desc[UR60][R38.64], P1 ;  /* 0x80800000269a7fae */ /* 0x0003e8000892187c */
[----:B------:R2:W-:Y:S01]  /*50520*/  LDGSTS.E [R28+-0x7f400], desc[UR60][R36.64], P1 ;  /* 0x80c00000241c7fae */ /* 0x0005e2000892187c */
[----:B-1----:R-:W-:-:S03]  /*50530*/  IMAD.WIDE R38, R5, 0x4, R34 ;  /* 0x0000000405267825 */ /* 0x002fc600078e0222 */
[----:B------:R-:W4:Y:S01]  /*50540*/  LDL.LU.64 R34, [R1+0x1d28] ;  /* 0x001d280001227983 */ /* 0x000f220000300a00 */
[----:B--2---:R-:W-:-:S03]  /*50550*/  IMAD.WIDE R36, R5, 0x4, R22 ;  /* 0x0000000405247825 */ /* 0x004fc600078e0216 */
[----:B------:R-:W-:Y:S04]  /*50560*/  STL.64 [R1+0x14c8], R40 ;  /* 0x0014c82801007387 */ /* 0x000fe80000100a00 */
[----:B------:R-:W2:Y:S01]  /*50570*/  LDL.LU.64 R22, [R1+0x1d20] ;  /* 0x001d200001167983 */ /* 0x000ea20000300a00 */
[----:B------:R-:W-:-:S03]  /*50580*/  IMAD.WIDE R28, R5, 0x4, R152 ;  /* 0x00000004051c7825 */ /* 0x000fc600078e0298 */
[----:B------:R3:W-:Y:S04]  /*50590*/  STL.64 [R1+0x14d8], R38 ;  /* 0x0014d82601007387 */ /* 0x0007e80000100a00 */
[----:B------:R1:W-:Y:S04]  /*505a0*/  STL.64 [R1+0x14e8], R36 ;  /* 0x0014e82401007387 */ /* 0x0003e80000100a00 */
[----:B------:R-:W2:Y:S01]  /*505b0*/  LDL.LU.64 R152, [R1+0x1d18] ;  /* 0x001d180001987983 */ /* 0x000ea20000300a00 */
[----:B------:R-:W-:-:S03]  /*505c0*/  VIADD R252, R12, 0x300000 ;  /* 0x003000000cfc7836 */ /* 0x000fc60000000000 */
[----:B------:R1:W-:Y:S04]  /*505d0*/  STL.64 [R1+0x14f8], R28 ;  /* 0x0014f81c01007387 */ /* 0x0003e80000100a00 */
[----:B------:R-:W-:Y:S04]  /*505e0*/  LDGSTS.E [R252+-0x7f000], desc[UR60][R40.64], P1 ;  /* 0x8100000028fc7fae */ /* 0x000fe8000892187c */
[----:B------:R3:W-:Y:S04]  /*505f0*/  LDGSTS.E [R159+-0x7ec00], desc[UR60][R38.64], P1 ;  /* 0x81400000269f7fae */ /* 0x0007e8000892187c */
[----:B------:R1:W-:Y:S04]  /*50600*/  LDGSTS.E [R156+-0x7e800], desc[UR60][R36.64], P1 ;  /* 0x81800000249c7fae */ /* 0x0003e8000892187c */
[----:B------:R1:W-:Y:S01]  /*50610*/  LDGSTS.E [R154+-0x7e400], desc[UR60][R28.64], P1 ;  /* 0x81c000001c9a7fae */ /* 0x0003e2000892187c */
[----:B---3--:R-:W-:-:S03]  /*50620*/  IMAD.WIDE R38, R5, 0x4, R26 ;  /* 0x0000000405267825 */ /* 0x008fc600078e021a */
[----:B------:R-:W3:Y:S01]  /*50630*/  LDL.LU.64 R26, [R1+0x1d10] ;  /* 0x001d1000011a7983 */ /* 0x000ee20000300a00 */
[----:B-1----:R-:W-:-:S03]  /*50640*/  IMAD.WIDE R36, R5, 0x4, R30 ;  /* 0x0000000405247825 */ /* 0x002fc600078e021e */
[----:B------:R1:W-:Y:S01]  /*50650*/  LDGSTS.E [R252+-0x7e000], desc[UR60][R38.64], P1 ;  /* 0x8200000026fc7fae */ /* 0x0003e2000892187c */
[----:B------:R-:W-:-:S03]  /*50660*/  IMAD.WIDE R28, R5, 0x4, R24 ;  /* 0x00000004051c7825 */ /* 0x000fc600078e0218 */
[----:B------:R-:W3:Y:S04]  /*50670*/  LDL.LU.64 R24, [R1+0x1d08] ;  /* 0x001d080001187983 */ /* 0x000ee80000300a00 */
[----:B------:R-:W-:Y:S04]  /*50680*/  STL.64 [R1+0x1508], R38 ;  /* 0x0015082601007387 */ /* 0x000fe80000100a00 */
[----:B------:R-:W3:Y:S04]  /*50690*/  LDL.LU.64 R30, [R1+0x1d00] ;  /* 0x001d0000011e7983 */ /* 0x000ee80000300a00 */
[----:B------:R1:W-:Y:S04]  /*506a0*/  STL.64 [R1+0x1518], R28 ;  /* 0x0015181c01007387 */ /* 0x0003e80000100a00 */
[----:B------:R2:W-:Y:S01]  /*506b0*/  STL.64 [R1+0x1528], R36 ;  /* 0x0015282401007387 */ /* 0x0005e20000100a00 */
[----:B------:R-:W-:-:S03]  /*506c0*/  IMAD.WIDE R32, R5, 0x4, R32 ;  /* 0x0000000405207825 */ /* 0x000fc600078e0220 */
[----:B------:R-:W-:Y:S04]  /*506d0*/  LDGSTS.E [R159+-0x7dc00], desc[UR60][R28.64], P1 ;  /* 0x824000001c9f7fae */ /* 0x000fe8000892187c */
[----:B------:R2:W-:Y:S04]  /*506e0*/  LDGSTS.E [R156+-0x7d800], desc[UR60][R36.64], P1 ;  /* 0x82800000249c7fae */ /* 0x0005e8000892187c */
[----:B------:R2:W-:Y:S04]  /*506f0*/  LDGSTS.E [R154+-0x7d400], desc[UR60][R32.64], P1 ;  /* 0x82c00000209a7fae */ /* 0x0005e8000892187c */
[----:B-1----:R-:W3:Y:S04]  /*50700*/  LDL.LU.64 R28, [R1+0x1cf8] ;  /* 0x001cf800011c7983 */ /* 0x002ee80000300a00 */
[----:B------:R1:W-:Y:S01]  /*50710*/  STL.64 [R1+0x1538], R32 ;  /* 0x0015382001007387 */ /* 0x0003e20000100a00 */
[----:B----4-:R-:W-:-:S03]  /*50720*/  IMAD.WIDE R40, R5, 0x4, R20 ;  /* 0x0000000405287825 */ /* 0x010fc600078e0214 */
[----:B------:R-:W4:Y:S04]  /*50730*/  LDL.LU.64 R20, [R1+0x1cf0] ;  /* 0x001cf00001147983 */ /* 0x000f280000300a00 */
[----:B------:R-:W-:Y:S01]  /*50740*/  LDGSTS.E [R252+-0x7d000], desc[UR60][R40.64], P1 ;  /* 0x8300000028fc7fae */ /* 0x000fe2000892187c */
[----:B------:R-:W-:-:S03]  /*50750*/  IMAD.WIDE R38, R5, 0x4, R34 ;  /* 0x0000000405267825 */ /* 0x000fc600078e0222 */
[----:B------:R-:W4:Y:S04]  /*50760*/  LDL.LU.64 R34, [R1+0x1ce8] ;  /* 0x001ce80001227983 */ /* 0x000f280000300a00 */
[----:B------:R-:W-:Y:S01]  /*50770*/  STL.64 [R1+0x1548], R40 ;  /* 0x0015482801007387 */ /* 0x000fe20000100a00 */
[----:B--2---:R-:W-:-:S03]  /*50780*/  IMAD.WIDE R36, R5, 0x4, R22 ;  /* 0x0000000405247825 */ /* 0x004fc600078e0216 */
[----:B------:R-:W2:Y:S04]  /*50790*/  LDL.LU.64 R22, [R1+0x1ce0] ;  /* 0x001ce00001167983 */ /* 0x000ea80000300a00 */
[----:B------:R3:W-:Y:S04]  /*507a0*/  STL.64 [R1+0x1558], R38 ;  /* 0x0015582601007387 */ /* 0x0007e80000100a00 */
[----:B------:R-:W-:Y:S01]  /*507b0*/  STL.64 [R1+0x1568], R36 ;  /* 0x0015682401007387 */ /* 0x000fe20000100a00 */
[----:B-1----:R-:W-:-:S03]  /*507c0*/  IMAD.WIDE R32, R5, 0x4, R152 ;  /* 0x0000000405207825 */ /* 0x002fc600078e0298 */
[----:B------:R-:W2:Y:S04]  /*507d0*/  LDL.LU.64 R152, [R1+0x1cd8] ;  /* 0x001cd80001987983 */ /* 0x000ea80000300a00 */
[----:B------:R3:W-:Y:S04]  /*507e0*/  LDGSTS.E [R159+-0x7cc00], desc[UR60][R38.64], P1 ;  /* 0x83400000269f7fae */ /* 0x0007e8000892187c */
[----:B------:R1:W-:Y:S04]  /*507f0*/  STL.64 [R1+0x1578], R32 ;  /* 0x0015782001007387 */ /* 0x0003e80000100a00 */
[----:B------:R-:W-:Y:S04]  /*50800*/  LDGSTS.E [R156+-0x7c800], desc[UR60][R36.64], P1 ;  /* 0x83800000249c7fae */ /* 0x000fe8000892187c */
[----:B------:R1:W-:Y:S01]  /*50810*/  LDGSTS.E [R154+-0x7c400], desc[UR60][R32.64], P1 ;  /* 0x83c00000209a7fae */ /* 0x0003e2000892187c */
[----:B---3--:R-:W-:-:S03]  /*50820*/  IMAD.WIDE R38, R5, 0x4, R26 ;  /* 0x0000000405267825 */ /* 0x008fc600078e021a */
[----:B------:R-:W3:Y:S04]  /*50830*/  LDL.LU.64 R26, [R1+0x1cd0] ;  /* 0x001cd000011a7983 */ /* 0x000ee80000300a00 */
[----:B------:R4:W-:Y:S01]  /*50840*/  LDGSTS.E [R252+-0x7c000], desc[UR60][R38.64], P1 ;  /* 0x8400000026fc7fae */ /* 0x0009e2000892187c */
[----:B-1----:R-:W-:-:S03]  /*50850*/  IMAD.WIDE R32, R5, 0x4, R24 ;  /* 0x0000000405207825 */ /* 0x002fc600078e0218 */
[----:B------:R-:W3:Y:S04]  /*50860*/  LDL.LU.64 R24, [R1+0x1cc8] ;  /* 0x001cc80001187983 */ /* 0x000ee80000300a00 */
[----:B------:R-:W-:Y:S01]  /*50870*/  STL.64 [R1+0x1588], R38 ;  /* 0x0015882601007387 */ /* 0x000fe20000100a00 */
[----:B------:R-:W-:-:S03]  /*50880*/  IMAD.WIDE R36, R5, 0x4, R30 ;  /* 0x0000000405247825 */ /* 0x000fc600078e021e */
[----:B------:R-:W3:Y:S04]  /*50890*/  LDL.LU.64 R30, [R1+0x1cc0] ;  /* 0x001cc000011e7983 */ /* 0x000ee80000300a00 */
[----:B------:R1:W-:Y:S04]  /*508a0*/  STL.64 [R1+0x1598], R32 ;  /* 0x0015982001007387 */ /* 0x0003e80000100a00 */
[----:B------:R2:W-:Y:S04]  /*508b0*/  STL.64 [R1+0x15a8], R36 ;  /* 0x0015a82401007387 */ /* 0x0005e80000100a00 */
[----:B------:R-:W-:Y:S04]  /*508c0*/  LDGSTS.E [R159+-0x7bc00], desc[UR60][R32.64], P1 ;  /* 0x84400000209f7fae */ /* 0x000fe8000892187c */
[----:B------:R2:W-:Y:S01]  /*508d0*/  LDGSTS.E [R156+-0x7b800], desc[UR60][R36.64], P1 ;  /* 0x84800000249c7fae */ /* 0x0005e2000892187c */
[----:B------:R-:W-:-:S03]  /*508e0*/  IMAD.WIDE R28, R5, 0x4, R28 ;  /* 0x00000004051c7825 */ /* 0x000fc600078e021c */
[----:B-1----:R-:W3:Y:S04]  /*508f0*/  LDL.LU.64 R32, [R1+0x1cb8] ;  /* 0x001cb80001207983 */ /* 0x002ee80000300a00 */
[----:B------:R1:W-:Y:S04]  /*50900*/  STL.64 [R1+0x15b8], R28 ;  /* 0x0015b81c01007387 */ /* 0x0003e80000100a00 */
[----:B------:R1:W-:Y:S01]  /*50910*/  LDGSTS.E [R154+-0x7b400], desc[UR60][R28.64], P1 ;  /* 0x84c000001c9a7fae */ /* 0x0003e2000892187c */
        /* <DEDUP_REMOVED lines=49> */
[----:B------:R-:W3:Y:S01]  /*50c30*/  LDL.LU.64 R26, [R1+0x1438] ;  /* 0x00143800011a7983 */ /* 0x000ee20000300a00 */
[----:B-1----:R-:W-:-:S03]  /*50c40*/  IMAD.WIDE R32, R5, 0x4, R24 ;  /* 0x0000000405207825 */ /* 0x002fc600078e0218 */
[----:B------:R-:W3:Y:S04]  /*50c50*/  LDL.LU.64 R24, [R1+0x1430] ;  /* 0x0014300001187983 */ /* 0x000ee80000300a00 */
[----:B------:R-:W-:Y:S01]  /*50c60*/  STL.64 [R1+0x1db0], R38 ;  /* 0x001db02601007387 */ /* 0x000fe20000100a00 */
[----:B------:R-:W-:-:S03]  /*50c70*/  IMAD.WIDE R36, R5, 0x4, R30 ;  /* 0x0000000405247825 */ /* 0x000fc600078e021e */
[----:B------:R-:W3:Y:S01]  /*50c80*/  LDL.LU.64 R30, [R1+0x1428] ;  /* 0x00142800011e7983 */ /* 0x000ee20000300a00 */
[C---:B------:R-:W-:Y:S01]  /*50c90*/  IADD3 R252, R13.reuse, 0x300000, RZ ;  /* 0x003000000dfc7810 */ /* 0x040fe20007ffe0ff */
[----:B------:R-:W-:Y:S02]  /*50ca0*/  VIADD R159, R13, 0x300000 ;  /* 0x003000000d9f7836 */ /* 0x000fe40000000000 */
[----:B------:R1:W-:Y:S04]  /*50cb0*/  STL.64 [R1+0x1d70], R32 ;  /* 0x001d702001007387 */ /* 0x0003e80000100a00 */
[----:B------:R4:W-:Y:S04]  /*50cc0*/  LDGSTS.E [R252+-0x7ff80], desc[UR60][R38.64], P1 ;  /* 0x8008000026fc7fae */ /* 0x0009e8000892187c */
[----:B------:R2:W-:Y:S04]  /*50cd0*/  STL.64 [R1+0x1d38], R36 ;  /* 0x001d382401007387 */ /* 0x0005e80000100a00 */
[----:B------:R-:W-:Y:S01]  /*50ce0*/  LDGSTS.E [R159+-0x7fb80], desc[UR60][R32.64], P1 ;  /* 0x80480000209f7fae */ /* 0x000fe2000892187c */
[----:B------:R-:W-:-:S03]  /*50cf0*/  IMAD.WIDE R28, R5, 0x4, R28 ;  /* 0x00000004051c7825 */ /* 0x000fc600078e021c */
[----:B-1----:R-:W3:Y:S04]  /*50d00*/  LDL.LU.64 R32, [R1+0x1420] ;  /* 0x0014200001207983 */ /* 0x002ee80000300a00 */
[----:B------:R1:W-:Y:S01]  /*50d10*/  STL.64 [R1+0x1d00], R28 ;  /* 0x001d001c01007387 */ /* 0x0003e20000100a00 */
[----:B----4-:R-:W-:-:S03]  /*50d20*/  IMAD.WIDE R40, R5, 0x4, R20 ;  /* 0x0000000405287825 */ /* 0x010fc600078e0214 */
[----:B------:R-:W4:Y:S01]  /*50d30*/  LDL.LU.64 R20, [R1+0x1418] ;  /* 0x0014180001147983 */ /* 0x000f220000300a00 */
[C---:B------:R-:W-:Y:S01]  /*50d40*/  IADD3 R156, R13.reuse, 0x300000, RZ ;  /* 0x003000000d9c7810 */ /* 0x040fe20007ffe0ff */
[----:B------:R-:W-:-:S04]  /*50d50*/  VIADD R154, R13, 0x300000 ;  /* 0x003000000d9a7836 */ /* 0x000fc80000000000 */
[----:B------:R2:W-:Y:S04]  /*50d60*/  LDGSTS.E [R156+-0x7f780], desc[UR60][R36.64], P1 ;  /* 0x80880000249c7fae */ /* 0x0005e8000892187c */
[----:B------:R1:W-:Y:S04]  /*50d70*/  LDGSTS.E [R154+-0x7f380], desc[UR60][R28.64], P1 ;  /* 0x80c800001c9a7fae */ /* 0x0003e8000892187c */
        /* <DEDUP_REMOVED lines=25> */
[----:B------:R2:W-:Y:S04]  /*50f10*/  LDGSTS.E [R156+-0x7d780], desc[UR60][R36.64], P1 ;  /* 0x82880000249c7fae */ /* 0x0005e8000892187c */
[----:B-1----:R-:W3:Y:S01]  /*50f20*/  LDL.LU.64 R28, [R1+0x13e0] ;  /* 0x0013e000011c7983 */ /* 0x002ee20000300a00 */
[----:B------:R-:W-:-:S05]  /*50f30*/  IMAD.WIDE R32, R5, 0x4, R32 ;  /* 0x0000000405207825 */ /* 0x000fca00078e0220 */
        /* <DEDUP_REMOVED lines=621> */
[----:B------:R-:W-:Y:S04]  /*53610*/  STL.64 [R1+0x1d10], R36 ;  /* 0x001d102401007387 */ /* 0x000fe80000100a00 */
        /* <DEDUP_REMOVED lines=9> */
[----:B------:R-:W-:Y:S04]  /*536b0*/  LDGSTS.E [R154+-0x7f100], desc[UR60][R28.64], P1 ;  /* 0x80f000001c9a7fae */ /* 0x000fe8000892187c */
[----:B------:R-:W-:Y:S04]  /*536c0*/  LDGSTS.E [R252+-0x7ed00], desc[UR60][R40.64], P1 ;  /* 0x8130000028fc7fae */ /* 0x000fe8000892187c */
[----:B-1----:R-:W4:Y:S04]  /*536d0*/  LDL.LU.64 R28, [R1+0xf10] ;  /* 0x000f1000011c7983 */ /* 0x002f280000300a00 */
[----:B------:R-:W-:Y:S01]  /*536e0*/  STL.64 [R1+0x1ca0], R40 ;  /* 0x001ca02801007387 */ /* 0x000fe20000100a00 */
[----:B------:R-:W-:-:S03]  /*536f0*/  IMAD.WIDE R38, R5, 0x4, R34 ;  /* 0x0000000405267825 */ /* 0x000fc600078e0222 */
[----:B------:R-:W4:Y:S01]  /*53700*/  LDL.LU.64 R34, [R1+0xf08] ;  /* 0x000f080001227983 */ /* 0x000f220000300a00 */
[----:B--2---:R-:W-:-:S03]  /*53710*/  IMAD.WIDE R36, R5, 0x4, R22 ;  /* 0x0000000405247825 */ /* 0x004fc600078e0216 */
[----:B------:R-:W-:Y:S04]  /*53720*/  STL.64 [R1+0x1c68], R38 ;  /* 0x001c682601007387 */ /* 0x000fe80000100a00 */
[----:B------:R-:W-:Y:S04]  /*53730*/  STL.64 [R1+0x1c30], R36 ;  /* 0x001c302401007387 */ /* 0x000fe80000100a00 */
[----:B------:R-:W-:Y:S01]  /*53740*/  LDGSTS.E [R159+-0x7e900], desc[UR60][R38.64], P1 ;  /* 0x81700000269f7fae */ /* 0x000fe2000892187c */
[----:B------:R-:W-:-:S03]  /*53750*/  IMAD.WIDE R22, R5, 0x4, R152 ;  /* 0x0000000405167825 */ /* 0x000fc600078e0298 */
[----:B------:R-:W-:Y:S04]  /*53760*/  LDGSTS.E [R156+-0x7e500], desc[UR60][R36.64], P1 ;  /* 0x81b00000249c7fae */ /* 0x000fe8000892187c */
[----:B------:R-:W2:Y:S04]  /*53770*/  LDL.LU.64 R152, [R1+0xf00] ;  /* 0x000f000001987983 */ /* 0x000ea80000300a00 */
[----:B------:R3:W-:Y:S04]  /*53780*/  STL.64 [R1+0x1bf8], R22 ;  /* 0x001bf81601007387 */ /* 0x0007e80000100a00 */
[----:B------:R3:W-:Y:S02]  /*53790*/  LDGSTS.E [R154+-0x7e100], desc[UR60][R22.64], P1 ;  /* 0x81f00000169a7fae */ /* 0x0007e4000892187c */
[----:B---3--:R-:W-:-:S02]  /*537a0*/  IMAD.WIDE R22, R5, 0x4, R26 ;  /* 0x0000000405167825 */ /* 0x008fc400078e021a */
[----:B------:R-:W3:Y:S04]  /*537b0*/  LDL.LU.64 R26, [R1+0xef8] ;  /* 0x000ef800011a7983 */ /* 0x000ee80000300a00 */
[----:B------:R-:W-:Y:S01]  /*537c0*/  LDGSTS.E [R252+-0x7dd00], desc[UR60][R22.64], P1 ;  /* 0x8230000016fc7fae */ /* 0x000fe2000892187c */
[----:B------:R-:W-:-:S03]  /*537d0*/  IMAD.WIDE R38, R5, 0x4, R24 ;  /* 0x0000000405267825 */ /* 0x000fc600078e0218 */
[----:B------:R-:W3:Y:S04]  /*537e0*/  LDL.LU.64 R24, [R1+0xef0] ;  /* 0x000ef00001187983 */ /* 0x000ee80000300a00 */
[----:B------:R1:W-:Y:S01]  /*537f0*/  STL.64 [R1+0x1bc0], R22 ;  /* 0x001bc01601007387 */ /* 0x0003e20000100a00 */
[----:B------:R-:W-:-:S03]  /*53800*/  IMAD.WIDE R36, R5, 0x4, R30 ;  /* 0x0000000405247825 */ /* 0x000fc600078e021e */
[----:B------:R-:W3:Y:S04]  /*53810*/  LDL.LU.64 R30, [R1+0xee8] ;  /* 0x000ee800011e7983 */ /* 0x000ee80000300a00 */
[----:B------:R4:W-:Y:S04]  /*53820*/  STL.64 [R1+0x1b88], R38 ;  /* 0x001b882601007387 */ /* 0x0009e80000100a00 */
[----:B------:R4:W-:Y:S04]  /*53830*/  STL.64 [R1+0x1b50], R36 ;  /* 0x001b502401007387 */ /* 0x0009e80000100a00 */
[----:B-1----:R-:W3:Y:S04]  /*53840*/  LDL.LU.64 R22, [R1+0xee0] ;  /* 0x000ee00001167983 */ /* 0x002ee80000300a00 */
[----:B------:R1:W-:Y:S04]  /*53850*/  LDGSTS.E [R159+-0x7d900], desc[UR60][R38.64], P1 ;  /* 0x82700000269f7fae */ /* 0x0003e8000892187c */
[----:B------:R1:W-:Y:S01]  /*53860*/  LDGSTS.E [R156+-0x7d500], desc[UR60][R36.64], P1 ;  /* 0x82b00000249c7fae */ /* 0x0003e2000892187c */
[----:B------:R-:W-:-:S05]  /*53870*/  IMAD.WIDE R32, R5, 0x4, R32 ;  /* 0x0000000405207825 */ /* 0x000fca00078e0220 */
[----:B------:R2:W-:Y:S04]  /*53880*/  STL.64 [R1+0x1b18], R32 ;  /* 0x001b182001007387 */ /* 0x0005e80000100a00 */
[----:B------:R2:W-:Y:S01]  /*53890*/  LDGSTS.E [R154+-0x7d100], desc[UR60][R32.64], P1 ;  /* 0x82f00000209a7fae */ /* 0x0005e2000892187c */
[----:B----4-:R-:W-:-:S03]  /*538a0*/  IMAD.WIDE R40, R5, 0x4, R20 ;  /* 0x0000000405287825 */ /* 0x010fc600078e0214 */
[----:B------:R-:W4:Y:S04]  /*538b0*/  LDL.LU.64 R20, [R1+0xed8] ;  /* 0x000ed80001147983 */ /* 0x000f280000300a00 */
[----:B------:R-:W-:Y:S01]  /*538c0*/  LDGSTS.E [R252+-0x7cd00], desc[UR60][R40.64], P1 ;  /* 0x8330000028fc7fae */ /* 0x000fe2000892187c */
[----:B-1----:R-:W-:-:S03]  /*538d0*/  IMAD.WIDE R38, R5, 0x4, R28 ;  /* 0x0000000405267825 */ /* 0x002fc600078e021c */
[----:B------:R-:W4:Y:S04]  /*538e0*/  LDL.LU.64 R28, [R1+0xed0] ;  /* 0x000ed000011c7983 */ /* 0x000f280000300a00 */
[----:B------:R-:W-:Y:S04]  /*538f0*/  STL.64 [R1+0x1ae0], R40 ;  /* 0x001ae02801007387 */ /* 0x000fe80000100a00 */
[----:B------:R3:W-:Y:S01]  /*53900*/  STL.64 [R1+0x1aa8], R38 ;  /* 0x001aa82601007387 */ /* 0x0007e20000100a00 */
[----:B------:R-:W-:-:S03]  /*53910*/  IMAD.WIDE R36, R5, 0x4, R34 ;  /* 0x0000000405247825 */ /* 0x000fc600078e0222 */
[----:B------:R3:W-:Y:S04]  /*53920*/  LDGSTS.E [R159+-0x7c900], desc[UR60][R38.64], P1 ;  /* 0x83700000269f7fae */ /* 0x0007e8000892187c */
[----:B------:R-:W4:Y:S04]  /*53930*/  LDL.LU.64 R34, [R1+0xec8] ;  /* 0x000ec80001227983 */ /* 0x000f280000300a00 */
[----:B------:R1:W-:Y:S04]  /*53940*/  STL.64 [R1+0x1a70], R36 ;  /* 0x001a702401007387 */ /* 0x0003e80000100a00 */
[----:B------:R1:W-:Y:S01]  /*53950*/  LDGSTS.E [R156+-0x7c500], desc[UR60][R36.64], P1 ;  /* 0x83b00000249c7fae */ /* 0x0003e2000892187c */
[----:B--2---:R-:W-:-:S05]  /*53960*/  IMAD.WIDE R32, R5, 0x4, R152 ;  /* 0x0000000405207825 */ /* 0x004fca00078e0298 */
[----:B------:R2:W-:Y:S04]  /*53970*/  STL.64 [R1+0x1a38], R32 ;  /* 0x001a382001007387 */ /* 0x0005e80000100a00 */
[----:B------:R-:W4:Y:S04]  /*53980*/  LDL.LU.64 R152, [R1+0xec0] ;  /* 0x000ec00001987983 */ /* 0x000f280000300a00 */
[----:B------:R2:W-:Y:S01]  /*53990*/  LDGSTS.E [R154+-0x7c100], desc[UR60][R32.64], P1 ;  /* 0x83f00000209a7fae */ /* 0x0005e2000892187c */
[----:B---3--:R-:W-:-:S03]  /*539a0*/  IMAD.WIDE R38, R5, 0x4, R26 ;  /* 0x0000000405267825 */ /* 0x008fc600078e021a */
[----:B------:R-:W3:Y:S04]  /*539b0*/  LDL.LU.64 R26, [R1+0xeb8] ;  /* 0x000eb800011a7983 */ /* 0x000ee80000300a00 */
[----:B------:R4:W-:Y:S01]  /*539c0*/  LDGSTS.E [R252+-0x7bd00], desc[UR60][R38.64], P1 ;  /* 0x8430000026fc7fae */ /* 0x0009e2000892187c */
[----:B-1----:R-:W-:-:S03]  /*539d0*/  IMAD.WIDE R36, R5, 0x4, R24 ;  /* 0x0000000405247825 */ /* 0x002fc600078e0218 */
[----:B------:R-:W3:Y:S04]  /*539e0*/  LDL.LU.64 R24, [R1+0xeb0] ;  /* 0x000eb00001187983 */ /* 0x000ee80000300a00 */
[----:B------:R-:W-:Y:S01]  /*539f0*/  STL.64 [R1+0x1a00], R38 ;  /* 0x001a002601007387 */ /* 0x000fe20000100a00 */
[----:B--2---:R-:W-:-:S03]  /*53a00*/  IMAD.WIDE R32, R5, 0x4, R30 ;  /* 0x0000000405207825 */ /* 0x004fc600078e021e */
[----:B------:R-:W-:Y:S04]  /*53a10*/  STL.64 [R1+0x19c8], R36 ;  /* 0x0019c82401007387 */ /* 0x000fe80000100a00 */
[----:B------:R1:W-:Y:S04]  /*53a20*/  LDGSTS.E [R159+-0x7b900], desc[UR60][R36.64], P1 ;  /* 0x84700000249f7fae */ /* 0x0003e8000892187c */
[----:B------:R-:W-:Y:S01]  /*53a30*/  LDGSTS.E [R156+-0x7b500], desc[UR60][R32.64], P1 ;  /* 0x84b00000209c7fae */ /* 0x000fe2000892187c */
[----:B------:R-:W-:-:S03]  /*53a40*/  IMAD.WIDE R30, R5, 0x4, R22 ;  /* 0x00000004051e7825 */ /* 0x000fc600078e0216 */
[----:B------:R-:W2:Y:S04]  /*53a50*/  LDL.LU.64 R22, [R1+0xea8] ;  /* 0x000ea80001167983 */ /* 0x000ea80000300a00 */
[----:B------:R1:W-:Y:S04]  /*53a60*/  STL.64 [R1+0x1990], R32 ;  /* 0x0019902001007387 */ /* 0x0003e80000100a00 */
[----:B------:R4:W-:Y:S04]  /*53a70*/  STL.64 [R1+0x1958], R30 ;  /* 0x0019581e01007387 */ /* 0x0009e80000100a00 */
[----:B------:R-:W-:Y:S04]  /*53a80*/  LDGSTS.E [R154+-0x7b100], desc[UR60][R30.64], P1 ;  /* 0x84f000001e9a7fae */ /* 0x000fe8000892187c */
[----:B-1----:R-:W2:Y:S01]  /*53a90*/  LDL.LU.64 R32, [R1+0xe98] ;  /* 0x000e980001207983 */ /* 0x002ea20000300a00 */
[----:B----4-:R-:W-:-:S03]  /*53aa0*/  IMAD.WIDE R40, R5, 0x4, R20 ;  /* 0x0000000405287825 */ /* 0x010fc600078e0214 */
[----:B------:R-:W4:Y:S04]  /*53ab0*/  LDL.LU.64 R20, [R1+0xe90] ;  /* 0x000e900001147983 */ /* 0x000f280000300a00 */
[----:B------:R-:W4:Y:S04]  /*53ac0*/  LDL.LU.64 R30, [R1+0xe88] ;  /* 0x000e8800011e7983 */ /* 0x000f280000300a00 */
[----:B------:R3:W-:Y:S04]  /*53ad0*/  STL.64 [R1+0x1920], R40 ;  /* 0x0019202801007387 */ /* 0x0007e80000100a00 */
[----:B------:R3:W-:Y:S01]  /*53ae0*/  LDGSTS.E [R252+-0x7ad00], desc[UR60][R40.64], P1 ;  /* 0x8530000028fc7fae */ /* 0x0007e2000892187c */
[----:B------:R-:W-:-:S03]  /*53af0*/  IMAD.WIDE R38, R5, 0x4, R28 ;  /* 0x0000000405267825 */ /* 0x000fc600078e021c */
[----:B------:R-:W4:Y:S04]  /*53b00*/  LDL.LU.64 R28, [R1+0xe80] ;  /* 0x000e8000011c7983 */ /* 0x000f280000300a00 */
[----:B------:R1:W-:Y:S04]  /*53b10*/  STL.64 [R1+0x18e8], R38 ;  /* 0x0018e82601007387 */ /* 0x0003e80000100a00 */
[----:B------:R1:W-:Y:S01]  /*53b20*/  LDGSTS.E [R159+-0x7a900], desc[UR60][R38.64], P1 ;  /* 0x85700000269f7fae */ /* 0x0003e2000892187c */
[----:B------:R-:W-:-:S05]  /*53b30*/  IMAD.WIDE R36, R5, 0x4, R34 ;  /* 0x0000000405247825 */ /* 0x000fca00078e0222 */
[----:B------:R-:W-:Y:S04]  /*53b40*/  STL.64 [R1+0x18b0], R36 ;  /* 0x0018b02401007387 */ /* 0x000fe80000100a00 */
[----:B------:R2:W-:Y:S01]  /*53b50*/  LDGSTS.E [R156+-0x7a500], desc[UR60][R36.64], P1 ;  /* 0x85b00000249c7fae */ /* 0x0005e2000892187c */
[----:B------:R-:W-:-:S05]  /*53b60*/  IMAD.WIDE R34, R5, 0x4, R152 ;  /* 0x0000000405227825 */ /* 0x000fca00078e0298 */
[----:B------:R1:W-:Y:S04]  /*53b70*/  STL.64 [R1+0x1878], R34 ;  /* 0x0018782201007387 */ /* 0x0003e80000100a00 */
[----:B------:R-:W4:Y:S04]  /*53b80*/  LDL.LU.64 R152, [R1+0xe78] ;  /* 0x000e780001987983 */ /* 0x000f280000300a00 */
[----:B------:R-:W-:Y:S01]  /*53b90*/  LDGSTS.E [R154+-0x7a100], desc[UR60][R34.64], P1 ;  /* 0x85f00000229a7fae */ /* 0x000fe2000892187c */
[----:B---3--:R-:W-:-:S03]  /*53ba0*/  IMAD.WIDE R40, R5, 0x4, R26 ;  /* 0x0000000405287825 */ /* 0x008fc600078e021a */
[----:B------:R-:W3:Y:S04]  /*53bb0*/  LDL.LU.64 R26, [R1+0xe70] ;  /* 0x000e7000011a7983 */ /* 0x000ee80000300a00 */
[----:B------:R4:W-:Y:S01]  /*53bc0*/  LDGSTS.E [R252+-0x79d00], desc[UR60][R40.64], P1 ;  /* 0x8630000028fc7fae */ /* 0x0009e2000892187c */
[----:B-1----:R-:W-:-:S03]  /*53bd0*/  IMAD.WIDE R38, R5, 0x4, R24 ;  /* 0x0000000405267825 */ /* 0x002fc600078e0218 */
[----:B------:R-:W3:Y:S04]  /*53be0*/  LDL.LU.64 R34, [R1+0xe60] ;  /* 0x000e600001227983 */ /* 0x000ee80000300a00 */
[----:B------:R4:W-:Y:S04]  /*53bf0*/  STL.64 [R1+0x1840], R40 ;  /* 0x0018402801007387 */ /* 0x0009e80000100a00 */
[----:B------:R-:W3:Y:S04]  /*53c00*/  LDL.LU.64 R24, [R1+0xe58] ;  /* 0x000e580001187983 */ /* 0x000ee80000300a00 */
[----:B------:R1:W-:Y:S04]  /*53c10*/  STL.64 [R1+0x1808], R38 ;  /* 0x0018082601007387 */ /* 0x0003e80000100a00 */
[----:B------:R1:W-:Y:S01]  /*53c20*/  LDGSTS.E [R159+-0x79900], desc[UR60][R38.64], P1 ;  /* 0x86700000269f7fae */ /* 0x0003e2000892187c */
[----:B--2---:R-:W-:-:S03]  /*53c30*/  IMAD.WIDE R36, R5, 0x4, R22 ;  /* 0x0000000405247825 */ /* 0x004fc600078e0216 */
[----:B------:R-:W2:Y:S04]  /*53c40*/  LDL.LU.64 R22, [R1+0xe50] ;  /* 0x000e500001167983 */ /* 0x000ea80000300a00 */
[----:B------:R1:W-:Y:S04]  /*53c50*/  STL.64 [R1+0x17d0], R36 ;  /* 0x0017d02401007387 */ /* 0x0003e80000100a00 */
[----:B------:R1:W-:Y:S01]  /*53c60*/  LDGSTS.E [R156+-0x79500], desc[UR60][R36.64], P1 ;  /* 0x86b00000249c7fae */ /* 0x0003e2000892187c */
[----:B------:R-:W-:-:S05]  /*53c70*/  IMAD.WIDE R32, R5, 0x4, R32 ;  /* 0x0000000405207825 */ /* 0x000fca00078e0220 */
[----:B------:R1:W-:Y:S04]  /*53c80*/  STL.64 [R1+0x1798], R32 ;  /* 0x0017982001007387 */ /* 0x0003e80000100a00 */
[----:B------:R1:W-:Y:S01]  /*53c90*/  LDGSTS.E [R154+-0x79100], desc[UR60][R32.64], P1 ;  /* 0x86f00000209a7fae */ /* 0x0003e2000892187c */
[----:B----4-:R-:W-:-:S03]  /*53ca0*/  IMAD.WIDE R40, R5, 0x4, R20 ;  /* 0x0000000405287825 */ /* 0x010fc600078e0214 */
[----:B------:R-:W4:Y:S01]  /*53cb0*/  LDL.LU.64 R20, [R1+0xe48] ;  /* 0x000e480001147983 */ /* 0x000f220000300a00 */
[----:B-1----:R-:W-:-:S03]  /*53cc0*/  IMAD.WIDE R38, R5, 0x4, R30 ;  /* 0x0000000405267825 */ /* 0x002fc600078e021e */
[----:B------:R-:W-:Y:S04]  /*53cd0*/  STL.64 [R1+0x1760], R40 ;  /* 0x0017602801007387 */ /* 0x000fe80000100a00 */
[----:B------:R-:W4:Y:S04]  /*53ce0*/  LDL.LU.64 R30, [R1+0xe40] ;  /* 0x000e4000011e7983 */ /* 0x000f280000300a00 */
[----:B------:R-:W-:Y:S04]  /*53cf0*/  LDGSTS.E [R252+-0x78d00], desc[UR60][R40.64], P1 ;  /* 0x8730000028fc7fae */ /* 0x000fe8000892187c */
[----:B------:R-:W-:Y:S01]  /*53d00*/  LDGSTS.E [R159+-0x78900], desc[UR60][R38.64], P1 ;  /* 0x87700000269f7fae */ /* 0x000fe2000892187c */
[----:B------:R-:W-:-:S03]  /*53d10*/  IMAD.WIDE R36, R5, 0x4, R28 ;  /* 0x0000000405247825 */ /* 0x000fc600078e021c */
[----:B------:R-:W4:Y:S04]  /*53d20*/  LDL.LU.64 R28, [R1+0xe38] ;  /* 0x000e3800011c7983 */ /* 0x000f280000300a00 */
[----:B------:R-:W-:Y:S04]  /*53d30*/  STL.64 [R1+0x1728], R38 ;  /* 0x0017282601007387 */ /* 0x000fe80000100a00 */
[----:B------:R3:W-:Y:S04]  /*53d40*/  STL.64 [R1+0x16f0], R36 ;  /* 0x0016f02401007387 */ /* 0x0007e80000100a00 */
[----:B------:R3:W-:Y:S01]  /*53d50*/  LDGSTS.E [R156+-0x78500], desc[UR60][R36.64], P1 ;  /* 0x87b00000249c7fae */ /* 0x0007e2000892187c */
[----:B------:R-:W-:-:S03]  /*53d60*/  IMAD.WIDE R32, R5, 0x4, R152 ;  /* 0x0000000405207825 */ /* 0x000fc600078e0298 */
[----:B------:R-:W4:Y:S04]  /*53d70*/  LDL.LU.64 R152, [R1+0xe30] ;  /* 0x000e300001987983 */ /* 0x000f280000300a00 */
[----:B------:R1:W-:Y:S01]  /*53d80*/  STL.64 [R1+0x16b8], R32 ;  /* 0x0016b82001007387 */ /* 0x0003e20000100a00 */
[----:B---3--:R-:W-:-:S03]  /*53d90*/  IMAD.WIDE R36, R5, 0x4, R26 ;  /* 0x0000000405247825 */ /* 0x008fc600078e021a */
[----:B------:R1:W-:Y:S04]  /*53da0*/  LDGSTS.E [R154+-0x78100], desc[UR60][R32.64], P1 ;  /* 0x87f00000209a7fae */ /* 0x0003e8000892187c */
[----:B------:R-:W3:Y:S04]  /*53db0*/  LDL.LU.64 R26, [R1+0xe28] ;  /* 0x000e2800011a7983 */ /* 0x000ee80000300a00 */
[----:B------:R-:W-:Y:S01]  /*53dc0*/  STL.64 [R1+0x1d78], R36 ;  /* 0x001d782401007387 */ /* 0x000fe20000100a00 */
[----:B-1----:R-:W-:-:S04]  /*53dd0*/  IMAD.WIDE R32, R5, 0x4, R34 ;  /* 0x0000000405207825 */ /* 0x002fc800078e0222 */
[----:B------:R-:W-:Y:S01]  /*53de0*/  IMAD.WIDE R24, R5, 0x4, R24 ;  /* 0x0000000405187825 */ /* 0x000fe200078e0218 */
[----:B------:R-:W-:Y:S04]  /*53df0*/  STL.64 [R1+0x1d40], R32 ;  /* 0x001d402001007387 */ /* 0x000fe80000100a00 */
[----:B------:R-:W3:Y:S04]  /*53e00*/  LDL.LU.64 R42, [R1+0xe20] ;  /* 0x000e2000012a7983 */ /* 0x000ee80000300a00 */
[----:B------:R1:W-:Y:S04]  /*53e10*/  STL.64 [R1+0x1d08], R24 ;  /* 0x001d081801007387 */ /* 0x0003e80000100a00 */
[----:B------:R-:W3:Y:S01]  /*53e20*/  LDL.LU.64 R34, [R1+0xe18] ;  /* 0x000e180001227983 */ /* 0x000ee20000300a00 */
[C---:B------:R-:W-:Y:S01]  /*53e30*/  IADD3 R252, R19.reuse, 0x300000, RZ ;  /* 0x0030000013fc7810 */ /* 0x040fe20007ffe0ff */
[C---:B------:R-:W-:Y:S01]  /*53e40*/  VIADD R159, R19.reuse, 0x300000 ;  /* 0x00300000139f7836 */ /* 0x040fe20000000000 */
[----:B------:R-:W-:Y:S01]  /*53e50*/  IADD3 R156, R19, 0x300000, RZ ;  /* 0x00300000139c7810 */ /* 0x000fe20007ffe0ff */
[----:B--2---:R-:W-:-:S02]  /*53e60*/  IMAD.WIDE R22, R5, 0x4, R22 ;  /* 0x0000000405167825 */ /* 0x004fc400078e0216 */
[----:B------:R4:W-:Y:S02]  /*53e70*/  LDGSTS.E [R252+-0x7fc80], desc[UR60][R36.64], P1 ;  /* 0x8038000024fc7fae */ /* 0x0009e4000892187c */
[----:B------:R-:W-:Y:S02]  /*53e80*/  VIADD R154, R19, 0x300000 ;  /* 0x00300000139a7836 */ /* 0x000fe40000000000 */
[----:B------:R2:W-:Y:S04]  /*53e90*/  LDGSTS.E [R159+-0x7f880], desc[UR60][R32.64], P1 ;  /* 0x80780000209f7fae */ /* 0x0005e8000892187c */
[----:B------:R2:W-:Y:S04]  /*53ea0*/  STL.64 [R1+0x1cd0], R22 ;  /* 0x001cd01601007387 */ /* 0x0005e80000100a00 */
[----:B------:R-:W-:Y:S04]  /*53eb0*/  LDGSTS.E [R156+-0x7f480], desc[UR60][R24.64], P1 ;  /* 0x80b80000189c7fae */ /* 0x000fe8000892187c */
[----:B------:R-:W-:Y:S04]  /*53ec0*/  LDGSTS.E [R154+-0x7f080], desc[UR60][R22.64], P1 ;  /* 0x80f80000169a7fae */ /* 0x000fe8000892187c */
[----:B-1----:R-:W3:Y:S04]  /*53ed0*/  LDL.LU.64 R24, [R1+0xe08] ;  /* 0x000e080001187983 */ /* 0x002ee80000300a00 */
[----:B--2---:R-:W2:Y:S01]  /*53ee0*/  LDL.LU.64 R22, [R1+0xe00] ;  /* 0x000e000001167983 */ /* 0x004ea20000300a00 */
[----:B----4-:R-:W-:-:S03]  /*53ef0*/  IMAD.WIDE R36, R5, 0x4, R20 ;  /* 0x0000000405247825 */ /* 0x010fc600078e0214 */
[----:B------:R-:W4:Y:S01]  /*53f00*/  LDL.LU.64 R20, [R1+0xdf8] ;  /* 0x000df80001147983 */ /* 0x000f220000300a00 */
[----:B------:R-:W-:-:S03]  /*53f10*/  IMAD.WIDE R32, R5, 0x4, R30 ;  /* 0x0000000405207825 */ /* 0x000fc600078e021e */
[----:B------:R-:W-:Y:S04]  /*53f20*/  STL.64 [R1+0x1c98], R36 ;  /* 0x001c982401007387 */ /* 0x000fe80000100a00 */
[----:B------:R1:W-:Y:S04]  /*53f30*/  STL.64 [R1+0x1c60], R32 ;  /* 0x001c602001007387 */ /* 0x0003e80000100a00 */
[----:B------:R3:W-:Y:S04]  /*53f40*/  LDGSTS.E [R252+-0x7ec80], desc[UR60][R36.64], P1 ;  /* 0x8138000024fc7fae */ /* 0x0007e8000892187c */
[----:B------:R-:W-:Y:S01]  /*53f50*/  LDGSTS.E [R159+-0x7e880], desc[UR60][R32.64], P1 ;  /* 0x81780000209f7fae */ /* 0x000fe2000892187c */
[----:B------:R-:W-:-:S05]  /*53f60*/  IMAD.WIDE R30, R5, 0x4, R28 ;  /* 0x00000004051e7825 */ /* 0x000fca00078e021c */
[----:B------:R3:W-:Y:S04]  /*53f70*/  STL.64 [R1+0x1c28], R30 ;  /* 0x001c281e01007387 */ /* 0x0007e80000100a00 */
[----:B------:R-:W-:Y:S01]  /*53f80*/  LDGSTS.E [R156+-0x7e480], desc[UR60][R30.64], P1 ;  /* 0x81b800001e9c7fae */ /* 0x000fe2000892187c */
[----:B------:R-:W-:-:S03]  /*53f90*/  IMAD.WIDE R28, R5, 0x4, R152 ;  /* 0x00000004051c7825 */ /* 0x000fc600078e0298 */
[----:B------:R-:W4:Y:S04]  /*53fa0*/  LDL.LU.64 R152, [R1+0xde8] ;  /* 0x000de80001987983 */ /* 0x000f280000300a00 */
[----:B------:R3:W-:Y:S04]  /*53fb0*/  STL.64 [R1+0x1bf0], R28 ;  /* 0x001bf01c01007387 */ /* 0x0007e80000100a00 */
[----:B-1----:R-:W4:Y:S01]  /*53fc0*/  LDL.LU.64 R32, [R1+0xde0] ;  /* 0x000de00001207983 */ /* 0x002f220000300a00 */
[----:B---3--:R-:W-:-:S03]  /*53fd0*/  IMAD.WIDE R40, R5, 0x4, R26 ;  /* 0x0000000405287825 */ /* 0x008fc600078e021a */
[----:B------:R-:W3:Y:S04]  /*53fe0*/  LDL.LU.64 R26, [R1+0xdd0] ;  /* 0x000dd000011a7983 */ /* 0x000ee80000300a00 */
[----:B------:R-:W3:Y:S04]  /*53ff0*/  LDL.LU.64 R30, [R1+0xdc8] ;  /* 0x000dc800011e7983 */ /* 0x000ee80000300a00 */
[----:B------:R-:W-:Y:S04]  /*54000*/  LDGSTS.E [R154+-0x7e080], desc[UR60][R28.64], P1 ;  /* 0x81f800001c9a7fae */ /* 0x000fe8000892187c */
[----:B------:R2:W-:Y:S04]  /*54010*/  LDGSTS.E [R252+-0x7dc80], desc[UR60][R40.64], P1 ;  /* 0x8238000028fc7fae */ /* 0x0005e8000892187c */
[----:B------:R-:W3:Y:S01]  /*54020*/  LDL.LU.64 R28, [R1+0xdb8] ;  /* 0x000db800011c7983 */ /* 0x000ee20000300a00 */
[----:B------:R-:W-:-:S03]  /*54030*/  IMAD.WIDE R36, R5, 0x4, R34 ;  /* 0x0000000405247825 */ /* 0x000fc600078e0222 */
[----:B------:R2:W-:Y:S04]  /*54040*/  STL.64 [R1+0x1bb8], R40 ;  /* 0x001bb82801007387 */ /* 0x0005e80000100a00 */
[----:B------:R-:W3:Y:S01]  /*54050*/  LDL.LU.64 R34, [R1+0xdb0] ;  /* 0x000db00001227983 */ /* 0x000ee20000300a00 */
[----:B------:R-:W-:-:S05]  /*54060*/  IMAD.WIDE R38, R5, 0x4, R42 ;  /* 0x0000000405267825 */ /* 0x000fca00078e022a */
[----:B------:R-:W-:Y:S04]  /*54070*/  STL.64 [R1+0x1b80], R38 ;  /* 0x001b802601007387 */ /* 0x000fe80000100a00 */
[----:B------:R4:W-:Y:S04]  /*54080*/  LDGSTS.E [R159+-0x7d880], desc[UR60][R38.64], P1 ;  /* 0x82780000269f7fae */ /* 0x0009e8000892187c */
[----:B------:R-:W-:Y:S04]  /*54090*/  STL.64 [R1+0x1b48], R36 ;  /* 0x001b482401007387 */ /* 0x000fe80000100a00 */
[----:B------:R1:W-:Y:S01]  /*540a0*/  LDGSTS.E [R156+-0x7d480], desc[UR60][R36.64], P1 ;  /* 0x82b80000249c7fae */ /* 0x0003e2000892187c */
[----:B------:R-:W-:-:S04]  /*540b0*/  IMAD.WIDE R24, R5, 0x4, R24 ;  /* 0x0000000405187825 */ /* 0x000fc800078e0218 */
[C---:B--2---:R-:W-:Y:S01]  /*540c0*/  IMAD.WIDE R40, R5.reuse, 0x4, R22 ;  /* 0x0000000405287825 */ /* 0x044fe200078e0216 */
[----:B------:R2:W-:Y:S04]  /*540d0*/  STL.64 [R1+0x1b10], R24 ;  /* 0x001b101801007387 */ /* 0x0005e80000100a00 */
[----:B------:R-:W-:Y:S04]  /*540e0*/  LDGSTS.E [R154+-0x7d080], desc[UR60][R24.64], P1 ;  /* 0x82f80000189a7fae */ /* 0x000fe8000892187c */
[----:B------:R-:W-:Y:S04]  /*540f0*/  LDGSTS.E [R252+-0x7cc80], desc[UR60][R40.64], P1 ;  /* 0x8338000028fc7fae */ /* 0x000fe8000892187c */
[----:B--2---:R-:W2:Y:S04]  /*54100*/  LDL.LU.64 R24, [R1+0xda8] ;  /* 0x000da80001187983 */ /* 0x004ea80000300a00 */
[----:B------:R-:W2:Y:S04]  /*54110*/  LDL.LU.64 R22, [R1+0xda0] ;  /* 0x000da00001167983 */ /* 0x000ea80000300a00 */
[----:B------:R-:W-:Y:S01]  /*54120*/  STL.64 [R1+0x1ad8], R40 ;  /* 0x001ad82801007387 */ /* 0x000fe20000100a00 */
[----:B----4-:R-:W-:-:S03]  /*54130*/  IMAD.WIDE R38, R5, 0x4, R20 ;  /* 0x0000000405267825 */ /* 0x010fc600078e0214 */
[----:B------:R-:W4:Y:S04]  /*54140*/  LDL.LU.64 R20, [R1+0xd98] ;  /* 0x000d980001147983 */ /* 0x000f280000300a00 */
[----:B------:R3:W-:Y:S04]  /*54150*/  STL.64 [R1+0x1aa0], R38 ;  /* 0x001aa02601007387 */ /* 0x0007e80000100a00 */
[----:B------:R3:W-:Y:S01]  /*54160*/  LDGSTS.E [R159+-0x7c880], desc[UR60][R38.64], P1 ;  /* 0x83780000269f7fae */ /* 0x0007e2000892187c */
[----:B-1----:R-:W-:-:S03]  /*54170*/  IMAD.WIDE R36, R5, 0x4, R152 ;  /* 0x0000000405247825 */ /* 0x002fc600078e0298 */
[----:B------:R-:W4:Y:S01]  /*54180*/  LDL.LU.64 R152, [R1+0xd90] ;  /* 0x000d900001987983 */ /* 0x000f220000300a00 */
[----:B------:R-:W-:-:S03]  /*54190*/  IMAD.WIDE R32, R5, 0x4, R32 ;  /* 0x0000000405207825 */ /* 0x000fc600078e0220 */
[----:B------:R1:W-:Y:S01]  /*541a0*/  STL.64 [R1+0x1a68], R36 ;  /* 0x001a682401007387 */ /* 0x0003e20000100a00 */
[----:B---3--:R-:W-:-:S03]  /*541b0*/  IMAD.WIDE R26, R5, 0x4, R26 ;  /* 0x00000004051a7825 */ /* 0x008fc600078e021a */
[----:B------:R1:W-:Y:S01]  /*541c0*/  LDGSTS.E [R156+-0x7c480], desc[UR60][R36.64], P1 ;  /* 0x83b80000249c7fae */ /* 0x0003e2000892187c */
[----:B------:R-:W-:-:S03]  /*541d0*/  IMAD.WIDE R38, R5, 0x4, R30 ;  /* 0x0000000405267825 */ /* 0x000fc600078e021e */
[----:B------:R3:W-:Y:S04]  /*541e0*/  STL.64 [R1+0x1a30], R32 ;  /* 0x001a302001007387 */ /* 0x0007e80000100a00 */
[----:B------:R3:W-:Y:S04]  /*541f0*/  STL.64 [R1+0x19f8], R26 ;  /* 0x0019f81a01007387 */ /* 0x0007e80000100a00 */
[----:B------:R2:W-:Y:S04]  /*54200*/  STL.64 [R1+0x19c0], R38 ;  /* 0x0019c02601007387 */ /* 0x0005e80000100a00 */
[----:B------:R-:W4:Y:S01]  /*54210*/  LDL.LU.64 R42, [R1+0xd88] ;  /* 0x000d8800012a7983 */ /* 0x000f220000300a00 */
[----:B-1----:R-:W-:-:S03]  /*54220*/  IMAD.WIDE R36, R5, 0x4, R28 ;  /* 0x0000000405247825 */ /* 0x002fc600078e021c */
[----:B------:R-:W-:Y:S04]  /*54230*/  LDGSTS.E [R154+-0x7c080], desc[UR60][R32.64], P1 ;  /* 0x83f80000209a7fae */ /* 0x000fe8000892187c */
[----:B------:R1:W-:Y:S01]  /*54240*/  STL.64 [R1+0x1988], R36 ;  /* 0x0019882401007387 */ /* 0x0003e20000100a00 */
[----:B------:R-:W-:-:S03]  /*54250*/  IMAD.WIDE R30, R5, 0x4, R34 ;  /* 0x00000004051e7825 */ /* 0x000fc600078e0222 */
[----:B------:R-:W-:Y:S04]  /*54260*/  LDGSTS.E [R252+-0x7bc80], desc[UR60][R26.64], P1 ;  /* 0x843800001afc7fae */ /* 0x000fe8000892187c */
[----:B---3--:R-:W3:Y:S04]  /*54270*/  LDL.LU.64 R32, [R1+0xd80] ;  /* 0x000d800001207983 */ /* 0x008ee80000300a00 */
[----:B------:R-:W3:Y:S04]  /*54280*/  LDL.LU.64 R28, [R1+0xd78] ;  /* 0x000d7800011c7983 */ /* 0x000ee80000300a00 */
[----:B------:R4:W-:Y:S04]  /*54290*/  STL.64 [R1+0x1950], R30 ;  /* 0x0019501e01007387 */ /* 0x0009e80000100a00 */
[----:B------:R-:W3:Y:S04]  /*542a0*/  LDL.LU.64 R34, [R1+0xd70] ;  /* 0x000d700001227983 */ /* 0x000ee80000300a00 */
[----:B------:R-:W3:Y:S04]  /*542b0*/  LDL.LU.64 R26, [R1+0xd68] ;  /* 0x000d6800011a7983 */ /* 0x000ee80000300a00 */
[----:B------:R2:W-:Y:S04]  /*542c0*/  LDGSTS.E [R159+-0x7b880], desc[UR60][R38.64], P1 ;  /* 0x84780000269f7fae */ /* 0x0005e8000892187c */
[----:B------:R1:W-:Y:S04]  /*542d0*/  LDGSTS.E [R156+-0x7b480], desc[UR60][R36.64], P1 ;  /* 0x84b80000249c7fae */ /* 0x0003e8000892187c */
[----:B------:R4:W-:Y:S01]  /*542e0*/  LDGSTS.E [R154+-0x7b080], desc[UR60][R30.64], P1 ;  /* 0x84f800001e9a7fae */ /* 0x0009e2000892187c */
[----:B--2---:R-:W-:-:S04]  /*542f0*/  IMAD.WIDE R38, R5, 0x4, R24 ;  /* 0x0000000405267825 */ /* 0x004fc800078e0218 */
[C---:B-1----:R-:W-:Y:S01]  /*54300*/  IMAD.WIDE R36, R5.reuse, 0x4, R22 ;  /* 0x0000000405247825 */ /* 0x042fe200078e0216 */
[----:B------:R-:W-:Y:S04]  /*54310*/  STL.64 [R1+0x1918], R38 ;  /* 0x0019182601007387 */ /* 0x000fe80000100a00 */
[----:B------:R-:W-:Y:S04]  /*54320*/  STL.64 [R1+0x18e0], R36 ;  /* 0x0018e02401007387 */ /* 0x000fe80000100a00 */
[----:B------:R-:W2:Y:S04]  /*54330*/  LDL.LU.64 R24, [R1+0xd60] ;  /* 0x000d600001187983 */ /* 0x000ea80000300a00 */
[----:B------:R-:W-:Y:S04]  /*54340*/  LDGSTS.E [R252+-0x7ac80], desc[UR60][R38.64], P1 ;  /* 0x8538000026fc7fae */ /* 0x000fe8000892187c */
[----:B------:R-:W-:Y:S01]  /*54350*/  LDGSTS.E [R159+-0x7a880], desc[UR60][R36.64], P1 ;  /* 0x85780000249f7fae */ /* 0x000fe2000892187c */
[----:B----4-:R-:W-:-:S05]  /*54360*/  IMAD.WIDE R30, R5, 0x4, R20 ;  /* 0x00000004051e7825 */ /* 0x010fca00078e0214 */
[----:B------:R1:W-:Y:S04]  /*54370*/  STL.64 [R1+0x18a8], R30 ;  /* 0x0018a81e01007387 */ /* 0x0003e80000100a00 */
[----:B------:R-:W4:Y:S04]  /*54380*/  LDL.LU.64 R22, [R1+0xd58] ;  /* 0x000d580001167983 */ /* 0x000f280000300a00 */
[----:B------:R1:W-:Y:S02]  /*54390*/  LDGSTS.E [R156+-0x7a480], desc[UR60][R30.64], P1 ;  /* 0x85b800001e9c7fae */ /* 0x0003e4000892187c */
[----:B-1----:R-:W1:Y:S01]  /*543a0*/  LDC R30, c[0x0][0x230] ;  /* 0x00008c00ff1e7b82 */ /* 0x002e620000000800 */
[----:B------:R-:W-:-:S02]  /*543b0*/  IMAD.WIDE R20, R5, 0x4, R152 ;  /* 0x0000000405147825 */ /* 0x000fc400078e0298 */
[----:B------:R-:W4:Y:S04]  /*543c0*/  LDL.LU.64 R152, [R1+0xd50] ;  /* 0x000d500001987983 */ /* 0x000f280000300a00 */
[----:B------:R1:W-:Y:S04]  /*543d0*/  STL.64 [R1+0x1870], R20 ;  /* 0x0018701401007387 */ /* 0x0003e80000100a00 */
[----:B------:R1:W-:Y:S01]  /*543e0*/  LDGSTS.E [R154+-0x7a080], desc[UR60][R20.64], P1 ;  /* 0x85f80000149a7fae */ /* 0x0003e2000892187c */
[C---:B------:R-:W-:Y:S01]  /*543f0*/  IMAD.WIDE R50, R5.reuse, 0x4, R42 ;  /* 0x0000000405327825 */ /* 0x040fe200078e022a */
[----:B-1----:R-:W1:Y:S04]  /*54400*/  LDC R21, c[0x0][0x230] ;  /* 0x00008c00ff157b82 */ /* 0x002e680000000800 */
[----:B------:R-:W-:Y:S01]  /*54410*/  STL.64 [R1+0x1838], R50 ;  /* 0x0018383201007387 */ /* 0x000fe20000100a00 */
[----:B---3--:R-:W-:-:S04]  /*54420*/  IMAD.WIDE R40, R5, 0x4, R32 ;  /* 0x0000000405287825 */ /* 0x008fc800078e0220 */
[C---:B------:R-:W-:Y:S01]  /*54430*/  IMAD.WIDE R38, R5.reuse, 0x4, R28 ;  /* 0x0000000405267825 */ /* 0x040fe200078e021c */
[----:B------:R-:W-:Y:S04]  /*54440*/  STL.64 [R1+0x1800], R40 ;  /* 0x0018002801007387 */ /* 0x000fe80000100a00 */
[----:B------:R-:W3:Y:S01]  /*54450*/  LDL.LU.64 R28, [R1+0xd48] ;  /* 0x000d4800011c7983 */ /* 0x000ee20000300a00 */
[----:B------:R-:W-:-:S03]  /*54460*/  IMAD.WIDE R36, R5, 0x4, R34 ;  /* 0x0000000405247825 */ /* 0x000fc600078e0222 */
[----:B------:R-:W-:Y:S01]  /*54470*/  STL.64 [R1+0x17c8], R38 ;  /* 0x0017c82601007387 */ /* 0x000fe20000100a00 */
[----:B------:R-:W-:-:S03]  /*54480*/  IMAD.WIDE R32, R5, 0x4, R26 ;  /* 0x0000000405207825 */ /* 0x000fc600078e021a */
[----:B------:R-:W3:Y:S04]  /*54490*/  LDL.LU.64 R26, [R1+0xd40] ;  /* 0x000d4000011a7983 */ /* 0x000ee80000300a00 */
[----:B------:R1:W-:Y:S04]  /*544a0*/  STL.64 [R1+0x1790], R36 ;  /* 0x0017902401007387 */ /* 0x0003e80000100a00 */
[----:B------:R-:W3:Y:S04]  /*544b0*/  LDL.LU.64 R34, [R1+0xd38] ;  /* 0x000d380001227983 */ /* 0x000ee80000300a00 */
[----:B------:R-:W-:Y:S04]  /*544c0*/  STL.64 [R1+0x1758], R32 ;  /* 0x0017582001007387 */ /* 0x000fe80000100a00 */
[----:B------:R-:W3:Y:S01]  /*544d0*/  LDL.LU.64 R42, [R1+0xd30] ;  /* 0x000d3000012a7983 */ /* 0x000ee20000300a00 */
[----:B------:R-:W-:-:S05]  /*544e0*/  IADD3 R20, R19, 0x300000, RZ ;  /* 0x0030000013147810 */ /* 0x000fca0007ffe0ff */
[----:B------:R1:W-:Y:S04]  /*544f0*/  LDGSTS.E [R20+-0x79c80], desc[UR60][R50.64], P1 ;  /* 0x8638000032147fae */ /* 0x0003e8000892187c */
[----:B------:R1:W-:Y:S04]  /*54500*/  LDGSTS.E [R252+-0x79880], desc[UR60][R40.64], P1 ;  /* 0x8678000028fc7fae */ /* 0x0003e8000892187c */
[----:B------:R-:W-:Y:S04]  /*54510*/  LDGSTS.E [R159+-0x79480], desc[UR60][R38.64], P1 ;  /* 0x86b80000269f7fae */ /* 0x000fe8000892187c */
[----:B------:R1:W-:Y:S01]  /*54520*/  LDGSTS.E [R156+-0x79080], desc[UR60][R36.64], P1 ;  /* 0x86f80000249c7fae */ /* 0x0003e2000892187c */
[----:B--2---:R-:W-:-:S04]  /*54530*/  IMAD.WIDE R24, R5, 0x4, R24 ;  /* 0x0000000405187825 */ /* 0x004fc800078e0218 */
[----:B----4-:R-:W-:Y:S01]  /*54540*/  IMAD.WIDE R22, R5, 0x4, R22 ;  /* 0x0000000405167825 */ /* 0x010fe200078e0216 */
[----:B------:R-:W-:Y:S01]  /*54550*/  LDGSTS.E [R154+-0x78c80], desc[UR60][R32.64], P1 ;  /* 0x87380000209a7fae */ /* 0x000fe2000892187c */
[----:B-1----:R-:W-:Y:S01]  /*54560*/  IADD3 R21, R21, -0x282, RZ ;  /* 0xfffffd7e15157810 */ /* 0x002fe20007ffe0ff */
[----:B------:R-:W1:Y:S02]  /*54570*/  LDC R20, c[0x0][0x230] ;  /* 0x00008c00ff147b82 */ /* 0x000e640000000800 */
[----:B------:R2:W-:Y:S04]  /*54580*/  STL.64 [R1+0x1720], R24 ;  /* 0x0017201801007387 */ /* 0x0005e80000100a00 */
[----:B------:R4:W-:Y:S01]  /*54590*/  STL.64 [R1+0x16e8], R22 ;  /* 0x0016e81601007387 */ /* 0x0009e20000100a00 */
[----:B------:R-:W-:Y:S01]  /*545a0*/  VIADD R252, R30, 0xfffffd7f ;  /* 0xfffffd7f1efc7836 */ /* 0x000fe20000000000 */
[----:B------:R-:W1:Y:S02]  /*545b0*/  LDC R36, c[0x0][0x230] ;  /* 0x00008c00ff247b82 */ /* 0x000e640000000800 */
[----:B------:R1:W-:Y:S04]  /*545c0*/  LDGSTS.E [R159+-0x78880], desc[UR60][R24.64], P1 ;  /* 0x87780000189f7fae */ /* 0x0003e8000892187c */
[----:B------:R1:W-:Y:S04]  /*545d0*/  LDGSTS.E [R156+-0x78480], desc[UR60][R22.64], P1 ;  /* 0x87b80000169c7fae */ /* 0x0003e8000892187c */
[----:B--2---:R-:W2:Y:S04]  /*545e0*/  LDL.LU.64 R24, [R1+0xd28] ;  /* 0x000d280001187983 */ /* 0x004ea80000300a00 */
[----:B----4-:R-:W4:Y:S04]  /*545f0*/  LDL.LU.64 R22, [R1+0xd20] ;  /* 0x000d200001167983 */ /* 0x010f280000300a00 */
[----:B------:R-:W4:Y:S04]  /*54600*/  LDL.LU.64 R32, [R1+0xd18] ;  /* 0x000d180001207983 */ /* 0x000f280000300a00 */
[----:B------:R-:W4:Y:S01]  /*54610*/  LDL.LU.64 R30, [R1+0xd10] ;  /* 0x000d1000011e7983 */ /* 0x000f220000300a00 */
[----:B------:R-:W-:Y:S01]  /*54620*/  ISETP.GE.U32.AND P2, PT, R252, 0x7ffffd00, PT ;  /* 0x7ffffd00fc00780c */ /* 0x000fe20003f46070 */
[----:B------:R-:W-:-:S02]  /*54630*/  VIADD R252, R0, 0x100000 ;  /* 0x0010000000fc7836 */ /* 0x000fc40000000000 */
[----:B------:R-:W-:-:S05]  /*54640*/  IMAD.WIDE R152, R5, 0x4, R152 ;  /* 0x0000000405987825 */ /* 0x000fca00078e0298 */
[----:B------:R3:W-:Y:S04]  /*54650*/  LDGSTS.E [R154+-0x78080], desc[UR60][R152.64], P1 ;  /* 0x87f80000989a7fae */ /* 0x0007e8000892187c */
[----:B------:R-:W0:Y:S01]  /*54660*/  LDGDEPBAR ;  /* 0x00000000000079af */ /* 0x000e220000000000 */
[C---:B-1----:R-:W-:Y:S01]  /*54670*/  IADD3 R159, R0.reuse, 0x100000, RZ ;  /* 0x00100000009f7810 */ /* 0x042fe20007ffe0ff */
[----:B------:R-:W-:Y:S02]  /*54680*/  VIADD R156, R0, 0x100000 ;  /* 0x00100000009c7836 */ /* 0x000fe40000000000 */
[C---:B---3--:R-:W-:Y:S01]  /*54690*/  IMAD.WIDE R28, R4.reuse, 0x4, R28 ;  /* 0x00000004041c7825 */ /* 0x048fe200078e021c */
[----:B------:R-:W-:Y:S03]  /*546a0*/  BAR.SYNC.DEFER_BLOCKING 0x0 ;  /* 0x0000000000007b1d */ /* 0x000fe60000010000 */
[----:B------:R-:W-:-:S03]  /*546b0*/  IMAD.WIDE R26, R4, 0x4, R26 ;  /* 0x00000004041a7825 */ /* 0x000fc600078e021a */
[----:B------:R1:W-:Y:S01]  /*546c0*/  STL.64 [R1+0xe00], R28 ;  /* 0x000e001c01007387 */ /* 0x0003e20000100a00 */
[----:B------:R-:W-:-:S03]  /*546d0*/  IMAD.WIDE R34, R4, 0x4, R34 ;  /* 0x0000000404227825 */ /* 0x000fc600078e0222 */
[----:B------:R3:W-:Y:S01]  /*546e0*/  STL.64 [R1+0xe08], R26 ;  /* 0x000e081a01007387 */ /* 0x0007e20000100a00 */
[----:B------:R-:W-:-:S03]  /*546f0*/  IMAD.WIDE R38, R4, 0x4, R42 ;  /* 0x0000000404267825 */ /* 0x000fc600078e022a */
[----:B------:R3:W-:Y:S04]  /*54700*/  STL.64 [R1+0x16a8], R34 ;  /* 0x0016a82201007387 */ /* 0x0007e80000100a00 */
[----:B------:R-:W-:Y:S01]  /*54710*/  @!PT LDS RZ, [RZ] ;  /* 0x00000000fffff984 */ /* 0x000fe20000000800 */
[----:B------:R-:W-:Y:S01]  /*54720*/  @!PT LDS RZ, [RZ] ;  /* 0x00000000fffff984 */ /* 0x000fe20000000800 */
[----:B------:R-:W-:Y:S01]  /*54730*/  @!PT LDS RZ, [RZ] ;  /* 0x00000000fffff984 */ /* 0x000fe20000000800 */
[----:B------:R-:W-:Y:S04]  /*54740*/  LDGSTS.E [R252+0x40000], desc[UR60][R28.64], !P2 ;  /* 0x400000001cfc7fae */ /* 0x000fe8000d12187c */
[----:B------:R4:W-:Y:S04]  /*54750*/  STL.64 [R1+0xe18], R38 ;  /* 0x000e182601007387 */ /* 0x0009e80000100a00 */
[----:B------:R-:W-:Y:S04]  /*54760*/  LDGSTS.E [R159+0x44000], desc[UR60][R26.64], !P2 ;  /* 0x440000001a9f7fae */ /* 0x000fe8000d12187c */
[----:B-1----:R-:W4:Y:S04]  /*54770*/  LDL.LU.64 R28, [R1+0xd08] ;  /* 0x000d0800011c7983 */ /* 0x002f280000300a00 */
[----:B------:R-:W-:Y:S04]  /*54780*/  LDGSTS.E [R156+0x48000], desc[UR60][R34.64], !P2 ;  /* 0x48000000229c7fae */ /* 0x000fe8000d12187c */
[----:B---3--:R-:W3:Y:S04]  /*54790*/  LDL.LU.64 R26, [R1+0xd00] ;  /* 0x000d0000011a7983 */ /* 0x008ee80000300a00 */
[----:B------:R-:W3:Y:S04]  /*547a0*/  LDL.LU.64 R42, [R1+0xcf8] ;  /* 0x000cf800012a7983 */ /* 0x000ee80000300a00 */
[----:B------:R-:W3:Y:S01]  /*547b0*/  LDL.LU.64 R34, [R1+0xcf0] ;  /* 0x000cf00001227983 */ /* 0x000ee20000300a00 */
[----:B------:R-:W-:-:S02]  /*547c0*/  ISETP.GE.U32.AND P1, PT, R21, 0x7ffffcff, PT ;  /* 0x7ffffcff1500780c */ /* 0x000fc40003f26070 */
[----:B------:R-:W-:Y:S01]  /*547d0*/  IADD3 R154, R0, 0x100000, RZ ;  /* 0x00100000009a7810 */ /* 0x000fe20007ffe0ff */
[----:B------:R-:W-:Y:S01]  /*547e0*/  VIADD R20, R20, 0xfffffd7d ;  /* 0xfffffd7d14147836 */ /* 0x000fe20000000000 */
[----:B------:R-:W-:Y:S01]  /*547f0*/  IADD3 R36, R36, -0x284, RZ ;  /* 0xfffffd7c24247810 */ /* 0x000fe20007ffe0ff */
[----:B------:R-:W1:Y:S02]  /*54800*/  LDC R21, c[0x0][0x230] ;  /* 0x00008c00ff157b82 */ /* 0x000e640000000800 */
[----:B------:R4:W-:Y:S01]  /*54810*/  LDGSTS.E [R154+0x4c000], desc[UR60][R38.64], !P2 ;  /* 0x4c000000269a7fae */ /* 0x0009e2000d12187c */
[----:B--2---:R-:W-:-:S04]  /*54820*/  IMAD.WIDE R24, R4, 0x4, R24 ;  /* 0x0000000404187825 */ /* 0x004fc800078e0218 */
[C---:B----4-:R-:W-:Y:S01]  /*54830*/  IMAD.WIDE R22, R4.reuse, 0x4, R22 ;  /* 0x0000000404167825 */ /* 0x050fe200078e0216 */
[----:B------:R2:W-:Y:S03]  /*54840*/  STL.64 [R1+0xe20], R24 ;  /* 0x000e201801007387 */ /* 0x0005e60000100a00 */
[C---:B------:R-:W-:Y:S01]  /*54850*/  IMAD.WIDE R32, R4.reuse, 0x4, R32 ;  /* 0x0000000404207825 */ /* 0x040fe200078e0220 */
[----:B------:R4:W-:Y:S03]  /*54860*/  STL.64 [R1+0xe28], R22 ;  /* 0x000e281601007387 */ /* 0x0009e60000100a00 */
[----:B------:R-:W-:Y:S01]  /*54870*/  IMAD.WIDE R38, R4, 0x4, R30 ;  /* 0x0000000404267825 */ /* 0x000fe200078e021e */
[----:B------:R-:W-:Y:S04]  /*54880*/  LDGSTS.E [R252+0x40004], desc[UR60][R24.64], !P1 ;  /* 0x4000400018fc7fae */ /* 0x000fe8000c92187c */
[----:B------:R1:W-:Y:S04]  /*54890*/  STL.64 [R1+0xe30], R32 ;  /* 0x000e302001007387 */ /* 0x0003e80000100a00 */
[----:B------:R-:W-:Y:S04]  /*548a0*/  LDGSTS.E [R159+0x44004], desc[UR60][R22.64], !P1 ;  /* 0x44004000169f7fae */ /* 0x000fe8000c92187c */
[----:B--2---:R-:W2:Y:S04]  /*548b0*/  LDL.LU.64 R24, [R1+0xce8] ;  /* 0x000ce80001187983 */ /* 0x004ea80000300a00 */
[----:B------:R3:W-:Y:S04]  /*548c0*/  STL.64 [R1+0xe38], R38 ;  /* 0x000e382601007387 */ /* 0x0007e80000100a00 */
[----:B----4-:R-:W4:Y:S04]  /*548d0*/  LDL.LU.64 R22, [R1+0xce0] ;  /* 0x000ce00001167983 */ /* 0x010f280000300a00 */
[----:B------:R-:W4:Y:S04]  /*548e0*/  LDL.LU.64 R30, [R1+0xcd8] ;  /* 0x000cd800011e7983 */ /* 0x000f280000300a00 */
[----:B------:R-:W-:Y:S01]  /*548f0*/  LDGSTS.E [R156+0x48004], desc[UR60][R32.64], !P1 ;  /* 0x48004000209c7fae */ /* 0x000fe2000c92187c */
[----:B------:R-:W-:Y:S01]  /*54900*/  ISETP.GE.U32.AND P2, PT, R20, 0x7ffffcfe, PT ;  /* 0x7ffffcfe1400780c */ /* 0x000fe20003f46070 */
[----:B------:R-:W-:-:S02]  /*54910*/  IMAD.WIDE R28, R4, 0x4, R28 ;  /* 0x00000004041c7825 */ /* 0x000fc400078e021c */
[----:B-1----:R-:W4:Y:S01]  /*54920*/  LDL.LU.64 R32, [R1+0xcd0] ;  /* 0x000cd00001207983 */ /* 0x002f220000300a00 */
[----:B------:R-:W1:Y:S03]  /*54930*/  LDC R20, c[0x0][0x230] ;  /* 0x00008c00ff147b82 */ /* 0x000e660000000800 */
[----:B------:R3:W-:Y:S02]  /*54940*/  LDGSTS.E [R154+0x4c004], desc[UR60][R38.64], !P1 ;  /* 0x4c004000269a7fae */ /* 0x0007e4000c92187c */
[C---:B---3--:R-:W-:Y:S02]  /*54950*/  IMAD.WIDE R26, R4.reuse, 0x4, R26 ;  /* 0x00000004041a7825 */ /* 0x048fe400078e021a */
[----:B------:R3:W-:Y:S04]  /*54960*/  STL.64 [R1+0xe50], R28 ;  /* 0x000e501c01007387 */ /* 0x0007e80000100a00 */
[----:B------:R3:W-:Y:S01]  /*54970*/  STL.64 [R1+0xe88], R26 ;  /* 0x000e881a01007387 */ /* 0x0007e20000100a00 */
[----:B------:R-:W-:-:S03]  /*54980*/  IMAD.WIDE R38, R4, 0x4, R42 ;  /* 0x0000000404267825 */ /* 0x000fc600078e022a */
[----:B------:R-:W-:Y:S01]  /*54990*/  LDGSTS.E [R252+0x40008], desc[UR60][R28.64], !P2 ;  /* 0x400080001cfc7fae */ /* 0x000fe2000d12187c */
[----:B------:R-:W-:-:S03]  /*549a0*/  IMAD.WIDE R34, R4, 0x4, R34 ;  /* 0x0000000404227825 */ /* 0x000fc600078e0222 */
[----:B------:R-:W-:Y:S01]  /*549b0*/  STL.64 [R1+0xec0], R38 ;  /* 0x000ec02601007387 */ /* 0x000fe20000100a00 */
[----:B------:R-:W-:-:S03]  /*549c0*/  ISETP.GE.U32.AND P1, PT, R36, 0x7ffffcfd, PT ;  /* 0x7ffffcfd2400780c */ /* 0x000fc60003f26070 */
[----:B------:R-:W-:Y:S04]  /*549d0*/  LDGSTS.E [R159+0x44008], desc[UR60][R26.64], !P2 ;  /* 0x440080001a9f7fae */ /* 0x000fe8000d12187c */
[----:B---3--:R-:W3:Y:S04]  /*549e0*/  LDL.LU.64 R28, [R1+0xcc8] ;  /* 0x000cc800011c7983 */ /* 0x008ee80000300a00 */
[----:B------:R2:W-:Y:S04]  /*549f0*/  STL.64 [R1+0xec8], R34 ;  /* 0x000ec82201007387 */ /* 0x0005e80000100a00 */
[----:B------:R-:W3:Y:S04]  /*54a00*/  LDL.LU.64 R26, [R1+0xcc0] ;  /* 0x000cc000011a7983 */ /* 0x000ee80000300a00 */
[----:B------:R-:W3:Y:S04]  /*54a10*/  LDL.LU.64 R36, [R1+0xcb8] ;  /* 0x000cb80001247983 */ /* 0x000ee80000300a00 */
[----:B------:R-:W3:Y:S04]  /*54a20*/  LDL.LU.64 R42, [R1+0xcb0] ;  /* 0x000cb000012a7983 */ /* 0x000ee80000300a00 */
[----:B------:R-:W-:Y:S04]  /*54a30*/  LDGSTS.E [R156+0x48008], desc[UR60][R38.64], !P2 ;  /* 0x48008000269c7fae */ /* 0x000fe8000d12187c */
[----:B------:R1:W-:Y:S01]  /*54a40*/  LDGSTS.E [R154+0x4c008], desc[UR60][R34.64], !P2 ;  /* 0x4c008000229a7fae */ /* 0x0003e2000d12187c */
[C---:B--2---:R-:W-:Y:S01]  /*54a50*/  IMAD.WIDE R24, R4.reuse, 0x4, R24 ;  /* 0x0000000404187825 */ /* 0x044fe200078e0218 */
[----:B-1----:R-:W1:Y:S03]  /*54a60*/  LDC R34, c[0x0][0x230] ;  /* 0x00008c00ff227b82 */ /* 0x002e660000000800 */
[C---:B----4-:R-:W-:Y:S01]  /*54a70*/  IMAD.WIDE R22, R4.reuse, 0x4, R22 ;  /* 0x0000000404167825 */ /* 0x050fe200078e0216 */
[----:B------:R2:W-:Y:S03]  /*54a80*/  STL.64 [R1+0xed0], R24 ;  /* 0x000ed01801007387 */ /* 0x0005e60000100a00 */
[C---:B------:R-:W-:Y:S01]  /*54a90*/  IMAD.WIDE R30, R4.reuse, 0x4, R30 ;  /* 0x00000004041e7825 */ /* 0x040fe200078e021e */
[----:B------:R4:W-:Y:S04]  /*54aa0*/  STL.64 [R1+0xed8], R22 ;  /* 0x000ed81601007387 */ /* 0x0009e80000100a00 */
[----:B------:R-:W-:Y:S04]  /*54ab0*/  LDGSTS.E [R252+0x4000c], desc[UR60][R24.64], !P1 ;  /* 0x4000c00018fc7fae */ /* 0x000fe8000c92187c */
[----:B------:R4:W-:Y:S04]  /*54ac0*/  STL.64 [R1+0xee0], R30 ;  /* 0x000ee01e01007387 */ /* 0x0009e80000100a00 */
[----:B------:R-:W-:Y:S04]  /*54ad0*/  LDGSTS.E [R159+0x4400c], desc[UR60][R22.64], !P1 ;  /* 0x4400c000169f7fae */ /* 0x000fe8000c92187c */
[----:B--2---:R-:W2:Y:S04]  /*54ae0*/  LDL.LU.64 R24, [R1+0xca8] ;  /* 0x000ca80001187983 */ /* 0x004ea80000300a00 */
[----:B------:R-:W-:Y:S01]  /*54af0*/  LDGSTS.E [R156+0x4800c], desc[UR60][R30.64], !P1 ;  /* 0x4800c0001e9c7fae */ /* 0x000fe2000c92187c */
[----:B------:R-:W-:-:S05]  /*54b00*/  IMAD.WIDE R38, R4, 0x4, R32 ;  /* 0x0000000404267825 */ /* 0x000fca00078e0220 */
[----:B------:R1:W-:Y:S04]  /*54b10*/  STL.64 [R1+0xef0], R38 ;  /* 0x000ef02601007387 */ /* 0x0003e80000100a00 */
[----:B----4-:R-:W4:Y:S04]  /*54b20*/  LDL.LU.64 R22, [R1+0xca0] ;  /* 0x000ca00001167983 */ /* 0x010f280000300a00 */
[----:B------:R-:W4:Y:S04]  /*54b30*/  LDL.LU.64 R32, [R1+0xc98] ;  /* 0x000c980001207983 */ /* 0x000f280000300a00 */
[----:B------:R-:W4:Y:S01]  /*54b40*/  LDL.LU.64 R30, [R1+0xc90] ;  /* 0x000c9000011e7983 */ /* 0x000f220000300a00 */
[----:B------:R-:W-:-:S03]  /*54b50*/  VIADD R21, R21, 0xfffffd5f ;  /* 0xfffffd5f15157836 */ /* 0x000fc60000000000 */
[----:B------:R1:W-:Y:S02]  /*54b60*/  LDGSTS.E [R154+0x4c00c], desc[UR60][R38.64], !P1 ;  /* 0x4c00c000269a7fae */ /* 0x0003e4000c92187c */
[----:B------:R-:W-:Y:S01]  /*54b70*/  ISETP.GE.U32.AND P2, PT, R21, 0x7ffffce0, PT ;  /* 0x7ffffce01500780c */ /* 0x000fe20003f46070 */
[----:B---3--:R-:W-:Y:S01]  /*54b80*/  IMAD.WIDE R28, R4, 0x4, R28 ;  /* 0x00000004041c7825 */ /* 0x008fe200078e021c */
[----:B------:R-:W-:Y:S01]  /*54b90*/  IADD3 R20, R20, -0x2a2, RZ ;  /* 0xfffffd5e14147810 */ /* 0x000fe20007ffe0ff */
[----:B------:R-:W3:Y:S02]  /*54ba0*/  LDC R21, c[0x0][0x230] ;  /* 0x00008c00ff157b82 */ /* 0x000ee40000000800 */
[C---:B------:R-:W-:Y:S01]  /*54bb0*/  IMAD.WIDE R26, R4.reuse, 0x4, R26 ;  /* 0x00000004041a7825 */ /* 0x040fe200078e021a */
[----:B------:R1:W-:Y:S03]  /*54bc0*/  STL.64 [R1+0x16a0], R28 ;  /* 0x0016a01c01007387 */ /* 0x0003e60000100a00 */
[C---:B------:R-:W-:Y:S01]  /*54bd0*/  IMAD.WIDE R40, R4.reuse, 0x4, R36 ;  /* 0x0000000404287825 */ /* 0x040fe200078e0224 */
[----:B------:R1:W-:Y:S03]  /*54be0*/  STL.64 [R1+0x1698], R26 ;  /* 0x0016981a01007387 */ /* 0x0003e60000100a00 */
[----:B-1----:R-:W-:Y:S01]  /*54bf0*/  IMAD.WIDE R38, R4, 0x4, R42 ;  /* 0x0000000404267825 */ /* 0x002fe200078e022a */
[----:B------:R1:W-:Y:S04]  /*54c00*/  LDGSTS.E [R252+0x50000], desc[UR60][R28.64], !P2 ;  /* 0x500000001cfc7fae */ /* 0x0003e8000d12187c */
[----:B------:R-:W-:Y:S04]  /*54c10*/  STL.64 [R1+0x1690], R40 ;  /* 0x0016902801007387 */ /* 0x000fe80000100a00 */
[----:B------:R-:W-:Y:S04]  /*54c20*/  LDGSTS.E [R159+0x54000], desc[UR60][R26.64], !P2 ;  /* 0x540000001a9f7fae */ /* 0x000fe8000d12187c */
[----:B------:R-:W1:Y:S04]  /*54c30*/  LDL.LU.64 R28, [R1+0xc88] ;  /* 0x000c8800011c7983 */ /* 0x000e680000300a00 */
[----:B------:R-:W-:Y:S04]  /*54c40*/  STL.64 [R1+0x1688], R38 ;  /* 0x0016882601007387 */ /* 0x000fe80000100a00 */
[----:B------:R-:W3:Y:S04]  /*54c50*/  LDL.LU.64 R26, [R1+0xc80] ;  /* 0x000c8000011a7983 */ /* 0x000ee80000300a00 */
[----:B------:R-:W3:Y:S04]  /*54c60*/  LDL.LU.64 R36, [R1+0xc78] ;  /* 0x000c780001247983 */ /* 0x000ee80000300a00 */
[----:B------:R-:W3:Y:S01]  /*54c70*/  LDL.LU.64 R42, [R1+0xc70] ;  /* 0x000c7000012a7983 */ /* 0x000ee20000300a00 */
[----:B------:R-:W-:Y:S01]  /*54c80*/  ISETP.GE.U32.AND P1, PT, R20, 0x7ffffcdf, PT ;  /* 0x7ffffcdf1400780c */ /* 0x000fe20003f26070 */
[----:B------:R-:W-:-:S02]  /*54c90*/  VIADD R34, R34, 0xfffffd5d ;  /* 0xfffffd5d22227836 */ /* 0x000fc40000000000 */
[C---:B--2---:R-:W-:Y:S01]  /*54ca0*/  IMAD.WIDE R24, R4.reuse, 0x4, R24 ;  /* 0x0000000404187825 */ /* 0x044fe200078e0218 */
[----:B------:R-:W-:Y:S03]  /*54cb0*/  LDGSTS.E [R156+0x58000], desc[UR60][R40.64], !P2 ;  /* 0x58000000289c7fae */ /* 0x000fe6000d12187c */
[C---:B----4-:R-:W-:Y:S01]  /*54cc0*/  IMAD.WIDE R22, R4.reuse, 0x4, R22 ;  /* 0x0000000404167825 */ /* 0x050fe200078e0216 */
[----:B------:R2:W-:Y:S03]  /*54cd0*/  STL.64 [R1+0x1680], R24 ;  /* 0x0016801801007387 */ /* 0x0005e60000100a00 */
[C---:B------:R-:W-:Y:S01]  /*54ce0*/  IMAD.WIDE R32, R4.reuse, 0x4, R32 ;  /* 0x0000000404207825 */ /* 0x040fe200078e0220 */
[----:B------:R-:W-:Y:S03]  /*54cf0*/  LDGSTS.E [R154+0x5c000], desc[UR60][R38.64], !P2 ;  /* 0x5c000000269a7fae */ /* 0x000fe6000d12187c */
[----:B------:R-:W-:Y:S01]  /*54d00*/  IMAD.WIDE R30, R4, 0x4, R30 ;  /* 0x00000004041e7825 */ /* 0x000fe200078e021e */
[----:B------:R4:W-:Y:S01]  /*54d10*/  STL.64 [R1+0x1670], R22 ;  /* 0x0016701601007387 */ /* 0x0009e20000100a00 */
[----:B------:R-:W-:Y:S01]  /*54d20*/  ISETP.GE.U32.AND P2, PT, R34, 0x7ffffcde, PT ;  /* 0x7ffffcde2200780c */ /* 0x000fe20003f46070 */
[----:B------:R-:W3:Y:S02]  /*54d30*/  LDC R20, c[0x0][0x230] ;  /* 0x00008c00ff147b82 */ /* 0x000ee40000000800 */
[----:B------:R-:W-:Y:S04]  /*54d40*/  LDGSTS.E [R252+0x50004], desc[UR60][R24.64], !P1 ;  /* 0x5000400018fc7fae */ /* 0x000fe8000c92187c */
[----:B------:R4:W-:Y:S04]  /*54d50*/  STL.64 [R1+0x1660], R32 ;  /* 0x0016602001007387 */ /* 0x0009e80000100a00 */
[----:B------:R-:W-:Y:S04]  /*54d60*/  LDGSTS.E [R159+0x54004], desc[UR60][R22.64], !P1 ;  /* 0x54004000169f7fae */ /* 0x000fe8000c92187c */
[----:B--2---:R-:W2:Y:S04]  /*54d70*/  LDL.LU.64 R24, [R1+0xc68] ;  /* 0x000c680001187983 */ /* 0x004ea80000300a00 */
[----:B------:R3:W-:Y:S04]  /*54d80*/  STL.64 [R1+0x1650], R30 ;  /* 0x0016501e01007387 */ /* 0x0007e80000100a00 */
[----:B----4-:R-:W4:Y:S04]  /*54d90*/  LDL.LU.64 R22, [R1+0xc60] ;  /* 0x000c600001167983 */ /* 0x010f280000300a00 */
[----:B------:R-:W4:Y:S04]  /*54da0*/  LDL.LU.64 R34, [R1+0xc58] ;  /* 0x000c580001227983 */ /* 0x000f280000300a00 */
[----:B------:R-:W-:Y:S04]  /*54db0*/  LDGSTS.E [R156+0x58004], desc[UR60][R32.64], !P1 ;  /* 0x58004000209c7fae */ /* 0x000fe8000c92187c */
[----:B------:R3:W-:Y:S04]  /*54dc0*/  LDGSTS.E [R154+0x5c004], desc[UR60][R30.64], !P1 ;  /* 0x5c0040001e9a7fae */ /* 0x0007e8000c92187c */
[----:B------:R-:W4:Y:S01]  /*54dd0*/  LDL.LU.64 R32, [R1+0xc50] ;  /* 0x000c500001207983 */ /* 0x000f220000300a00 */
[C---:B-1----:R-:W-:Y:S01]  /*54de0*/  IMAD.WIDE R28, R4.reuse, 0x4, R28 ;  /* 0x00000004041c7825 */ /* 0x042fe200078e021c */
[----:B---3--:R-:W-:Y:S01]  /*54df0*/  IADD3 R21, R21, -0x2a4, RZ ;  /* 0xfffffd5c15157810 */ /* 0x008fe20007ffe0ff */
[----:B------:R-:W1:Y:S02]  /*54e00*/  LDC R30, c[0x0][0x230] ;  /* 0x00008c00ff1e7b82 */ /* 0x000e640000000800 */
[C---:B------:R-:W-:Y:S01]  /*54e10*/  IMAD.WIDE R26, R4.reuse, 0x4, R26 ;  /* 0x00000004041a7825 */ /* 0x040fe200078e021a */
[----:B------:R3:W-:Y:S03]  /*54e20*/  STL.64 [R1+0x1640], R28 ;  /* 0x0016401c01007387 */ /* 0x0007e60000100a00 */
[C---:B------:R-:W-:Y:S01]  /*54e30*/  IMAD.WIDE R40, R4.reuse, 0x4, R36 ;  /* 0x0000000404287825 */ /* 0x040fe200078e0224 */
[----:B------:R3:W-:Y:S03]  /*54e40*/  STL.64 [R1+0x1630], R26 ;  /* 0x0016301a01007387 */ /* 0x0007e60000100a00 */
[C---:B------:R-:W-:Y:S01]  /*54e50*/  IMAD.WIDE R38, R4.reuse, 0x4, R42 ;  /* 0x0000000404267825 */ /* 0x040fe200078e022a */
[----:B------:R-:W-:Y:S04]  /*54e60*/  LDGSTS.E [R252+0x50008], desc[UR60][R28.64], !P2 ;  /* 0x500080001cfc7fae */ /* 0x000fe8000d12187c */
[----:B------:R-:W-:Y:S04]  /*54e70*/  STL.64 [R1+0x1620], R40 ;  /* 0x0016202801007387 */ /* 0x000fe80000100a00 */
[----:B------:R-:W-:Y:S04]  /*54e80*/  LDGSTS.E [R159+0x54008], desc[UR60][R26.64], !P2 ;  /* 0x540080001a9f7fae */ /* 0x000fe8000d12187c */
[----:B---3--:R-:W3:Y:S04]  /*54e90*/  LDL.LU.64 R28, [R1+0xc48] ;  /* 0x000c4800011c7983 */ /* 0x008ee80000300a00 */
[----:B------:R1:W-:Y:S04]  /*54ea0*/  STL.64 [R1+0x1610], R38 ;  /* 0x0016102601007387 */ /* 0x0003e80000100a00 */
[----:B------:R-:W3:Y:S04]  /*54eb0*/  LDL.LU.64 R26, [R1+0xc40] ;  /* 0x000c4000011a7983 */ /* 0x000ee80000300a00 */
[----:B------:R-:W3:Y:S04]  /*54ec0*/  LDL.LU.64 R36, [R1+0xc38] ;  /* 0x000c380001247983 */ /* 0x000ee80000300a00 */
[----:B------:R-:W3:Y:S01]  /*54ed0*/  LDL.LU.64 R42, [R1+0xc30] ;  /* 0x000c3000012a7983 */ /* 0x000ee20000300a00 */
[----:B------:R-:W-:Y:S01]  /*54ee0*/  ISETP.GE.U32.AND P1, PT, R21, 0x7ffffcdd, PT ;  /* 0x7ffffcdd1500780c */ /* 0x000fe20003f26070 */
[----:B--2---:R-:W-:-:S02]  /*54ef0*/  IMAD.WIDE R24, R4, 0x4, R24 ;  /* 0x0000000404187825 */ /* 0x004fc400078e0218 */
[----:B------:R-:W-:Y:S02]  /*54f00*/  LDGSTS.E [R156+0x58008], desc[UR60][R40.64], !P2 ;  /* 0x58008000289c7fae */ /* 0x000fe4000d12187c */
[C---:B----4-:R-:W-:Y:S02]  /*54f10*/  IMAD.WIDE R22, R4.reuse, 0x4, R22 ;  /* 0x0000000404167825 */ /* 0x050fe400078e0216 */
[----:B------:R2:W-:Y:S02]  /*54f20*/  LDGSTS.E [R154+0x5c008], desc[UR60][R38.64], !P2 ;  /* 0x5c008000269a7fae */ /* 0x0005e4000d12187c */
[----:B------:R-:W-:Y:S02]  /*54f30*/  IMAD.WIDE R34, R4, 0x4, R34 ;  /* 0x0000000404227825 */ /* 0x000fe400078e0222 */
[----:B------:R4:W-:Y:S02]  /*54f40*/  STL.64 [R1+0x1600], R24 ;  /* 0x0016001801007387 */ /* 0x0009e40000100a00 */
[----:B------:R-:W-:-:S02]  /*54f50*/  VIADD R20, R20, 0xfffffd3f ;  /* 0xfffffd3f14147836 */ /* 0x000fc40000000000 */
[----:B------:R4:W-:Y:S01]  /*54f60*/  STL.64 [R1+0x15f0], R22 ;  /* 0x0015f01601007387 */ /* 0x0009e20000100a00 */
[----:B-1----:R-:W-:Y:S01]  /*54f70*/  IADD3 R30, R30, -0x2c2, RZ ;  /* 0xfffffd3e1e1e7810 */ /* 0x002fe20007ffe0ff */
[----:B------:R-:W1:Y:S02]  /*54f80*/  LDC R21, c[0x0][0x230] ;  /* 0x00008c00ff157b82 */ /* 0x000e640000000800 */
[----:B------:R-:W-:Y:S04]  /*54f90*/  LDGSTS.E [R252+0x5000c], desc[UR60][R24.64], !P1 ;  /* 0x5000c00018fc7fae */ /* 0x000fe8000c92187c */
[----:B------:R3:W-:Y:S01]  /*54fa0*/  STL.64 [R1+0x15e0], R34 ;  /* 0x0015e02201007387 */ /* 0x0007e20000100a00 */
[----:B--2---:R-:W-:-:S03]  /*54fb0*/  IMAD.WIDE R38, R4, 0x4, R32 ;  /* 0x0000000404267825 */ /* 0x004fc600078e0220 */
[----:B------:R-:W-:Y:S04]  /*54fc0*/  LDGSTS.E [R159+0x5400c], desc[UR60][R22.64], !P1 ;  /* 0x5400c000169f7fae */ /* 0x000fe8000c92187c */
[----:B----4-:R-:W2:Y:S04]  /*54fd0*/  LDL.LU.64 R24, [R1+0xc28] ;  /* 0x000c280001187983 */ /* 0x010ea80000300a00 */
[----:B------:R4:W-:Y:S04]  /*54fe0*/  STL.64 [R1+0x15d0], R38 ;  /* 0x0015d02601007387 */ /* 0x0009e80000100a00 */
[----:B------:R-:W2:Y:S04]  /*54ff0*/  LDL.LU.64 R22, [R1+0xc20] ;  /* 0x000c200001167983 */ /* 0x000ea80000300a00 */
[----:B------:R-:W2:Y:S04]  /*55000*/  LDL.LU.64 R32, [R1+0xc18] ;  /* 0x000c180001207983 */ /* 0x000ea80000300a00 */
[----:B------:R-:W-:Y:S01]  /*55010*/  LDGSTS.E [R156+0x5800c], desc[UR60][R34.64], !P1 ;  /* 0x5800c000229c7fae */ /* 0x000fe2000c92187c */
[----:B------:R-:W-:Y:S01]  /*55020*/  ISETP.GE.U32.AND P2, PT, R20, 0x7ffffcc0, PT ;  /* 0x7ffffcc01400780c */ /* 0x000fe20003f46070 */
[----:B---3--:R-:W-:-:S02]  /*55030*/  IMAD.WIDE R28, R4, 0x4, R28 ;  /* 0x00000004041c7825 */ /* 0x008fc400078e021c */
[----:B------:R4:W-:Y:S04]  /*55040*/  LDGSTS.E [R154+0x5c00c], desc[UR60][R38.64], !P1 ;  /* 0x5c00c000269a7fae */ /* 0x0009e8000c92187c */
[----:B------:R-:W3:Y:S01]  /*55050*/  LDL.LU.64 R34, [R1+0xc10] ;  /* 0x000c100001227983 */ /* 0x000ee20000300a00 */
[C---:B------:R-:W-:Y:S01]  /*55060*/  IMAD.WIDE R26, R4.reuse, 0x4, R26 ;  /* 0x00000004041a7825 */ /* 0x040fe200078e021a */
[----:B------:R-:W1:Y:S03]  /*55070*/  LDC R20, c[0x0][0x230] ;  /* 0x00008c00ff147b82 */ /* 0x000e660000000800 */
[C---:B----4-:R-:W-:Y:S01]  /*55080*/  IMAD.WIDE R38, R4.reuse, 0x4, R36 ;  /* 0x0000000404267825 */ /* 0x050fe200078e0224 */
[----:B------:R4:W-:Y:S03]  /*55090*/  STL.64 [R1+0x15c0], R28 ;  /* 0x0015c01c01007387 */ /* 0x0009e60000100a00 */
[----:B------:R-:W-:Y:S01]  /*550a0*/  IMAD.WIDE R36, R4, 0x4, R42 ;  /* 0x0000000404247825 */ /* 0x000fe200078e022a */
[----:B------:R4:W-:Y:S01]  /*550b0*/  STL.64 [R1+0x15b0], R26 ;  /* 0x0015b01a01007387 */ /* 0x0009e20000100a00 */
[----:B------:R-:W-:-:S03]  /*550c0*/  ISETP.GE.U32.AND P1, PT, R30, 0x7ffffcbf, PT ;  /* 0x7ffffcbf1e00780c */ /* 0x000fc60003f26070 */
[----:B------:R-:W-:Y:S04]  /*550d0*/  LDGSTS.E [R252+0x60000], desc[UR60][R28.64], !P2 ;  /* 0x600000001cfc7fae */ /* 0x000fe8000d12187c */
[----:B------:R1:W-:Y:S04]  /*550e0*/  STL.64 [R1+0x15a0], R38 ;  /* 0x0015a02601007387 */ /* 0x0003e80000100a00 */
[----:B------:R-:W-:Y:S04]  /*550f0*/  LDGSTS.E [R159+0x64000], desc[UR60][R26.64], !P2 ;  /* 0x640000001a9f7fae */ /* 0x000fe8000d12187c */
[----:B----4-:R-:W4:Y:S04]  /*55100*/  LDL.LU.64 R28, [R1+0xc08] ;  /* 0x000c0800011c7983 */ /* 0x010f280000300a00 */
[----:B------:R3:W-:Y:S04]  /*55110*/  STL.64 [R1+0x1590], R36 ;  /* 0x0015902401007387 */ /* 0x0007e80000100a00 */
[----:B------:R-:W4:Y:S04]  /*55120*/  LDL.LU.64 R26, [R1+0xc00] ;  /* 0x000c0000011a7983 */ /* 0x000f280000300a00 */
[----:B------:R-:W4:Y:S04]  /*55130*/  LDL.LU.64 R30, [R1+0xbf8] ;  /* 0x000bf800011e7983 */ /* 0x000f280000300a00 */
[----:B------:R-:W4:Y:S04]  /*55140*/  LDL.LU.64 R42, [R1+0xbf0] ;  /* 0x000bf000012a7983 */ /* 0x000f280000300a00 */
[----:B------:R1:W-:Y:S04]  /*55150*/  LDGSTS.E [R156+0x68000], desc[UR60][R38.64], !P2 ;  /* 0x68000000269c7fae */ /* 0x0003e8000d12187c */
[----:B------:R3:W-:Y:S01]  /*55160*/  LDGSTS.E [R154+0x6c000], desc[UR60][R36.64], !P2 ;  /* 0x6c000000249a7fae */ /* 0x0007e2000d12187c */
[----:B--2---:R-:W-:-:S04]  /*55170*/  IMAD.WIDE R24, R4, 0x4, R24 ;  /* 0x0000000404187825 */ /* 0x004fc800078e0218 */
[C---:B------:R-:W-:Y:S01]  /*55180*/  IMAD.WIDE R22, R4.reuse, 0x4, R22 ;  /* 0x0000000404167825 */ /* 0x040fe200078e0216 */
[----:B------:R2:W-:Y:S03]  /*55190*/  STL.64 [R1+0x1580], R24 ;  /* 0x0015801801007387 */ /* 0x0005e60000100a00 */
[----:B------:R-:W-:Y:S01]  /*551a0*/  IMAD.WIDE R32, R4, 0x4, R32 ;  /* 0x0000000404207825 */ /* 0x000fe200078e0220 */
[----:B------:R2:W-:Y:S03]  /*551b0*/  STL.64 [R1+0x1570], R22 ;  /* 0x0015701601007387 */ /* 0x0005e60000100a00 */
[----:B-1----:R-:W-:Y:S01]  /*551c0*/  VIADD R21, R21, 0xfffffd3d ;  /* 0xfffffd3d15157836 */ /* 0x002fe20000000000 */
[----:B------:R1:W-:Y:S01]  /*551d0*/  LDGSTS.E [R252+0x60004], desc[UR60][R24.64], !P1 ;  /* 0x6000400018fc7fae */ /* 0x0003e2000c92187c */
[----:B------:R-:W-:Y:S01]  /*551e0*/  IADD3 R20, R20, -0x2c4, RZ ;  /* 0xfffffd3c14147810 */ /* 0x000fe20007ffe0ff */
[----:B------:R-:W1:Y:S02]  /*551f0*/  LDC R38, c[0x0][0x230] ;  /* 0x00008c00ff267b82 */ /* 0x000e640000000800 */
[----:B------:R4:W-:Y:S04]  /*55200*/  STL.64 [R1+0x1560], R32 ;  /* 0x0015602001007387 */ /* 0x0009e80000100a00 */
[----:B------:R1:W-:Y:S01]  /*55210*/  LDGSTS.E [R159+0x64004], desc[UR60][R22.64], !P1 ;  /* 0x64004000169f7fae */ /* 0x0003e2000c92187c */
[----:B---3--:R-:W-:-:S03]  /*55220*/  IMAD.WIDE R36, R4, 0x4, R34 ;  /* 0x0000000404247825 */ /* 0x008fc600078e0222 */
[----:B--2---:R-:W1:Y:S04]  /*55230*/  LDL.LU.64 R24, [R1+0xbd8] ;  /* 0x000bd80001187983 */ /* 0x004e680000300a00 */
[----:B------:R-:W-:Y:S04]  /*55240*/  STL.64 [R1+0x1550], R36 ;  /* 0x0015502401007387 */ /* 0x000fe80000100a00 */
[----:B------:R-:W2:Y:S04]  /*55250*/  LDL.LU.64 R22, [R1+0xbd0] ;  /* 0x000bd00001167983 */ /* 0x000ea80000300a00 */
[----:B------:R-:W3:Y:S04]  /*55260*/  LDL.LU.64 R34, [R1+0xbb8] ;  /* 0x000bb80001227983 */ /* 0x000ee80000300a00 */
[----:B------:R3:W-:Y:S01]  /*55270*/  LDGSTS.E [R156+0x68004], desc[UR60][R32.64], !P1 ;  /* 0x68004000209c7fae */ /* 0x0007e2000c92187c */
[----:B------:R-:W-:Y:S01]  /*55280*/  ISETP.GE.U32.AND P2, PT, R21, 0x7ffffcbe, PT ;  /* 0x7ffffcbe1500780c */ /* 0x000fe20003f46070 */
[----:B----4-:R-:W-:-:S02]  /*55290*/  IMAD.WIDE R28, R4, 0x4, R28 ;  /* 0x00000004041c7825 */ /* 0x010fc400078e021c */
[----:B------:R-:W-:Y:S01]  /*552a0*/  LDGSTS.E [R154+0x6c004], desc[UR60][R36.64], !P1 ;  /* 0x6c004000249a7fae */ /* 0x000fe2000c92187c */
[----:B------:R-:W4:Y:S03]  /*552b0*/  LDC R21, c[0x0][0x230] ;  /* 0x00008c00ff157b82 */ /* 0x000f260000000800 */
[----:B------:R-:W4:Y:S01]  /*552c0*/  LDL.LU.64 R32, [R1+0xba8] ;  /* 0x000ba80001207983 */ /* 0x000f220000300a00 */
[----:B------:R-:W-:-:S03]  /*552d0*/  IMAD.WIDE R26, R4, 0x4, R26 ;  /* 0x00000004041a7825 */ /* 0x000fc600078e021a */
[----:B------:R1:W-:Y:S01]  /*552e0*/  STL.64 [R1+0x1540], R28 ;  /* 0x0015401c01007387 */ /* 0x0003e20000100a00 */
[----:B------:R-:W-:-:S03]  /*552f0*/  IMAD.WIDE R30, R4, 0x4, R30 ;  /* 0x00000004041e7825 */ /* 0x000fc600078e021e */
[----:B------:R1:W-:Y:S01]  /*55300*/  STL.64 [R1+0x1530], R26 ;  /* 0x0015301a01007387 */ /* 0x0003e20000100a00 */
[----:B------:R-:W-:-:S03]  /*55310*/  IMAD.WIDE R40, R4, 0x4, R42 ;  /* 0x0000000404287825 */ /* 0x000fc600078e022a */
[----:B------:R4:W-:Y:S04]  /*55320*/  LDGSTS.E [R252+0x60008], desc[UR60][R28.64], !P2 ;  /* 0x600080001cfc7fae */ /* 0x0009e8000d12187c */
[----:B------:R1:W-:Y:S04]  /*55330*/  STL.64 [R1+0x1520], R30 ;  /* 0x0015201e01007387 */ /* 0x0003e80000100a00 */
[----:B------:R-:W-:Y:S04]  /*55340*/  LDGSTS.E [R159+0x64008], desc[UR60][R26.64], !P2 ;  /* 0x640080001a9f7fae */ /* 0x000fe8000d12187c */
[----:B-1----:R-:W4:Y:S04]  /*55350*/  LDL.LU.64 R28, [R1+0xb98] ;  /* 0x000b9800011c7983 */ /* 0x002f280000300a00 */
[----:B------:R-:W-:Y:S04]  /*55360*/  STL.64 [R1+0x1510], R40 ;  /* 0x0015102801007387 */ /* 0x000fe80000100a00 */
[----:B------:R-:W4:Y:S04]  /*55370*/  LDL.LU.64 R26, [R1+0xb88] ;  /* 0x000b8800011a7983 */ /* 0x000f280000300a00 */
[----:B------:R-:W4:Y:S04]  /*55380*/  LDL.LU.64 R36, [R1+0xb78] ;  /* 0x000b780001247983 */ /* 0x000f280000300a00 */
[----:B------:R-:W-:Y:S01]  /*55390*/  LDGSTS.E [R156+0x68008], desc[UR60][R30.64], !P2 ;  /* 0x680080001e9c7fae */ /* 0x000fe2000d12187c */
[----:B------:R-:W-:Y:S01]  /*553a0*/  ISETP.GE.U32.AND P1, PT, R20, 0x7ffffcbd, PT ;  /* 0x7ffffcbd1400780c */ /* 0x000fe20003f26070 */
[----:B------:R-:W-:-:S02]  /*553b0*/  IMAD.WIDE R24, R4, 0x4, R24 ;  /* 0x0000000404187825 */ /* 0x000fc400078e0218 */
[----:B------:R-:W4:Y:S02]  /*553c0*/  LDL.LU.64 R30, [R1+0xb68] ;  /* 0x000b6800011e7983 */ /* 0x000f240000300a00 */
[C---:B--2---:R-:W-:Y:S02]  /*553d0*/  IMAD.WIDE R22, R4.reuse, 0x4, R22 ;  /* 0x0000000404167825 */ /* 0x044fe400078e0216 */
[----:B------:R1:W-:Y:S02]  /*553e0*/  STL.64 [R1+0x1500], R24 ;  /* 0x0015001801007387 */ /* 0x0003e40000100a00 */
[----:B---3--:R-:W-:Y:S02]  /*553f0*/  IMAD.WIDE R34, R4, 0x4, R34 ;  /* 0x0000000404227825 */ /* 0x008fe400078e0222 */
[----:B------:R-:W-:Y:S02]  /*55400*/  LDGSTS.E [R154+0x6c008], desc[UR60][R40.64], !P2 ;  /* 0x6c008000289a7fae */ /* 0x000fe4000d12187c */
[----:B------:R-:W-:-:S02]  /*55410*/  VIADD R38, R38, 0xfffffd1f ;  /* 0xfffffd1f26267836 */ /* 0x000fc40000000000 */
[----:B------:R2:W-:Y:S01]  /*55420*/  STL.64 [R1+0x14f0], R22 ;  /* 0x0014f01601007387 */ /* 0x0005e20000100a00 */
[----:B----4-:R-:W-:Y:S01]  /*55430*/  IADD3 R21, R21, -0x2e2, RZ ;  /* 0xfffffd1e15157810 */ /* 0x010fe20007ffe0ff */
[----:B------:R-:W3:Y:S02]  /*55440*/  LDC R20, c[0x0][0x230] ;  /* 0x00008c00ff147b82 */ /* 0x000ee40000000800 */
[----:B------:R-:W-:Y:S04]  /*55450*/  LDGSTS.E [R252+0x6000c], desc[UR60][R24.64], !P1 ;  /* 0x6000c00018fc7fae */ /* 0x000fe8000c92187c */
[----:B------:R4:W-:Y:S04]  /*55460*/  STL.64 [R1+0x14e0], R34 ;  /* 0x0014e02201007387 */ /* 0x0009e80000100a00 */
[----:B------:R-:W-:Y:S01]  /*55470*/  LDGSTS.E [R159+0x6400c], desc[UR60][R22.64], !P1 ;  /* 0x6400c000169f7fae */ /* 0x000fe2000c92187c */
[----:B------:R-:W-:-:S03]  /*55480*/  IMAD.WIDE R32, R4, 0x4, R32 ;  /* 0x0000000404207825 */ /* 0x000fc600078e0220 */
[----:B-1----:R-:W3:Y:S04]  /*55490*/  LDL.LU.64 R24, [R1+0xb58] ;  /* 0x000b580001187983 */ /* 0x002ee80000300a00 */
[----:B------:R1:W-:Y:S04]  /*554a0*/  STL.64 [R1+0x14d0], R32 ;  /* 0x0014d02001007387 */ /* 0x0003e80000100a00 */
[----:B--2---:R-:W2:Y:S04]  /*554b0*/  LDL.LU.64 R22, [R1+0xb48] ;  /* 0x000b480001167983 */ /* 0x004ea80000300a00 */
[----:B------:R-:W2:Y:S04]  /*554c0*/  LDL.LU.64 R42, [R1+0xb30] ;  /* 0x000b3000012a7983 */ /* 0x000ea80000300a00 */
[----:B------:R-:W-:Y:S01]  /*554d0*/  LDGSTS.E [R156+0x6800c], desc[UR60][R34.64], !P1 ;  /* 0x6800c000229c7fae */ /* 0x000fe2000c92187c */
[----:B------:R-:W-:-:S03]  /*554e0*/  ISETP.GE.U32.AND P2, PT, R38, 0x7ffffca0, PT ;  /* 0x7ffffca02600780c */ /* 0x000fc60003f46070 */
[----:B------:R1:W-:Y:S04]  /*554f0*/  LDGSTS.E [R154+0x6c00c], desc[UR60][R32.64], !P1 ;  /* 0x6c00c000209a7fae */ /* 0x0003e8000c92187c */
[----:B----4-:R-:W4:Y:S01]  /*55500*/  LDL.LU.64 R34, [R1+0xb28] ;  /* 0x000b280001227983 */ /* 0x010f220000300a00 */
[C---:B------:R-:W-:Y:S01]  /*55510*/  IMAD.WIDE R28, R4.reuse, 0x4, R28 ;  /* 0x00000004041c7825 */ /* 0x040fe200078e021c */
[----:B-1----:R-:W1:Y:S03]  /*55520*/  LDC R32, c[0x0][0x230] ;  /* 0x00008c00ff207b82 */ /* 0x002e660000000800 */
[C---:B------:R-:W-:Y:S01]  /*55530*/  IMAD.WIDE R26, R4.reuse, 0x4, R26 ;  /* 0x00000004041a7825 */ /* 0x040fe200078e021a */
[----:B------:R1:W-:Y:S03]  /*55540*/  STL.64 [R1+0x14c0], R28 ;  /* 0x0014c01c01007387 */ /* 0x0003e60000100a00 */
[C---:B------:R-:W-:Y:S01]  /*55550*/  IMAD.WIDE R36, R4.reuse, 0x4, R36 ;  /* 0x0000000404247825 */ /* 0x040fe200078e0224 */
[----:B------:R2:W-:Y:S04]  /*55560*/  STL.64 [R1+0x14b0], R26 ;  /* 0x0014b01a01007387 */ /* 0x0005e80000100a00 */
[----:B------:R-:W-:Y:S04]  /*55570*/  LDGSTS.E [R252+0x70000], desc[UR60][R28.64], !P2 ;  /* 0x700000001cfc7fae */ /* 0x000fe8000d12187c */
[----:B------:R2:W-:Y:S04]  /*55580*/  STL.64 [R1+0x14a0], R36 ;  /* 0x0014a02401007387 */ /* 0x0005e80000100a00 */
[----:B------:R-:W-:Y:S04]  /*55590*/  LDGSTS.E [R159+0x74000], desc[UR60][R26.64], !P2 ;  /* 0x740000001a9f7fae */ /* 0x000fe8000d12187c */
[----:B-1----:R-:W4:Y:S04]  /*555a0*/  LDL.LU.64 R28, [R1+0xb10] ;  /* 0x000b1000011c7983 */ /* 0x002f280000300a00 */
[----:B------:R-:W-:Y:S01]  /*555b0*/  LDGSTS.E [R156+0x78000], desc[UR60][R36.64], !P2 ;  /* 0x78000000249c7fae */ /* 0x000fe2000d12187c */
[----:B------:R-:W-:Y:S01]  /*555c0*/  ISETP.GE.U32.AND P1, PT, R21, 0x7ffffc9f, PT ;  /* 0x7ffffc9f1500780c */ /* 0x000fe20003f26070 */
[----:B------:R-:W-:-:S04]  /*555d0*/  IMAD.WIDE R38, R4, 0x4, R30 ;  /* 0x0000000404267825 */ /* 0x000fc800078e021e */
[C---:B---3--:R-:W-:Y:S01]  /*555e0*/  IMAD.WIDE R24, R4.reuse, 0x4, R24 ;  /* 0x0000000404187825 */ /* 0x048fe200078e0218 */
[----:B------:R4:W-:Y:S03]  /*555f0*/  STL.64 [R1+0x1498], R38 ;  /* 0x0014982601007387 */ /* 0x0009e60000100a00 */
[C---:B--2---:R-:W-:Y:S01]  /*55600*/  IMAD.WIDE R22, R4.reuse, 0x4, R22 ;  /* 0x0000000404167825 */ /* 0x044fe200078e0216 */
[----:B------:R-:W2:Y:S03]  /*55610*/  LDL.LU.64 R26, [R1+0xb08] ;  /* 0x000b0800011a7983 */ /* 0x000ea60000300a00 */
[----:B------:R-:W-:Y:S01]  /*55620*/  IMAD.WIDE R40, R4, 0x4, R42 ;  /* 0x0000000404287825 */ /* 0x000fe200078e022a */
[----:B------:R-:W3:Y:S03]  /*55630*/  LDL.LU.64 R30, [R1+0xaf0] ;  /* 0x000af000011e7983 */ /* 0x000ee60000300a00 */
[----:B------:R-:W-:Y:S01]  /*55640*/  VIADD R20, R20, 0xfffffd1d ;  /* 0xfffffd1d14147836 */ /* 0x000fe20000000000 */
[----:B------:R-:W3:Y:S01]  /*55650*/  LDL.LU.64 R36, [R1+0xae8] ;  /* 0x000ae80001247983 */ /* 0x000ee20000300a00 */
[----:B------:R-:W-:Y:S01]  /*55660*/  IADD3 R32, R32, -0x2e4, RZ ;  /* 0xfffffd1c20207810 */ /* 0x000fe20007ffe0ff */
[----:B------:R-:W1:Y:S02]  /*55670*/  LDC R21, c[0x0][0x230] ;  /* 0x00008c00ff157b82 */ /* 0x000e640000000800 */
[----:B------:R4:W-:Y:S04]  /*55680*/  LDGSTS.E [R154+0x7c000], desc[UR60][R38.64], !P2 ;  /* 0x7c000000269a7fae */ /* 0x0009e8000d12187c */
[----:B------:R4:W-:Y:S04]  /*55690*/  STL.64 [R1+0x1490], R24 ;  /* 0x0014901801007387 */ /* 0x0009e80000100a00 */
[----:B------:R4:W-:Y:S02]  /*556a0*/  STL.64 [R1+0x1488], R22 ;  /* 0x0014881601007387 */ /* 0x0009e40000100a00 */
[----:B----4-:R-:W-:-:S02]  /*556b0*/  IMAD.WIDE R38, R4, 0x4, R34 ;  /* 0x0000000404267825 */ /* 0x010fc400078e0222 */
[----:B------:R4:W-:Y:S04]  /*556c0*/  LDGSTS.E [R252+0x70004], desc[UR60][R24.64], !P1 ;  /* 0x7000400018fc7fae */ /* 0x0009e8000c92187c */
[----:B------:R-:W-:Y:S04]  /*556d0*/  STL.64 [R1+0x1480], R40 ;  /* 0x0014802801007387 */ /* 0x000fe80000100a00 */
[----:B------:R4:W-:Y:S04]  /*556e0*/  LDGSTS.E [R159+0x74004], desc[UR60][R22.64], !P1 ;  /* 0x74004000169f7fae */ /* 0x0009e8000c92187c */
[----:B------:R-:W4:Y:S04]  /*556f0*/  LDL.LU.64 R24, [R1+0xad0] ;  /* 0x000ad00001187983 */ /* 0x000f280000300a00 */
[----:B------:R-:W-:Y:S04]  /*55700*/  STL.64 [R1+0x1478], R38 ;  /* 0x0014782601007387 */ /* 0x000fe80000100a00 */
[----:B------:R-:W4:Y:S04]  /*55710*/  LDL.LU.64 R22, [R1+0xac8] ;  /* 0x000ac80001167983 */ /* 0x000f280000300a00 */
[----:B------:R-:W4:Y:S04]  /*55720*/  LDL.LU.64 R34, [R1+0xaa8] ;  /* 0x000aa80001227983 */ /* 0x000f280000300a00 */
[----:B------:R-:W4:Y:S01]  /*55730*/  LDL.LU.64 R42, [R1+0xaa0] ;  /* 0x000aa000012a7983 */ /* 0x000f220000300a00 */
[----:B------:R-:W-:Y:S01]  /*55740*/  ISETP.GE.U32.AND P2, PT, R20, 0x7ffffc9e, PT ;  /* 0x7ffffc9e1400780c */ /* 0x000fe20003f46070 */
[----:B------:R-:W-:Y:S01]  /*55750*/  IMAD.WIDE R28, R4, 0x4, R28 ;  /* 0x00000004041c7825 */ /* 0x000fe200078e021c */
[----:B------:R-:W1:Y:S01]  /*55760*/  LDC R20, c[0x0][0x230] ;  /* 0x00008c00ff147b82 */ /* 0x000e620000000800 */
[----:B------:R-:W-:Y:S04]  /*55770*/  LDGSTS.E [R156+0x78004], desc[UR60][R40.64], !P1 ;  /* 0x78004000289c7fae */ /* 0x000fe8000c92187c */
[----:B------:R3:W-:Y:S04]  /*55780*/  STL.64 [R1+0x1470], R28 ;  /* 0x0014701c01007387 */ /* 0x0007e80000100a00 */
[----:B------:R4:W-:Y:S01]  /*55790*/  LDGSTS.E [R154+0x7c004], desc[UR60][R38.64], !P1 ;  /* 0x7c004000269a7fae */ /* 0x0009e2000c92187c */
[----:B------:R-:W-:-:S03]  /*557a0*/  ISETP.GE.U32.AND P1, PT, R32, 0x7ffffc9d, PT ;  /* 0x7ffffc9d2000780c */ /* 0x000fc60003f26070 */
[----:B------:R-:W-:Y:S01]  /*557b0*/  LDGSTS.E [R252+0x70008], desc[UR60][R28.64], !P2 ;  /* 0x700080001cfc7fae */ /* 0x000fe2000d12187c */
[----:B--2---:R-:W-:-:S04]  /*557c0*/  IMAD.WIDE R26, R4, 0x4, R26 ;  /* 0x00000004041a7825 */ /* 0x004fc800078e021a */
[C---:B---3--:R-:W-:Y:S01]  /*557d0*/  IMAD.WIDE R30, R4.reuse, 0x4, R30 ;  /* 0x00000004041e7825 */ /* 0x048fe200078e021e */
[----:B------:R2:W-:Y:S03]  /*557e0*/  STL.64 [R1+0x1468], R26 ;  /* 0x0014681a01007387 */ /* 0x0005e60000100a00 */
[C---:B------:R-:W-:Y:S01]  /*557f0*/  IMAD.WIDE R36, R4.reuse, 0x4, R36 ;  /* 0x0000000404247825 */ /* 0x040fe200078e0224 */
[----:B------:R3:W-:Y:S04]  /*55800*/  STL.64 [R1+0x1460], R30 ;  /* 0x0014601e01007387 */ /* 0x0007e80000100a00 */
[----:B------:R-:W4:Y:S04]  /*55810*/  LDL.LU.64 R28, [R1+0xa90] ;  /* 0x000a9000011c7983 */ /* 0x000f280000300a00 */
[----:B------:R-:W-:Y:S04]  /*55820*/  LDGSTS.E [R159+0x74008], desc[UR60][R26.64], !P2 ;  /* 0x740080001a9f7fae */ /* 0x000fe8000d12187c */
[----:B------:R1:W-:Y:S04]  /*55830*/  STL.64 [R1+0x1458], R36 ;  /* 0x0014582401007387 */ /* 0x0003e80000100a00 */
[----:B------:R-:W-:Y:S04]  /*55840*/  LDGSTS.E [R156+0x78008], desc[UR60][R30.64], !P2 ;  /* 0x780080001e9c7fae */ /* 0x000fe8000d12187c */
[----:B--2---:R-:W2:Y:S04]  /*55850*/  LDL.LU.64 R26, [R1+0xa88] ;  /* 0x000a8800011a7983 */ /* 0x004ea80000300a00 */
[----:B------:R-:W2:Y:S04]  /*55860*/  LDL.LU.64 R32, [R1+0xa70] ;  /* 0x000a700001207983 */ /* 0x000ea80000300a00 */
[----:B---3--:R-:W3:Y:S01]  /*55870*/  LDL.LU.64 R30, [R1+0xa60] ;  /* 0x000a6000011e7983 */ /* 0x008ee20000300a00 */
[----:B----4-:R-:W-:-:S03]  /*55880*/  IMAD.WIDE R24, R4, 0x4, R24 ;  /* 0x0000000404187825 */ /* 0x010fc600078e0218 */
[----:B------:R1:W-:Y:S01]  /*55890*/  LDGSTS.E [R154+0x7c008], desc[UR60][R36.64], !P2 ;  /* 0x7c008000249a7fae */ /* 0x0003e2000d12187c */
[----:B------:R-:W-:-:S03]  /*558a0*/  IMAD.WIDE R22, R4, 0x4, R22 ;  /* 0x0000000404167825 */ /* 0x000fc600078e0216 */
[----:B------:R4:W-:Y:S01]  /*558b0*/  STL.64 [R1+0x1450], R24 ;  /* 0x0014501801007387 */ /* 0x0009e20000100a00 */
[----:B------:R-:W-:-:S03]  /*558c0*/  IMAD.WIDE R34, R4, 0x4, R34 ;  /* 0x0000000404227825 */ /* 0x000fc600078e0222 */
[----:B------:R4:W-:Y:S01]  /*558d0*/  STL.64 [R1+0x1448], R22 ;  /* 0x0014481601007387 */ /* 0x0009e20000100a00 */
[----:B------:R-:W-:-:S03]  /*558e0*/  IMAD.WIDE R38, R4, 0x4, R42 ;  /* 0x0000000404267825 */ /* 0x000fc600078e022a */
[----:B------:R-:W-:Y:S01]  /*558f0*/  LDGSTS.E [R252+0x7000c], desc[UR60][R24.64], !P1 ;  /* 0x7000c00018fc7fae */ /* 0x000fe2000c92187c */
[----:B-1----:R-:W1:Y:S03]  /*55900*/  LDC R36, c[0x0][0x230] ;  /* 0x00008c00ff247b82 */ /* 0x002e660000000800 */
[----:B------:R4:W-:Y:S04]  /*55910*/  STL.64 [R1+0x1440], R34 ;  /* 0x0014402201007387 */ /* 0x0009e80000100a00 */
[----:B------:R4:W-:Y:S04]  /*55920*/  LDGSTS.E [R159+0x7400c], desc[UR60][R22.64], !P1 ;  /* 0x7400c000169f7fae */ /* 0x0009e8000c92187c */
[----:B----4-:R-:W4:Y:S04]  /*55930*/  LDL.LU.64 R24, [R1+0xa50] ;  /* 0x000a500001187983 */ /* 0x010f280000300a00 */
[----:B------:R3:W-:Y:S04]  /*55940*/  STL.64 [R1+0x1438], R38 ;  /* 0x0014382601007387 */ /* 0x0007e80000100a00 */
[----:B------:R-:W4:Y:S04]  /*55950*/  LDL.LU.64 R22, [R1+0xa40] ;  /* 0x000a400001167983 */ /* 0x000f280000300a00 */
[----:B------:R-:W4:Y:S04]  /*55960*/  LDL.LU.64 R42, [R1+0xa30] ;  /* 0x000a3000012a7983 */ /* 0x000f280000300a00 */
[----:B------:R1:W-:Y:S01]  /*55970*/  LDGSTS.E [R156+0x7800c], desc[UR60][R34.64], !P1 ;  /* 0x7800c000229c7fae */ /* 0x0003e2000c92187c */
[----:B------:R-:W-:Y:S01]  /*55980*/  VIADD R21, R21, 0xfffffd7b ;  /* 0xfffffd7b15157836 */ /* 0x000fe20000000000 */
[C---:B------:R-:W-:Y:S01]  /*55990*/  IADD3 R159, R2.reuse, 0x100000, RZ ;  /* 0x00100000029f7810 */ /* 0x040fe20007ffe0ff */
[C---:B------:R-:W-:Y:S01]  /*559a0*/  VIADD R252, R2.reuse, 0x100000 ;  /* 0x0010000002fc7836 */ /* 0x040fe20000000000 */
[----:B------:R1:W-:Y:S04]  /*559b0*/  LDGSTS.E [R154+0x7c00c], desc[UR60][R38.64], !P1 ;  /* 0x7c00c000269a7fae */ /* 0x0003e8000c92187c */
[----:B------:R-:W4:Y:S01]  /*559c0*/  LDL.LU.64 R34, [R1+0xa20] ;  /* 0x000a200001227983 */ /* 0x000f220000300a00 */
[----:B------:R-:W-:Y:S01]  /*559d0*/  ISETP.GE.U32.AND P2, PT, R21, 0x7ffffcfc, PT ;  /* 0x7ffffcfc1500780c */ /* 0x000fe20003f46070 */
[----:B-1----:R-:W-:Y:S01]  /*559e0*/  VIADD R156, R2, 0x100000 ;  /* 0x00100000029c7836 */ /* 0x002fe20000000000 */
[----:B------:R-:W-:Y:S01]  /*559f0*/  IADD3 R20, R20, -0x286, RZ ;  /* 0xfffffd7a14147810 */ /* 0x000fe20007ffe0ff */
[----:B------:R-:W-:Y:S01]  /*55a00*/  VIADD R36, R36, 0xfffffd79 ;  /* 0xfffffd7924247836 */ /* 0x000fe20000000000 */
[----:B------:R-:W-:Y:S01]  /*55a10*/  IADD3 R154, R2, 0x100000, RZ ;  /* 0x00100000029a7810 */ /* 0x000fe20007ffe0ff */
[----:B------:R-:W1:Y:S01]  /*55a20*/  LDC R21, c[0x0][0x230] ;  /* 0x00008c00ff157b82 */ /* 0x000e620000000800 */
[----:B------:R-:W-:-:S07]  /*55a30*/  ISETP.GE.U32.AND P1, PT, R20, 0x7ffffcfb, PT ;  /* 0x7ffffcfb1400780c */ /* 0x000fce0003f26070 */
[----:B------:R-:W1:Y:S01]  /*55a40*/  LDC R20, c[0x0][0x230] ;  /* 0x00008c00ff147b82 */ /* 0x000e620000000800 */
[----:B------:R-:W-:-:S05]  /*55a50*/  IMAD.WIDE R28, R4, 0x4, R28 ;  /* 0x00000004041c7825 */ /* 0x000fca00078e021c */
[----:B------:R-:W-:Y:S04]  /*55a60*/  STL.64 [R1+0xef8], R28 ;  /* 0x000ef81c01007387 */ /* 0x000fe80000100a00 */
[----:B------:R-:W-:Y:S01]  /*55a70*/  LDGSTS.E [R252+0x40000], desc[UR60][R28.64], !P2 ;  /* 0x400000001cfc7fae */ /* 0x000fe2000d12187c */
[----:B--2---:R-:W-:-:S04]  /*55a80*/  IMAD.WIDE R26, R4, 0x4, R26 ;  /* 0x00000004041a7825 */ /* 0x004fc800078e021a */
[C---:B------:R-:W-:Y:S01]  /*55a90*/  IMAD.WIDE R32, R4.reuse, 0x4, R32 ;  /* 0x0000000404207825 */ /* 0x040fe200078e0220 */
[----:B------:R2:W-:Y:S03]  /*55aa0*/  STL.64 [R1+0xf38], R26 ;  /* 0x000f381a01007387 */ /* 0x0005e60000100a00 */
[C---:B---3--:R-:W-:Y:S01]  /*55ab0*/  IMAD.WIDE R38, R4.reuse, 0x4, R30 ;  /* 0x0000000404267825 */ /* 0x048fe200078e021e */
        /* <DEDUP_REMOVED lines=12> */
[----:B-1----:R-:W-:-:S03]  /*55b80*/  IMAD.WIDE R38, R4, 0x4, R42 ;  /* 0x0000000404267825 */ /* 0x002fc600078e022a */
[----:B------:R1:W-:Y:S01]  /*55b90*/  STL.64 [R1+0xf98], R22 ;  /* 0x000f981601007387 */ /* 0x0003e20000100a00 */
[----:B------:R-:W-:-:S03]  /*55ba0*/  ISETP.GE.U32.AND P2, PT, R36, 0x7ffffcfa, PT ;  /* 0x7ffffcfa2400780c */ /* 0x000fc60003f46070 */
[----:B------:R-:W-:Y:S04]  /*55bb0*/  LDGSTS.E [R252+0x40004], desc[UR60][R24.64], !P1 ;  /* 0x4000400018fc7fae */ /* 0x000fe8000c92187c */
[----:B------:R-:W-:Y:S01]  /*55bc0*/  STL.64 [R1+0xfa8], R38 ;  /* 0x000fa82601007387 */ /* 0x000fe20000100a00 */
[----:B------:R-:W-:-:S03]  /*55bd0*/  IMAD.WIDE R34, R4, 0x4, R34 ;  /* 0x0000000404227825 */ /* 0x000fc600078e0222 */
[----:B------:R-:W-:Y:S04]  /*55be0*/  LDGSTS.E [R159+0x44004], desc[UR60][R22.64], !P1 ;  /* 0x44004000169f7fae */ /* 0x000fe8000c92187c */
[----:B----4-:R-:W4:Y:S04]  /*55bf0*/  LDL.LU.64 R24, [R1+0x9e0] ;  /* 0x0009e00001187983 */ /* 0x010f280000300a00 */
[----:B------:R1:W-:Y:S04]  /*55c00*/  STL.64 [R1+0xfb8], R34 ;  /* 0x000fb82201007387 */ /* 0x0003e80000100a00 */
[----:B-1----:R-:W4:Y:S04]  /*55c10*/  LDL.LU.64 R22, [R1+0x9d8] ;  /* 0x0009d80001167983 */ /* 0x002f280000300a00 */
[----:B------:R-:W4:Y:S04]  /*55c20*/  LDL.LU.64 R36, [R1+0x9d0] ;  /* 0x0009d00001247983 */ /* 0x000f280000300a00 */
[----:B------:R-:W4:Y:S04]  /*55c30*/  LDL.LU.64 R42, [R1+0x9c8] ;  /* 0x0009c800012a7983 */ /* 0x000f280000300a00 */
[----:B------:R-:W-:Y:S04]  /*55c40*/  LDGSTS.E [R156+0x48004], desc[UR60][R38.64], !P1 ;  /* 0x48004000269c7fae */ /* 0x000fe8000c92187c */
[----:B------:R1:W-:Y:S01]  /*55c50*/  LDGSTS.E [R154+0x4c004], desc[UR60][R34.64], !P1 ;  /* 0x4c004000229a7fae */ /* 0x0003e2000c92187c */
[----:B------:R-:W-:-:S04]  /*55c60*/  IADD3 R21, R21, -0x288, RZ ;  /* 0xfffffd7815157810 */ /* 0x000fc80007ffe0ff */
[----:B------:R-:W-:Y:S01]  /*55c70*/  ISETP.GE.U32.AND P1, PT, R21, 0x7ffffcf9, PT ;  /* 0x7ffffcf91500780c */ /* 0x000fe20003f26070 */
[----:B------:R-:W-:Y:S01]  /*55c80*/  VIADD R20, R20, 0xfffffd5b ;  /* 0xfffffd5b14147836 */ /* 0x000fe20000000000 */
[----:B------:R-:W4:Y:S08]  /*55c90*/  LDC R21, c[0x0][0x230] ;  /* 0x00008c00ff157b82 */ /* 0x000f300000000800 */
[----:B-1----:R-:W1:Y:S01]  /*55ca0*/  LDC R34, c[0x0][0x230] ;  /* 0x00008c00ff227b82 */ /* 0x002e620000000800 */
[----:B------:R-:W-:-:S05]  /*55cb0*/  IMAD.WIDE R30, R4, 0x4, R30 ;  /* 0x00000004041e7825 */ /* 0x000fca00078e021e */
[----:B------:R1:W-:Y:S04]  /*55cc0*/  STL.64 [R1+0xfd0], R30 ;  /* 0x000fd01e01007387 */ /* 0x0003e80000100a00 */
[----:B------:R-:W-:Y:S01]  /*55cd0*/  LDGSTS.E [R252+0x40008], desc[UR60][R30.64], !P2 ;  /* 0x400080001efc7fae */ /* 0x000fe2000d12187c */
[----:B--2---:R-:W-:-:S04]  /*55ce0*/  IMAD.WIDE R26, R4, 0x4, R26 ;  /* 0x00000004041a7825 */ /* 0x004fc800078e021a */
[C---:B------:R-:W-:Y:S01]  /*55cf0*/  IMAD.WIDE R28, R4.reuse, 0x4, R28 ;  /* 0x00000004041c7825 */ /* 0x040fe200078e021c */
[----:B------:R2:W-:Y:S03]  /*55d00*/  STL.64 [R1+0x1008], R26 ;  /* 0x0010081a01007387 */ /* 0x0005e60000100a00 */
[C---:B---3--:R-:W-:Y:S01]  /*55d10*/  IMAD.WIDE R38, R4.reuse, 0x4, R32 ;  /* 0x0000000404267825 */ /* 0x048fe200078e0220 */
[----:B------:R3:W-:Y:S04]  /*55d20*/  STL.64 [R1+0x1040], R28 ;  /* 0x0010401c01007387 */ /* 0x0007e80000100a00 */
[----:B-1----:R-:W4:Y:S04]  /*55d30*/  LDL.LU.64 R30, [R1+0x9c0] ;  /* 0x0009c000011e7983 */ /* 0x002f280000300a00 */
        /* <DEDUP_REMOVED lines=12> */
[----:B-1----:R-:W-:-:S03]  /*55e00*/  IMAD.WIDE R38, R4, 0x4, R42 ;  /* 0x0000000404267825 */ /* 0x002fc600078e022a */
[----:B------:R1:W-:Y:S04]  /*55e10*/  LDGSTS.E [R252+0x4000c], desc[UR60][R24.64], !P1 ;  /* 0x4000c00018fc7fae */ /* 0x0003e8000c92187c */
[----:B------:R-:W-:Y:S04]  /*55e20*/  STL.64 [R1+0x1078], R40 ;  /* 0x0010782801007387 */ /* 0x000fe80000100a00 */
[----:B------:R1:W-:Y:S04]  /*55e30*/  LDGSTS.E [R159+0x4400c], desc[UR60][R22.64], !P1 ;  /* 0x4400c000169f7fae */ /* 0x0003e8000c92187c */
[----:B----4-:R-:W1:Y:S04]  /*55e40*/  LDL.LU.64 R24, [R1+0x9a0] ;  /* 0x0009a00001187983 */ /* 0x010e680000300a00 */
[----:B------:R-:W-:Y:S04]  /*55e50*/  STL.64 [R1+0x1088], R38 ;  /* 0x0010882601007387 */ /* 0x000fe80000100a00 */
[----:B------:R-:W4:Y:S04]  /*55e60*/  LDL.LU.64 R22, [R1+0x998] ;  /* 0x0009980001167983 */ /* 0x000f280000300a00 */
[----:B------:R-:W4:Y:S04]  /*55e70*/  LDL.LU.64 R36, [R1+0x990] ;  /* 0x0009900001247983 */ /* 0x000f280000300a00 */
[----:B------:R-:W4:Y:S01]  /*55e80*/  LDL.LU.64 R42, [R1+0x988] ;  /* 0x00098800012a7983 */ /* 0x000f220000300a00 */
[----:B------:R-:W-:-:S02]  /*55e90*/  ISETP.GE.U32.AND P2, PT, R20, 0x7ffffcdc, PT ;  /* 0x7ffffcdc1400780c */ /* 0x000fc40003f46070 */
[----:B------:R-:W-:Y:S01]  /*55ea0*/  IADD3 R34, R34, -0x2a6, RZ ;  /* 0xfffffd5a22227810 */ /* 0x000fe20007ffe0ff */
[----:B------:R4:W-:Y:S01]  /*55eb0*/  LDGSTS.E [R156+0x4800c], desc[UR60][R40.64], !P1 ;  /* 0x4800c000289c7fae */ /* 0x0009e2000c92187c */
[----:B------:R-:W-:Y:S01]  /*55ec0*/  VIADD R21, R21, 0xfffffd59 ;  /* 0xfffffd5915157836 */ /* 0x000fe20000000000 */
[----:B------:R-:W4:Y:S02]  /*55ed0*/  LDC R20, c[0x0][0x230] ;  /* 0x00008c00ff147b82 */ /* 0x000f240000000800 */
[----:B------:R-:W-:Y:S01]  /*55ee0*/  LDGSTS.E [R154+0x4c00c], desc[UR60][R38.64], !P1 ;  /* 0x4c00c000269a7fae */ /* 0x000fe2000c92187c */
[----:B------:R-:W-:Y:S01]  /*55ef0*/  ISETP.GE.U32.AND P1, PT, R34, 0x7ffffcdb, PT ;  /* 0x7ffffcdb2200780c */ /* 0x000fe20003f26070 */
        /* <DEDUP_REMOVED lines=15> */
[----:B-1----:R-:W-:-:S03]  /*55ff0*/  IMAD.WIDE R24, R4, 0x4, R24 ;  /* 0x0000000404187825 */ /* 0x002fc600078e0218 */
[----:B------:R1:W-:Y:S01]  /*56000*/  LDGSTS.E [R154+0x5c000], desc[UR60][R28.64], !P2 ;  /* 0x5c0000001c9a7fae */ /* 0x0003e2000d12187c */
[----:B----4-:R-:W-:-:S03]  /*56010*/  IMAD.WIDE R22, R4, 0x4, R22 ;  /* 0x0000000404167825 */ /* 0x010fc600078e0216 */
[----:B------:R4:W-:Y:S01]  /*56020*/  STL.64 [R1+0x1410], R24 ;  /* 0x0014101801007387 */ /* 0x0009e20000100a00 */
[----:B------:R-:W-:-:S03]  /*56030*/  IMAD.WIDE R40, R4, 0x4, R36 ;  /* 0x0000000404287825 */ /* 0x000fc600078e0224 */
[----:B------:R4:W-:Y:S01]  /*56040*/  STL.64 [R1+0x1408], R22 ;  /* 0x0014081601007387 */ /* 0x0009e20000100a00 */
[----:B-1----:R-:W1:Y:S01]  /*56050*/  LDC R28, c[0x0][0x230] ;  /* 0x00008c00ff1c7b82 */ /* 0x002e620000000800 */
[----:B------:R-:W-:Y:S02]  /*56060*/  IMAD.WIDE R38, R4, 0x4, R42 ;  /* 0x0000000404267825 */ /* 0x000fe400078e022a */
[----:B------:R-:W-:Y:S04]  /*56070*/  LDGSTS.E [R252+0x50004], desc[UR60][R24.64], !P1 ;  /* 0x5000400018fc7fae */ /* 0x000fe8000c92187c */
[----:B------:R-:W-:Y:S04]  /*56080*/  STL.64 [R1+0x1400], R40 ;  /* 0x0014002801007387 */ /* 0x000fe80000100a00 */
[----:B------:R-:W-:Y:S04]  /*56090*/  LDGSTS.E [R159+0x54004], desc[UR60][R22.64], !P1 ;  /* 0x54004000169f7fae */ /* 0x000fe8000c92187c */
[----:B----4-:R-:W4:Y:S04]  /*560a0*/  LDL.LU.64 R24, [R1+0x960] ;  /* 0x0009600001187983 */ /* 0x010f280000300a00 */
[----:B------:R3:W-:Y:S04]  /*560b0*/  STL.64 [R1+0x13f8], R38 ;  /* 0x0013f82601007387 */ /* 0x0007e80000100a00 */
[----:B------:R-:W4:Y:S04]  /*560c0*/  LDL.LU.64 R22, [R1+0x958] ;  /* 0x0009580001167983 */ /* 0x000f280000300a00 */
[----:B------:R-:W4:Y:S04]  /*560d0*/  LDL.LU.64 R36, [R1+0x950] ;  /* 0x0009500001247983 */ /* 0x000f280000300a00 */
[----:B------:R-:W4:Y:S01]  /*560e0*/  LDL.LU.64 R42, [R1+0x948] ;  /* 0x00094800012a7983 */ /* 0x000f220000300a00 */
[----:B------:R-:W-:-:S02]  /*560f0*/  ISETP.GE.U32.AND P2, PT, R21, 0x7ffffcda, PT ;  /* 0x7ffffcda1500780c */ /* 0x000fc40003f46070 */
[----:B------:R-:W-:Y:S01]  /*56100*/  IADD3 R20, R20, -0x2a8, RZ ;  /* 0xfffffd5814147810 */ /* 0x000fe20007ffe0ff */
[----:B------:R-:W-:Y:S01]  /*56110*/  LDGSTS.E [R156+0x58004], desc[UR60][R40.64], !P1 ;  /* 0x58004000289c7fae */ /* 0x000fe2000c92187c */
[----:B-1----:R-:W-:Y:S01]  /*56120*/  VIADD R28, R28, 0xfffffd3b ;  /* 0xfffffd3b1c1c7836 */ /* 0x002fe20000000000 */
[----:B------:R-:W1:Y:S02]  /*56130*/  LDC R21, c[0x0][0x230] ;  /* 0x00008c00ff157b82 */ /* 0x000e640000000800 */
[----:B------:R3:W-:Y:S01]  /*56140*/  LDGSTS.E [R154+0x5c004], desc[UR60][R38.64], !P1 ;  /* 0x5c004000269a7fae */ /* 0x0007e2000c92187c */
[----:B------:R-:W-:-:S05]  /*56150*/  ISETP.GE.U32.AND P1, PT, R20, 0x7ffffcd9, PT ;  /* 0x7ffffcd91400780c */ /* 0x000fca0003f26070 */
        /* <DEDUP_REMOVED lines=22> */
[----:B------:R-:W-:-:S03]  /*562c0*/  IMAD.WIDE R36, R4, 0x4, R42 ;  /* 0x0000000404247825 */ /* 0x000fc600078e022a */
[----:B------:R-:W-:Y:S01]  /*562d0*/  LDGSTS.E [R252+0x5000c], desc[UR60][R24.64], !P1 ;  /* 0x5000c00018fc7fae */ /* 0x000fe2000c92187c */
[----:B------:R-:W-:-:S03]  /*562e0*/  ISETP.GE.U32.AND P2, PT, R28, 0x7ffffcbc, PT ;  /* 0x7ffffcbc1c00780c */ /* 0x000fc60003f46070 */
[----:B------:R1:W-:Y:S04]  /*562f0*/  STL.64 [R1+0x13c0], R38 ;  /* 0x0013c02601007387 */ /* 0x0003e80000100a00 */
[----:B------:R-:W-:Y:S04]  /*56300*/  LDGSTS.E [R159+0x5400c], desc[UR60][R22.64], !P1 ;  /* 0x5400c000169f7fae */ /* 0x000fe8000c92187c */
[----:B----4-:R-:W4:Y:S04]  /*56310*/  LDL.LU.64 R24, [R1+0x920] ;  /* 0x0009200001187983 */ /* 0x010f280000300a00 */
[----:B------:R3:W-:Y:S04]  /*56320*/  STL.64 [R1+0x13b8], R36 ;  /* 0x0013b82401007387 */ /* 0x0007e80000100a00 */
[----:B-1----:R-:W4:Y:S04]  /*56330*/  LDL.LU.64 R22, [R1+0x918] ;  /* 0x0009180001167983 */ /* 0x002f280000300a00 */
[----:B------:R-:W4:Y:S04]  /*56340*/  LDL.LU.64 R28, [R1+0x910] ;  /* 0x00091000011c7983 */ /* 0x000f280000300a00 */
[----:B------:R-:W4:Y:S04]  /*56350*/  LDL.LU.64 R42, [R1+0x908] ;  /* 0x00090800012a7983 */ /* 0x000f280000300a00 */
[----:B------:R1:W-:Y:S04]  /*56360*/  LDGSTS.E [R156+0x5800c], desc[UR60][R38.64], !P1 ;  /* 0x5800c000269c7fae */ /* 0x0003e8000c92187c */
        /* <DEDUP_REMOVED lines=8> */
[----:B------:R4:W-:Y:S01]  /*563f0*/  LDGSTS.E [R252+0x60000], desc[UR60][R32.64], !P2 ;  /* 0x6000000020fc7fae */ /* 0x0009e2000d12187c */
[----:B--2---:R-:W-:-:S04]  /*56400*/  IMAD.WIDE R26, R4, 0x4, R26 ;  /* 0x00000004041a7825 */ /* 0x004fc800078e021a */
[C---:B------:R-:W-:Y:S01]  /*56410*/  IMAD.WIDE R30, R4.reuse, 0x4, R30 ;  /* 0x00000004041e7825 */ /* 0x040fe200078e021e */
[----:B------:R2:W-:Y:S03]  /*56420*/  STL.64 [R1+0x13a8], R26 ;  /* 0x0013a81a01007387 */ /* 0x0005e60000100a00 */
[C---:B---3--:R-:W-:Y:S01]  /*56430*/  IMAD.WIDE R36, R4.reuse, 0x4, R34 ;  /* 0x0000000404247825 */ /* 0x048fe200078e0222 */
[----:B------:R3:W-:Y:S04]  /*56440*/  STL.64 [R1+0x13a0], R30 ;  /* 0x0013a01e01007387 */ /* 0x0007e80000100a00 */
[----:B-1----:R-:W4:Y:S04]  /*56450*/  LDL.LU.64 R32, [R1+0x900] ;  /* 0x0009000001207983 */ /* 0x002f280000300a00 */
[----:B------:R1:W-:Y:S04]  /*56460*/  LDGSTS.E [R159+0x64000], desc[UR60][R26.64], !P2 ;  /* 0x640000001a9f7fae */ /* 0x0003e8000d12187c */
[----:B------:R-:W-:Y:S04]  /*56470*/  STL.64 [R1+0x1398], R36 ;  /* 0x0013982401007387 */ /* 0x000fe80000100a00 */
[----:B------:R1:W-:Y:S04]  /*56480*/  LDGSTS.E [R156+0x68000], desc[UR60][R30.64], !P2 ;  /* 0x680000001e9c7fae */ /* 0x0003e8000d12187c */
[----:B--2---:R-:W1:Y:S04]  /*56490*/  LDL.LU.64 R26, [R1+0x8f8] ;  /* 0x0008f800011a7983 */ /* 0x004e680000300a00 */
[----:B------:R-:W2:Y:S04]  /*564a0*/  LDL.LU.64 R34, [R1+0x8f0] ;  /* 0x0008f00001227983 */ /* 0x000ea80000300a00 */
[----:B---3--:R-:W3:Y:S04]  /*564b0*/  LDL.LU.64 R30, [R1+0x8e8] ;  /* 0x0008e800011e7983 */ /* 0x008ee80000300a00 */
[----:B------:R-:W-:Y:S01]  /*564c0*/  LDGSTS.E [R154+0x6c000], desc[UR60][R36.64], !P2 ;  /* 0x6c000000249a7fae */ /* 0x000fe2000d12187c */
[----:B----4-:R-:W-:-:S04]  /*564d0*/  IMAD.WIDE R24, R4, 0x4, R24 ;  /* 0x0000000404187825 */ /* 0x010fc800078e0218 */
[C---:B------:R-:W-:Y:S01]  /*564e0*/  IMAD.WIDE R22, R4.reuse, 0x4, R22 ;  /* 0x0000000404167825 */ /* 0x040fe200078e0216 */
[----:B------:R4:W-:Y:S03]  /*564f0*/  STL.64 [R1+0x1390], R24 ;  /* 0x0013901801007387 */ /* 0x0009e60000100a00 */
[C---:B------:R-:W-:Y:S01]  /*56500*/  IMAD.WIDE R28, R4.reuse, 0x4, R28 ;  /* 0x00000004041c7825 */ /* 0x040fe200078e021c */
[----:B------:R4:W-:Y:S03]  /*56510*/  STL.64 [R1+0x1388], R22 ;  /* 0x0013881601007387 */ /* 0x0009e60000100a00 */
[----:B------:R-:W-:Y:S01]  /*56520*/  IMAD.WIDE R40, R4, 0x4, R42 ;  /* 0x0000000404287825 */ /* 0x000fe200078e022a */
[----:B------:R3:W-:Y:S04]  /*56530*/  LDGSTS.E [R252+0x60004], desc[UR60][R24.64], !P1 ;  /* 0x6000400018fc7fae */ /* 0x0007e8000c92187c */
[----:B------:R4:W-:Y:S04]  /*56540*/  STL.64 [R1+0x1380], R28 ;  /* 0x0013801c01007387 */ /* 0x0009e80000100a00 */
[----:B------:R3:W-:Y:S04]  /*56550*/  LDGSTS.E [R159+0x64004], desc[UR60][R22.64], !P1 ;  /* 0x64004000169f7fae */ /* 0x0007e8000c92187c */
[----:B----4-:R-:W4:Y:S04]  /*56560*/  LDL.LU.64 R24, [R1+0x8e0] ;  /* 0x0008e00001187983 */ /* 0x010f280000300a00 */
[----:B------:R-:W-:Y:S04]  /*56570*/  STL.64 [R1+0x1378], R40 ;  /* 0x0013782801007387 */ /* 0x000fe80000100a00 */
[----:B------:R-:W4:Y:S04]  /*56580*/  LDL.LU.64 R22, [R1+0x8d8] ;  /* 0x0008d80001167983 */ /* 0x000f280000300a00 */
[----:B------:R-:W4:Y:S04]  /*56590*/  LDL.LU.64 R36, [R1+0x8d0] ;  /* 0x0008d00001247983 */ /* 0x000f280000300a00 */
[----:B------:R-:W-:Y:S01]  /*565a0*/  LDGSTS.E [R156+0x68004], desc[UR60][R28.64], !P1 ;  /* 0x680040001c9c7fae */ /* 0x000fe2000c92187c */
[----:B------:R-:W-:-:S02]  /*565b0*/  ISETP.GE.U32.AND P2, PT, R20, 0x7ffffcba, PT ;  /* 0x7ffffcba1400780c */ /* 0x000fc40003f46070 */
[----:B------:R-:W-:Y:S01]  /*565c0*/  IADD3 R38, R38, -0x2c8, RZ ;  /* 0xfffffd3826267810 */ /* 0x000fe20007ffe0ff */
[----:B------:R-:W-:Y:S01]  /*565d0*/  LDGSTS.E [R154+0x6c004], desc[UR60][R40.64], !P1 ;  /* 0x6c004000289a7fae */ /* 0x000fe2000c92187c */
[----:B------:R-:W-:Y:S01]  /*565e0*/  VIADD R21, R21, 0xfffffd1b ;  /* 0xfffffd1b15157836 */ /* 0x000fe20000000000 */
[----:B------:R-:W4:Y:S02]  /*565f0*/  LDC R20, c[0x0][0x230] ;  /* 0x00008c00ff147b82 */ /* 0x000f240000000800 */
[----:B------:R-:W4:Y:S01]  /*56600*/  LDL.LU.64 R28, [R1+0x8c8] ;  /* 0x0008c800011c7983 */ /* 0x000f220000300a00 */
[----:B------:R-:W-:Y:S01]  /*56610*/  ISETP.GE.U32.AND P1, PT, R38, 0x7ffffcb9, PT ;  /* 0x7ffffcb92600780c */ /* 0x000fe20003f26070 */
[----:B------:R-:W-:-:S05]  /*56620*/  IMAD.WIDE R32, R4, 0x4, R32 ;  /* 0x0000000404207825 */ /* 0x000fca00078e0220 */
[----:B------:R3:W-:Y:S04]  /*56630*/  STL.64 [R1+0x1370], R32 ;  /* 0x0013702001007387 */ /* 0x0007e80000100a00 */
[----:B------:R-:W-:Y:S01]  /*56640*/  LDGSTS.E [R252+0x60008], desc[UR60][R32.64], !P2 ;  /* 0x6000800020fc7fae */ /* 0x000fe2000d12187c */
[----:B-1----:R-:W-:-:S04]  /*56650*/  IMAD.WIDE R26, R4, 0x4, R26 ;  /* 0x00000004041a7825 */ /* 0x002fc800078e021a */
[C---:B--2---:R-:W-:Y:S01]  /*56660*/  IMAD.WIDE R34, R4.reuse, 0x4, R34 ;  /* 0x0000000404227825 */ /* 0x044fe200078e0222 */
[----:B------:R1:W-:Y:S03]  /*56670*/  STL.64 [R1+0x1368], R26 ;  /* 0x0013681a01007387 */ /* 0x0003e60000100a00 */
[C---:B---3--:R-:W-:Y:S01]  /*56680*/  IMAD.WIDE R30, R4.reuse, 0x4, R30 ;  /* 0x00000004041e7825 */ /* 0x048fe200078e021e */
[----:B------:R2:W-:Y:S04]  /*56690*/  STL.64 [R1+0x1360], R34 ;  /* 0x0013602201007387 */ /* 0x0005e80000100a00 */
[----:B------:R-:W3:Y:S04]  /*566a0*/  LDL.LU.64 R32, [R1+0x8b8] ;  /* 0x0008b80001207983 */ /* 0x000ee80000300a00 */
[----:B------:R-:W-:Y:S04]  /*566b0*/  LDGSTS.E [R159+0x64008], desc[UR60][R26.64], !P2 ;  /* 0x640080001a9f7fae */ /* 0x000fe8000d12187c */
[----:B------:R4:W-:Y:S04]  /*566c0*/  STL.64 [R1+0x1358], R30 ;  /* 0x0013581e01007387 */ /* 0x0009e80000100a00 */
[----:B------:R-:W-:Y:S04]  /*566d0*/  LDGSTS.E [R156+0x68008], desc[UR60][R34.64], !P2 ;  /* 0x68008000229c7fae */ /* 0x000fe8000d12187c */
[----:B-1----:R-:W3:Y:S04]  /*566e0*/  LDL.LU.64 R26, [R1+0x8b0] ;  /* 0x0008b000011a7983 */ /* 0x002ee80000300a00 */
[----:B------:R-:W3:Y:S04]  /*566f0*/  LDL.LU.64 R42, [R1+0x8a8] ;  /* 0x0008a800012a7983 */ /* 0x000ee80000300a00 */
[----:B--2---:R-:W2:Y:S04]  /*56700*/  LDL.LU.64 R34, [R1+0x8a0] ;  /* 0x0008a00001227983 */ /* 0x004ea80000300a00 */
[----:B------:R1:W-:Y:S01]  /*56710*/  LDGSTS.E [R154+0x6c008], desc[UR60][R30.64], !P2 ;  /* 0x6c0080001e9a7fae */ /* 0x0003e2000d12187c */
[----:B----4-:R-:W-:-:S04]  /*56720*/  IMAD.WIDE R24, R4, 0x4, R24 ;  /* 0x0000000404187825 */ /* 0x010fc800078e0218 */
[C---:B------:R-:W-:Y:S01]  /*56730*/  IMAD.WIDE R22, R4.reuse, 0x4, R22 ;  /* 0x0000000404167825 */ /* 0x040fe200078e0216 */
[----:B------:R4:W-:Y:S01]  /*56740*/  STL.64 [R1+0x1350], R24 ;  /* 0x0013501801007387 */ /* 0x0009e20000100a00 */
[----:B-1----:R-:W1:Y:S02]  /*56750*/  LDC R30, c[0x0][0x230] ;  /* 0x00008c00ff1e7b82 */ /* 0x002e640000000800 */
[C---:B------:R-:W-:Y:S01]  /*56760*/  IMAD.WIDE R36, R4.reuse, 0x4, R36 ;  /* 0x0000000404247825 */ /* 0x040fe200078e0224 */
[----:B------:R4:W-:Y:S04]  /*56770*/  STL.64 [R1+0x1348], R22 ;  /* 0x0013481601007387 */ /* 0x0009e80000100a00 */
[----:B------:R-:W-:Y:S04]  /*56780*/  LDGSTS.E [R252+0x6000c], desc[UR60][R24.64], !P1 ;  /* 0x6000c00018fc7fae */ /* 0x000fe8000c92187c */
[----:B------:R1:W-:Y:S04]  /*56790*/  STL.64 [R1+0x1340], R36 ;  /* 0x0013402401007387 */ /* 0x0003e80000100a00 */
[----:B------:R-:W-:Y:S01]  /*567a0*/  LDGSTS.E [R159+0x6400c], desc[UR60][R22.64], !P1 ;  /* 0x6400c000169f7fae */ /* 0x000fe2000c92187c */
[----:B------:R-:W-:-:S03]  /*567b0*/  IMAD.WIDE R38, R4, 0x4, R28 ;  /* 0x0000000404267825 */ /* 0x000fc600078e021c */
[----:B----4-:R-:W4:Y:S04]  /*567c0*/  LDL.LU.64 R24, [R1+0x898] ;  /* 0x0008980001187983 */ /* 0x010f280000300a00 */
[----:B------:R2:W-:Y:S04]  /*567d0*/  STL.64 [R1+0x1338], R38 ;  /* 0x0013382601007387 */ /* 0x0005e80000100a00 */
[----:B------:R-:W4:Y:S04]  /*567e0*/  LDL.LU.64 R22, [R1+0x890] ;  /* 0x0008900001167983 */ /* 0x000f280000300a00 */
[----:B------:R-:W4:Y:S04]  /*567f0*/  LDL.LU.64 R28, [R1+0x888] ;  /* 0x00088800011c7983 */ /* 0x000f280000300a00 */
[----:B------:R-:W-:Y:S01]  /*56800*/  LDGSTS.E [R156+0x6800c], desc[UR60][R36.64], !P1 ;  /* 0x6800c000249c7fae */ /* 0x000fe2000c92187c */
[----:B------:R-:W-:-:S02]  /*56810*/  ISETP.GE.U32.AND P2, PT, R21, 0x7ffffc9c, PT ;  /* 0x7ffffc9c1500780c */ /* 0x000fc40003f46070 */
[----:B------:R-:W-:Y:S01]  /*56820*/  IADD3 R20, R20, -0x2e6, RZ ;  /* 0xfffffd1a14147810 */ /* 0x000fe20007ffe0ff */
[----:B------:R2:W-:Y:S01]  /*56830*/  LDGSTS.E [R154+0x6c00c], desc[UR60][R38.64], !P1 ;  /* 0x6c00c000269a7fae */ /* 0x0005e2000c92187c */
[----:B-1----:R-:W-:Y:S01]  /*56840*/  VIADD R30, R30, 0xfffffd19 ;  /* 0xfffffd191e1e7836 */ /* 0x002fe20000000000 */
[----:B------:R-:W1:Y:S02]  /*56850*/  LDC R21, c[0x0][0x230] ;  /* 0x00008c00ff157b82 */ /* 0x000e640000000800 */
[----:B------:R-:W4:Y:S01]  /*56860*/  LDL.LU.64 R36, [R1+0x880] ;  /* 0x0008800001247983 */ /* 0x000f220000300a00 */
[----:B------:R-:W-:-:S05]  /*56870*/  ISETP.GE.U32.AND P1, PT, R20, 0x7ffffc9b, PT ;  /* 0x7ffffc9b1400780c */ /* 0x000fca0003f26070 */
[----:B------:R-:W1:Y:S01]  /*56880*/  LDC R20, c[0x0][0x230] ;  /* 0x00008c00ff147b82 */ /* 0x000e620000000800 */
[----:B---3--:R-:W-:-:S05]  /*56890*/  IMAD.WIDE R32, R4, 0x4, R32 ;  /* 0x0000000404207825 */ /* 0x008fca00078e0220 */
[----:B------:R3:W-:Y:S04]  /*568a0*/  STL.64 [R1+0x1330], R32 ;  /* 0x0013302001007387 */ /* 0x0007e80000100a00 */
[----:B------:R-:W-:Y:S01]  /*568b0*/  LDGSTS.E [R252+0x70000], desc[UR60][R32.64], !P2 ;  /* 0x7000000020fc7fae */ /* 0x000fe2000d12187c */
[----:B------:R-:W-:-:S04]  /*568c0*/  IMAD.WIDE R26, R4, 0x4, R26 ;  /* 0x00000004041a7825 */ /* 0x000fc800078e021a */
[C---:B------:R-:W-:Y:S01]  /*568d0*/  IMAD.WIDE R40, R4.reuse, 0x4, R42 ;  /* 0x0000000404287825 */ /* 0x040fe200078e022a */
[----:B------:R1:W-:Y:S03]  /*568e0*/  STL.64 [R1+0x1328], R26 ;  /* 0x0013281a01007387 */ /* 0x0003e60000100a00 */
[C---:B--2---:R-:W-:Y:S01]  /*568f0*/  IMAD.WIDE R38, R4.reuse, 0x4, R34 ;  /* 0x0000000404267825 */ /* 0x044fe200078e0222 */
[----:B------:R-:W-:Y:S04]  /*56900*/  STL.64 [R1+0x1320], R40 ;  /* 0x0013202801007387 */ /* 0x000fe80000100a00 */
[----:B------:R-:W2:Y:S04]  /*56910*/  LDL.LU.64 R34, [R1+0x878] ;  /* 0x0008780001227983 */ /* 0x000ea80000300a00 */
[----:B------:R-:W-:Y:S04]  /*56920*/  STL.64 [R1+0x1318], R38 ;  /* 0x0013182601007387 */ /* 0x000fe80000100a00 */
[----:B------:R-:W-:Y:S04]  /*56930*/  LDGSTS.E [R159+0x74000], desc[UR60][R26.64], !P2 ;  /* 0x740000001a9f7fae */ /* 0x000fe8000d12187c */
[----:B---3--:R-:W3:Y:S04]  /*56940*/  LDL.LU.64 R32, [R1+0x870] ;  /* 0x0008700001207983 */ /* 0x008ee80000300a00 */
[----:B------:R-:W-:Y:S04]  /*56950*/  LDGSTS.E [R156+0x78000], desc[UR60][R40.64], !P2 ;  /* 0x78000000289c7fae */ /* 0x000fe8000d12187c */
[----:B-1----:R-:W3:Y:S04]  /*56960*/  LDL.LU.64 R26, [R1+0x868] ;  /* 0x00086800011a7983 */ /* 0x002ee80000300a00 */
[----:B------:R-:W3:Y:S04]  /*56970*/  LDL.LU.64 R42, [R1+0x860] ;  /* 0x00086000012a7983 */ /* 0x000ee80000300a00 */
[----:B------:R-:W-:Y:S01]  /*56980*/  LDGSTS.E [R154+0x7c000], desc[UR60][R38.64], !P2 ;  /* 0x7c000000269a7fae */ /* 0x000fe2000d12187c */
[----:B----4-:R-:W-:-:S04]  /*56990*/  IMAD.WIDE R24, R4, 0x4, R24 ;  /* 0x0000000404187825 */ /* 0x010fc800078e0218 */
[C---:B------:R-:W-:Y:S01]  /*569a0*/  IMAD.WIDE R22, R4.reuse, 0x4, R22 ;  /* 0x0000000404167825 */ /* 0x040fe200078e0216 */
[----:B------:R1:W-:Y:S03]  /*569b0*/  STL.64 [R1+0x1310], R24 ;  /* 0x0013101801007387 */ /* 0x0003e60000100a00 */
[----:B------:R-:W-:Y:S01]  /*569c0*/  IMAD.WIDE R28, R4, 0x4, R28 ;  /* 0x00000004041c7825 */ /* 0x000fe200078e021c */
[----:B------:R4:W-:Y:S01]  /*569d0*/  STL.64 [R1+0x1308], R22 ;  /* 0x0013081601007387 */ /* 0x0009e20000100a00 */
[----:B------:R-:W-:-:S03]  /*569e0*/  ISETP.GE.U32.AND P2, PT, R30, 0x7ffffc9a, PT ;  /* 0x7ffffc9a1e00780c */ /* 0x000fc60003f46070 */
[----:B------:R-:W-:Y:S04]  /*569f0*/  LDGSTS.E [R252+0x70004], desc[UR60][R24.64], !P1 ;  /* 0x7000400018fc7fae */ /* 0x000fe8000c92187c */
[----:B------:R4:W-:Y:S04]  /*56a00*/  STL.64 [R1+0x1300], R28 ;  /* 0x0013001c01007387 */ /* 0x0009e80000100a00 */
[----:B------:R-:W-:Y:S01]  /*56a10*/  LDGSTS.E [R159+0x74004], desc[UR60][R22.64], !P1 ;  /* 0x74004000169f7fae */ /* 0x000fe2000c92187c */
[----:B------:R-:W-:-:S03]  /*56a20*/  IMAD.WIDE R36, R4, 0x4, R36 ;  /* 0x0000000404247825 */ /* 0x000fc600078e0224 */
[----:B-1----:R-:W3:Y:S04]  /*56a30*/  LDL.LU.64 R24, [R1+0x858] ;  /* 0x0008580001187983 */ /* 0x002ee80000300a00 */
[----:B------:R1:W-:Y:S04]  /*56a40*/  STL.64 [R1+0x12f8], R36 ;  /* 0x0012f82401007387 */ /* 0x0003e80000100a00 */
[----:B----4-:R-:W4:Y:S04]  /*56a50*/  LDL.LU.64 R22, [R1+0x850] ;  /* 0x0008500001167983 */ /* 0x010f280000300a00 */
[----:B------:R-:W4:Y:S04]  /*56a60*/  LDL.LU.64 R30, [R1+0x848] ;  /* 0x00084800011e7983 */ /* 0x000f280000300a00 */
[----:B------:R-:W-:Y:S04]  /*56a70*/  LDGSTS.E [R156+0x78004], desc[UR60][R28.64], !P1 ;  /* 0x780040001c9c7fae */ /* 0x000fe8000c92187c */
[----:B------:R1:W-:Y:S04]  /*56a80*/  LDGSTS.E [R154+0x7c004], desc[UR60][R36.64], !P1 ;  /* 0x7c004000249a7fae */ /* 0x0003e8000c92187c */
[----:B------:R-:W4:Y:S01]  /*56a90*/  LDL.LU.64 R28, [R1+0x840] ;  /* 0x00084000011c7983 */ /* 0x000f220000300a00 */
[----:B------:R-:W-:Y:S01]  /*56aa0*/  IADD3 R21, R21, -0x2e8, RZ ;  /* 0xfffffd1815157810 */ /* 0x000fe20007ffe0ff */
[----:B-1----:R-:W1:Y:S03]  /*56ab0*/  LDC R36, c[0x0][0x230] ;  /* 0x00008c00ff247b82 */ /* 0x002e660000000800 */
[----:B------:R-:W-:Y:S01]  /*56ac0*/  ISETP.GE.U32.AND P1, PT, R21, 0x7ffffc99, PT ;  /* 0x7ffffc991500780c */ /* 0x000fe20003f26070 */
[----:B------:R-:W-:-:S04]  /*56ad0*/  VIADD R20, R20, 0xfffffd77 ;  /* 0xfffffd7714147836 */ /* 0x000fc80000000000 */
[----:B------:R-:W1:Y:S01]  /*56ae0*/  LDC R21, c[0x0][0x230] ;  /* 0x00008c00ff157b82 */ /* 0x000e620000000800 */
[----:B--2---:R-:W-:-:S05]  /*56af0*/  IMAD.WIDE R34, R4, 0x4, R34 ;  /* 0x0000000404227825 */ /* 0x004fca00078e0222 */
[----:B------:R2:W-:Y:S04]  /*56b00*/  STL.64 [R1+0x12f0], R34 ;  /* 0x0012f02201007387 */ /* 0x0005e80000100a00 */
[----:B------:R-:W-:Y:S01]  /*56b10*/  LDGSTS.E [R252+0x70008], desc[UR60][R34.64], !P2 ;  /* 0x7000800022fc7fae */ /* 0x000fe2000d12187c */
[----:B---3--:R-:W-:-:S04]  /*56b20*/  IMAD.WIDE R32, R4, 0x4, R32 ;  /* 0x0000000404207825 */ /* 0x008fc800078e0220 */
[C---:B------:R-:W-:Y:S01]  /*56b30*/  IMAD.WIDE R26, R4.reuse, 0x4, R26 ;  /* 0x00000004041a7825 */ /* 0x040fe200078e021a */
[----:B------:R3:W-:Y:S03]  /*56b40*/  STL.64 [R1+0x12e8], R32 ;  /* 0x0012e82001007387 */ /* 0x0007e60000100a00 */
[C---:B------:R-:W-:Y:S01]  /*56b50*/  IMAD.WIDE R38, R4.reuse, 0x4, R42 ;  /* 0x0000000404267825 */ /* 0x040fe200078e022a */
[----:B------:R1:W-:Y:S04]  /*56b60*/  STL.64 [R1+0x12e0], R26 ;  /* 0x0012e01a01007387 */ /* 0x0003e80000100a00 */
[----:B--2---:R-:W2:Y:S04]  /*56b70*/  LDL.LU.64 R34, [R1+0x838] ;  /* 0x0008380001227983 */ /* 0x004ea80000300a00 */
[----:B------:R-:W-:Y:S04]  /*56b80*/  LDGSTS.E [R159+0x74008], desc[UR60][R32.64], !P2 ;  /* 0x74008000209f7fae */ /* 0x000fe8000d12187c */
[----:B------:R4:W-:Y:S04]  /*56b90*/  STL.64 [R1+0x12d8], R38 ;  /* 0x0012d82601007387 */ /* 0x0009e80000100a00 */
[----:B------:R-:W-:Y:S04]  /*56ba0*/  LDGSTS.E [R156+0x78008], desc[UR60][R26.64], !P2 ;  /* 0x780080001a9c7fae */ /* 0x000fe8000d12187c */
[----:B---3--:R-:W3:Y:S04]  /*56bb0*/  LDL.LU.64 R32, [R1+0x830] ;  /* 0x0008300001207983 */ /* 0x008ee80000300a00 */
[----:B------:R-:W3:Y:S04]  /*56bc0*/  LDL.LU.64 R42, [R1+0x828] ;  /* 0x00082800012a7983 */ /* 0x000ee80000300a00 */
[----:B-1----:R-:W3:Y:S04]  /*56bd0*/  LDL.LU.64 R26, [R1+0x820] ;  /* 0x00082000011a7983 */ /* 0x002ee80000300a00 */
[----:B------:R1:W-:Y:S01]  /*56be0*/  LDGSTS.E [R154+0x7c008], desc[UR60][R38.64], !P2 ;  /* 0x7c008000269a7fae */ /* 0x0003e2000d12187c */
[----:B------:R-:W-:-:S04]  /*56bf0*/  IMAD.WIDE R24, R4, 0x4, R24 ;  /* 0x0000000404187825 */ /* 0x000fc800078e0218 */
[C---:B----4-:R-:W-:Y:S01]  /*56c00*/  IMAD.WIDE R22, R4.reuse, 0x4, R22 ;  /* 0x0000000404167825 */ /* 0x050fe200078e0216 */
[----:B------:R4:W-:Y:S03]  /*56c10*/  STL.64 [R1+0x12d0], R24 ;  /* 0x0012d01801007387 */ /* 0x0009e60000100a00 */
[C---:B------:R-:W-:Y:S01]  /*56c20*/  IMAD.WIDE R30, R4.reuse, 0x4, R30 ;  /* 0x00000004041e7825 */ /* 0x040fe200078e021e */
[----:B------:R4:W-:Y:S04]  /*56c30*/  STL.64 [R1+0x12c8], R22 ;  /* 0x0012c81601007387 */ /* 0x0009e80000100a00 */
[----:B------:R4:W-:Y:S04]  /*56c40*/  LDGSTS.E [R252+0x7000c], desc[UR60][R24.64], !P1 ;  /* 0x7000c00018fc7fae */ /* 0x0009e8000c92187c */
[----:B------:R4:W-:Y:S04]  /*56c50*/  STL.64 [R1+0x12c0], R30 ;  /* 0x0012c01e01007387 */ /* 0x0009e80000100a00 */
[----:B------:R4:W-:Y:S01]  /*56c60*/  LDGSTS.E [R159+0x7400c], desc[UR60][R22.64], !P1 ;  /* 0x7400c000169f7fae */ /* 0x0009e2000c92187c */
[----:B-1----:R-:W-:-:S03]  /*56c70*/  IMAD.WIDE R38, R4, 0x4, R28 ;  /* 0x0000000404267825 */ /* 0x002fc600078e021c */
[----:B----4-:R-:W4:Y:S04]  /*56c80*/  LDL.LU.64 R24, [R1+0x818] ;  /* 0x0008180001187983 */ /* 0x010f280000300a00 */
[----:B------:R1:W-:Y:S04]  /*56c90*/  STL.64 [R1+0x12b8], R38 ;  /* 0x0012b82601007387 */ /* 0x0003e80000100a00 */
[----:B------:R-:W4:Y:S04]  /*56ca0*/  LDL.LU.64 R22, [R1+0x810] ;  /* 0x0008100001167983 */ /* 0x000f280000300a00 */
[----:B------:R-:W4:Y:S04]  /*56cb0*/  LDL.LU.64 R28, [R1+0x800] ;  /* 0x00080000011c7983 */ /* 0x000f280000300a00 */
[----:B------:R1:W-:Y:S01]  /*56cc0*/  LDGSTS.E [R156+0x7800c], desc[UR60][R30.64], !P1 ;  /* 0x7800c0001e9c7fae */ /* 0x0003e2000c92187c */
[----:B------:R-:W-:Y:S01]  /*56cd0*/  ISETP.GE.U32.AND P2, PT, R20, 0x7ffffcf8, PT ;  /* 0x7ffffcf81400780c */ /* 0x000fe20003f46070 */
[C---:B------:R-:W-:Y:S01]  /*56ce0*/  VIADD R252, R3.reuse, 0x100000 ;  /* 0x0010000003fc7836 */ /* 0x040fe20000000000 */
[----:B------:R-:W-:Y:S01]  /*56cf0*/  IADD3 R159, R3, 0x100000, RZ ;  /* 0x00100000039f7810 */ /* 0x000fe20007ffe0ff */
[----:B------:R1:W-:Y:S01]  /*56d00*/  LDGSTS.E [R154+0x7c00c], desc[UR60][R38.64], !P1 ;  /* 0x7c00c000269a7fae */ /* 0x0003e2000c92187c */
[----:B------:R-:W-:Y:S01]  /*56d10*/  IADD3 R36, R36, -0x28a, RZ ;  /* 0xfffffd7624247810 */ /* 0x000fe20007ffe0ff */
[----:B------:R-:W-:Y:S01]  /*56d20*/  VIADD R21, R21, 0xfffffd75 ;  /* 0xfffffd7515157836 */ /* 0x000fe20000000000 */
[----:B------:R-:W4:Y:S01]  /*56d30*/  LDC R20, c[0x0][0x230] ;  /* 0x00008c00ff147b82 */ /* 0x000f220000000800 */
[----:B------:R-:W4:Y:S01]  /*56d40*/  LDL.LU.64 R30, [R1+0x7f8] ;  /* 0x0007f800011e7983 */ /* 0x000f220000300a00 */
[----:B------:R-:W-:Y:S01]  /*56d50*/  ISETP.GE.U32.AND P1, PT, R36, 0x7ffffcf7, PT ;  /* 0x7ffffcf72400780c */ /* 0x000fe20003f26070 */
[C---:B-1----:R-:W-:Y:S01]  /*56d60*/  VIADD R156, R3.reuse, 0x100000 ;  /* 0x00100000039c7836 */ /* 0x042fe20000000000 */
[----:B------:R-:W-:Y:S01]  /*56d70*/  IADD3 R154, R3, 0x100000, RZ ;  /* 0x00100000039a7810 */ /* 0x000fe20007ffe0ff */
[----:B--2---:R-:W-:-:S05]  /*56d80*/  IMAD.WIDE R34, R4, 0x4, R34 ;  /* 0x0000000404227825 */ /* 0x004fca00078e0222 */
[----:B------:R1:W-:Y:S04]  /*56d90*/  STL.64 [R1+0x1090], R34 ;  /* 0x0010902201007387 */ /* 0x0003e80000100a00 */
[----:B------:R-:W-:Y:S01]  /*56da0*/  LDGSTS.E [R252+0x40000], desc[UR60][R34.64], !P2 ;  /* 0x4000000022fc7fae */ /* 0x000fe2000d12187c */
[----:B---3--:R-:W-:-:S04]  /*56db0*/  IMAD.WIDE R32, R4, 0x4, R32 ;  /* 0x0000000404207825 */ /* 0x008fc800078e0220 */
[C---:B------:R-:W-:Y:S01]  /*56dc0*/  IMAD.WIDE R38, R4.reuse, 0x4, R42 ;  /* 0x0000000404267825 */ /* 0x040fe200078e022a */
[----:B------:R2:W-:Y:S03]  /*56dd0*/  STL.64 [R1+0x10c8], R32 ;  /* 0x0010c82001007387 */ /* 0x0005e60000100a00 */
[C---:B------:R-:W-:Y:S01]  /*56de0*/  IMAD.WIDE R26, R4.reuse, 0x4, R26 ;  /* 0x00000004041a7825 */ /* 0x040fe200078e021a */
[----:B------:R-:W-:Y:S04]  /*56df0*/  STL.64 [R1+0x10f0], R38 ;  /* 0x0010f02601007387 */ /* 0x000fe80000100a00 */
[----:B-1----:R-:W3:Y:S04]  /*56e00*/  LDL.LU.64 R34, [R1+0x7e8] ;  /* 0x0007e80001227983 */ /* 0x002ee80000300a00 */
[----:B------:R-:W-:Y:S04]  /*56e10*/  LDGSTS.E [R159+0x44000], desc[UR60][R32.64], !P2 ;  /* 0x44000000209f7fae */ /* 0x000fe8000d12187c */
[----:B------:R1:W-:Y:S04]  /*56e20*/  STL.64 [R1+0x1110], R26 ;  /* 0x0011101a01007387 */ /* 0x0003e80000100a00 */
[----:B------:R-:W-:Y:S04]  /*56e30*/  LDGSTS.E [R156+0x48000], desc[UR60][R38.64], !P2 ;  /* 0x48000000269c7fae */ /* 0x000fe8000d12187c */
[----:B--2---:R-:W2:Y:S04]  /*56e40*/  LDL.LU.64 R32, [R1+0x7e0] ;  /* 0x0007e00001207983 */ /* 0x004ea80000300a00 */
[----:B------:R-:W2:Y:S04]  /*56e50*/  LDL.LU.64 R36, [R1+0x7c8] ;  /* 0x0007c80001247983 */ /* 0x000ea80000300a00 */
[----:B------:R-:W2:Y:S04]  /*56e60*/  LDL.LU.64 R42, [R1+0x7c0] ;  /* 0x0007c000012a7983 */ /* 0x000ea80000300a00 */
        /* <DEDUP_REMOVED lines=25> */
[----:B------:R-:W-:Y:S04]  /*57000*/  STL.64 [R1+0x11f0], R34 ;  /* 0x0011f02201007387 */ /* 0x000fe80000100a00 */
[----:B------:R-:W-:Y:S01]  /*57010*/  LDGSTS.E [R252+0x40008], desc[UR60][R34.64], !P2 ;  /* 0x4000800022fc7fae */ /* 0x000fe2000d12187c */
[----:B--2---:R-:W-:-:S04]  /*57020*/  IMAD.WIDE R32, R4, 0x4, R32 ;  /* 0x0000000404207825 */ /* 0x004fc800078e0220 */
[C---:B------:R-:W-:Y:S01]  /*57030*/  IMAD.WIDE R40, R4.reuse, 0x4, R36 ;  /* 0x0000000404287825 */ /* 0x040fe200078e0224 */
[----:B------:R2:W-:Y:S03]  /*57040*/  STL.64 [R1+0x1208], R32 ;  /* 0x0012082001007387 */ /* 0x0005e60000100a00 */
[C---:B------:R-:W-:Y:S01]  /*57050*/  IMAD.WIDE R38, R4.reuse, 0x4, R42 ;  /* 0x0000000404267825 */ /* 0x040fe200078e022a */
[----:B------:R-:W-:Y:S04]  /*57060*/  STL.64 [R1+0x1210], R40 ;  /* 0x0012102801007387 */ /* 0x000fe80000100a00 */
[----:B------:R-:W3:Y:S04]  /*57070*/  LDL.LU.64 R36, [R1+0x768] ;  /* 0x0007680001247983 */ /* 0x000ee80000300a00 */
[----:B------:R-:W-:Y:S04]  /*57080*/  LDGSTS.E [R159+0x44008], desc[UR60][R32.64], !P2 ;  /* 0x44008000209f7fae */ /* 0x000fe8000d12187c */
[----:B------:R-:W-:Y:S04]  /*57090*/  STL.64 [R1+0x1228], R38 ;  /* 0x0012282601007387 */ /* 0x000fe80000100a00 */
[----:B------:R-:W-:Y:S04]  /*570a0*/  LDGSTS.E [R156+0x48008], desc[UR60][R40.64], !P2 ;  /* 0x48008000289c7fae */ /* 0x000fe8000d12187c */
[----:B--2---:R-:W2:Y:S04]  /*570b0*/  LDL.LU.64 R32, [R1+0x760] ;  /* 0x0007600001207983 */ /* 0x004ea80000300a00 */
[----:B------:R-:W2:Y:S04]  /*570c0*/  LDL.LU.64 R34, [R1+0x748] ;  /* 0x0007480001227983 */ /* 0x000ea80000300a00 */
[----:B------:R-:W2:Y:S04]  /*570d0*/  LDL.LU.64 R42, [R1+0x740] ;  /* 0x00074000012a7983 */ /* 0x000ea80000300a00 */
        /* <DEDUP_REMOVED lines=11> */
[----:B----4-:R-:W4:Y:S04]  /*57190*/  LDL.LU.64 R24, [R1+0x728] ;  /* 0x0007280001187983 */ /* 0x010f280000300a00 */
[----:B------:R1:W-:Y:S04]  /*571a0*/  STL.64 [R1+0x1268], R28 ;  /* 0x0012681c01007387 */ /* 0x0003e80000100a00 */
[----:B-1----:R-:W4:Y:S04]  /*571b0*/  LDL.LU.64 R22, [R1+0x720] ;  /* 0x0007200001167983 */ /* 0x002f280000300a00 */
        /* <DEDUP_REMOVED lines=9> */
[----:B---3--:R-:W-:-:S05]  /*57250*/  IMAD.WIDE R36, R4, 0x4, R36 ;  /* 0x0000000404247825 */ /* 0x008fca00078e0224 */
[----:B------:R3:W-:Y:S04]  /*57260*/  STL.64 [R1+0x12b0], R36 ;  /* 0x0012b02401007387 */ /* 0x0007e80000100a00 */
[----:B------:R-:W-:Y:S01]  /*57270*/  LDGSTS.E [R252+0x50000], desc[UR60][R36.64], !P2 ;  /* 0x5000000024fc7fae */ /* 0x000fe2000d12187c */
[----:B--2---:R-:W-:-:S04]  /*57280*/  IMAD.WIDE R32, R4, 0x4, R32 ;  /* 0x0000000404207825 */ /* 0x004fc800078e0220 */
[C---:B------:R-:W-:Y:S01]  /*57290*/  IMAD.WIDE R34, R4.reuse, 0x4, R34 ;  /* 0x0000000404227825 */ /* 0x040fe200078e0222 */
[----:B------:R2:W-:Y:S03]  /*572a0*/  STL.64 [R1+0x12a8], R32 ;  /* 0x0012a82001007387 */ /* 0x0005e60000100a00 */
[C---:B------:R-:W-:Y:S01]  /*572b0*/  IMAD.WIDE R38, R4.reuse, 0x4, R42 ;  /* 0x0000000404267825 */ /* 0x040fe200078e022a */
[----:B------:R1:W-:Y:S04]  /*572c0*/  STL.64 [R1+0x12a0], R34 ;  /* 0x0012a02201007387 */ /* 0x0003e80000100a00 */
[----:B---3--:R-:W3:Y:S04]  /*572d0*/  LDL.LU.64 R36, [R1+0x6e8] ;  /* 0x0006e80001247983 */ /* 0x008ee80000300a00 */
[----:B------:R-:W-:Y:S04]  /*572e0*/  LDGSTS.E [R159+0x54000], desc[UR60][R32.64], !P2 ;  /* 0x54000000209f7fae */ /* 0x000fe8000d12187c */
[----:B------:R4:W-:Y:S04]  /*572f0*/  STL.64 [R1+0x1298], R38 ;  /* 0x0012982601007387 */ /* 0x0009e80000100a00 */
[----:B------:R-:W-:Y:S04]  /*57300*/  LDGSTS.E [R156+0x58000], desc[UR60][R34.64], !P2 ;  /* 0x58000000229c7fae */ /* 0x000fe8000d12187c */
[----:B--2---:R-:W2:Y:S04]  /*57310*/  LDL.LU.64 R32, [R1+0x6e0] ;  /* 0x0006e00001207983 */ /* 0x004ea80000300a00 */
[----:B------:R-:W2:Y:S04]  /*57320*/  LDL.LU.64 R42, [R1+0x6c8] ;  /* 0x0006c800012a7983 */ /* 0x000ea80000300a00 */
[----:B-1----:R-:W2:Y:S04]  /*57330*/  LDL.LU.64 R34, [R1+0x6c0] ;  /* 0x0006c00001227983 */ /* 0x002ea80000300a00 */
[----:B------:R1:W-:Y:S01]  /*57340*/  LDGSTS.E [R154+0x5c000], desc[UR60][R38.64], !P2 ;  /* 0x5c000000269a7fae */ /* 0x0003e2000d12187c */
[----:B----4-:R-:W-:-:S04]  /*57350*/  IMAD.WIDE R24, R4, 0x4, R24 ;  /* 0x0000000404187825 */ /* 0x010fc800078e0218 */
[C---:B------:R-:W-:Y:S01]  /*57360*/  IMAD.WIDE R22, R4.reuse, 0x4, R22 ;  /* 0x0000000404167825 */ /* 0x040fe200078e0216 */
[----:B------:R4:W-:Y:S03]  /*57370*/  STL.64 [R1+0x1290], R24 ;  /* 0x0012901801007387 */ /* 0x0009e60000100a00 */
[C---:B------:R-:W-:Y:S01]  /*57380*/  IMAD.WIDE R26, R4.reuse, 0x4, R26 ;  /* 0x00000004041a7825 */ /* 0x040fe200078e021a */
[----:B------:R4:W-:Y:S04]  /*57390*/  STL.64 [R1+0x1288], R22 ;  /* 0x0012881601007387 */ /* 0x0009e80000100a00 */
[----:B------:R-:W-:Y:S04]  /*573a0*/  LDGSTS.E [R252+0x50004], desc[UR60][R24.64], !P1 ;  /* 0x5000400018fc7fae */ /* 0x000fe8000c92187c */
[----:B------:R4:W-:Y:S04]  /*573b0*/  STL.64 [R1+0x1280], R26 ;  /* 0x0012801a01007387 */ /* 0x0009e80000100a00 */
[----:B------:R-:W-:Y:S01]  /*573c0*/  LDGSTS.E [R159+0x54004], desc[UR60][R22.64], !P1 ;  /* 0x54004000169f7fae */ /* 0x000fe2000c92187c */
[----:B-1----:R-:W-:-:S03]  /*573d0*/  IMAD.WIDE R38, R4, 0x4, R30 ;  /* 0x0000000404267825 */ /* 0x002fc600078e021e */
        /* <DEDUP_REMOVED lines=8> */
[----:B------:R-:W4:Y:S03]  /*57460*/  LDC R20, c[0x0][0x230] ;  /* 0x00008c00ff147b82 */ /* 0x000f260000000800 */
[----:B------:R-:W4:Y:S01]  /*57470*/  LDL.LU.64 R26, [R1+0x680] ;  /* 0x00068000011a7983 */ /* 0x000f220000300a00 */
[----:B------:R-:W-:Y:S01]  /*57480*/  ISETP.GE.U32.AND P1, PT, R28, 0x7ffffcd5, PT ;  /* 0x7ffffcd51c00780c */ /* 0x000fe20003f26070 */
[----:B------:R-:W-:Y:S02]  /*57490*/  VIADD R21, R21, 0xfffffd37 ;  /* 0xfffffd3715157836 */ /* 0x000fe40000000000 */
[----:B---3--:R-:W-:-:S05]  /*574a0*/  IMAD.WIDE R36, R4, 0x4, R36 ;  /* 0x0000000404247825 */ /* 0x008fca00078e0224 */
[----:B------:R3:W-:Y:S04]  /*574b0*/  STL.64 [R1+0x1270], R36 ;  /* 0x0012702401007387 */ /* 0x0007e80000100a00 */
[----:B------:R-:W-:Y:S01]  /*574c0*/  LDGSTS.E [R252+0x50008], desc[UR60][R36.64], !P2 ;  /* 0x5000800024fc7fae */ /* 0x000fe2000d12187c */
[----:B--2---:R-:W-:-:S04]  /*574d0*/  IMAD.WIDE R32, R4, 0x4, R32 ;  /* 0x0000000404207825 */ /* 0x004fc800078e0220 */
[C---:B-1----:R-:W-:Y:S01]  /*574e0*/  IMAD.WIDE R38, R4.reuse, 0x4, R42 ;  /* 0x0000000404267825 */ /* 0x042fe200078e022a */
[----:B------:R1:W-:Y:S03]  /*574f0*/  STL.64 [R1+0x1260], R32 ;  /* 0x0012602001007387 */ /* 0x0003e60000100a00 */
[C---:B------:R-:W-:Y:S01]  /*57500*/  IMAD.WIDE R34, R4.reuse, 0x4, R34 ;  /* 0x0000000404227825 */ /* 0x040fe200078e0222 */
[----:B------:R-:W-:Y:S04]  /*57510*/  STL.64 [R1+0x1258], R38 ;  /* 0x0012582601007387 */ /* 0x000fe80000100a00 */
[----:B---3--:R-:W2:Y:S04]  /*57520*/  LDL.LU.64 R36, [R1+0x658] ;  /* 0x0006580001247983 */ /* 0x008ea80000300a00 */
[----:B------:R-:W-:Y:S04]  /*57530*/  LDGSTS.E [R159+0x54008], desc[UR60][R32.64], !P2 ;  /* 0x54008000209f7fae */ /* 0x000fe8000d12187c */
[----:B------:R3:W-:Y:S04]  /*57540*/  STL.64 [R1+0x1240], R34 ;  /* 0x0012402201007387 */ /* 0x0007e80000100a00 */
[----:B------:R-:W-:Y:S04]  /*57550*/  LDGSTS.E [R156+0x58008], desc[UR60][R38.64], !P2 ;  /* 0x58008000269c7fae */ /* 0x000fe8000d12187c */
[----:B-1----:R-:W2:Y:S04]  /*57560*/  LDL.LU.64 R32, [R1+0x650] ;  /* 0x0006500001207983 */ /* 0x002ea80000300a00 */
[----:B------:R-:W2:Y:S04]  /*57570*/  LDL.LU.64 R28, [R1+0x638] ;  /* 0x00063800011c7983 */ /* 0x000ea80000300a00 */
[----:B------:R-:W2:Y:S04]  /*57580*/  LDL.LU.64 R42, [R1+0x630] ;  /* 0x00063000012a7983 */ /* 0x000ea80000300a00 */
[----:B------:R3:W-:Y:S01]  /*57590*/  LDGSTS.E [R154+0x5c008], desc[UR60][R34.64], !P2 ;  /* 0x5c008000229a7fae */ /* 0x0007e2000d12187c */
[----:B----4-:R-:W-:-:S04]  /*575a0*/  IMAD.WIDE R24, R4, 0x4, R24 ;  /* 0x0000000404187825 */ /* 0x010fc800078e0218 */
[C---:B------:R-:W-:Y:S01]  /*575b0*/  IMAD.WIDE R22, R4.reuse, 0x4, R22 ;  /* 0x0000000404167825 */ /* 0x040fe200078e0216 */
[----:B------:R1:W-:Y:S01]  /*575c0*/  STL.64 [R1+0x1238], R24 ;  /* 0x0012381801007387 */ /* 0x0003e20000100a00 */
[----:B---3--:R-:W3:Y:S02]  /*575d0*/  LDC R34, c[0x0][0x230] ;  /* 0x00008c00ff227b82 */ /* 0x008ee40000000800 */
[C---:B------:R-:W-:Y:S01]  /*575e0*/  IMAD.WIDE R30, R4.reuse, 0x4, R30 ;  /* 0x00000004041e7825 */ /* 0x040fe200078e021e */
[----:B------:R4:W-:Y:S04]  /*575f0*/  STL.64 [R1+0x1220], R22 ;  /* 0x0012201601007387 */ /* 0x0009e80000100a00 */
[----:B------:R-:W-:Y:S01]  /*57600*/  LDGSTS.E [R252+0x5000c], desc[UR60][R24.64], !P1 ;  /* 0x5000c00018fc7fae */ /* 0x000fe2000c92187c */
[----:B------:R-:W3:Y:S03]  /*57610*/  LDC R35, c[0x0][0x230] ;  /* 0x00008c00ff237b82 */ /* 0x000ee60000000800 */
[----:B------:R4:W-:Y:S04]  /*57620*/  STL.64 [R1+0x1218], R30 ;  /* 0x0012181e01007387 */ /* 0x0009e80000100a00 */
[----:B------:R-:W-:Y:S01]  /*57630*/  LDGSTS.E [R159+0x5400c], desc[UR60][R22.64], !P1 ;  /* 0x5400c000169f7fae */ /* 0x000fe2000c92187c */
[----:B------:R-:W-:-:S03]  /*57640*/  IMAD.WIDE R26, R4, 0x4, R26 ;  /* 0x00000004041a7825 */ /* 0x000fc600078e021a */
[----:B-1----:R-:W3:Y:S04]  /*57650*/  LDL.LU.64 R24, [R1+0x618] ;  /* 0x0006180001187983 */ /* 0x002ee80000300a00 */
[----:B------:R1:W-:Y:S04]  /*57660*/  STL.64 [R1+0x1200], R26 ;  /* 0x0012001a01007387 */ /* 0x0003e80000100a00 */
[----:B----4-:R-:W4:Y:S01]  /*57670*/  LDL.LU.64 R22, [R1+0x610] ;  /* 0x0006100001167983 */ /* 0x010f220000300a00 */
[----:B------:R-:W-:-:S03]  /*57680*/  ISETP.GE.U32.AND P2, PT, R21, 0x7ffffcb8, PT ;  /* 0x7ffffcb81500780c */ /* 0x000fc60003f46070 */
[----:B------:R1:W-:Y:S04]  /*57690*/  LDGSTS.E [R156+0x5800c], desc[UR60][R30.64], !P1 ;  /* 0x5800c0001e9c7fae */ /* 0x0003e8000c92187c */
[----:B------:R-:W-:Y:S01]  /*576a0*/  LDGSTS.E [R154+0x5c00c], desc[UR60][R26.64], !P1 ;  /* 0x5c00c0001a9a7fae */ /* 0x000fe2000c92187c */
[----:B-1----:R-:W-:-:S03]  /*576b0*/  IADD3 R30, R20, -0x2ca, RZ ;  /* 0xfffffd36141e7810 */ /* 0x002fc60007ffe0ff */
[----:B------:R-:W4:Y:S04]  /*576c0*/  LDL.LU.64 R20, [R1+0x5f8] ;  /* 0x0005f80001147983 */ /* 0x000f280000300a00 */
[----:B------:R-:W4:Y:S01]  /*576d0*/  LDL.LU.64 R26, [R1+0x5f0] ;  /* 0x0005f000011a7983 */ /* 0x000f220000300a00 */
[----:B------:R-:W-:Y:S01]  /*576e0*/  ISETP.GE.U32.AND P1, PT, R30, 0x7ffffcb7, PT ;  /* 0x7ffffcb71e00780c */ /* 0x000fe20003f26070 */
[----:B--2---:R-:W-:-:S05]  /*576f0*/  IMAD.WIDE R38, R4, 0x4, R36 ;  /* 0x0000000404267825 */ /* 0x004fca00078e0224 */
[----:B------:R-:W-:Y:S04]  /*57700*/  STL.64 [R1+0x11f8], R38 ;  /* 0x0011f82601007387 */ /* 0x000fe80000100a00 */
[----:B------:R1:W-:Y:S01]  /*57710*/  LDGSTS.E [R252+0x60000], desc[UR60][R38.64], !P2 ;  /* 0x6000000026fc7fae */ /* 0x0003e2000d12187c */
[----:B------:R-:W-:-:S04]  /*57720*/  IMAD.WIDE R32, R4, 0x4, R32 ;  /* 0x0000000404207825 */ /* 0x000fc800078e0220 */
[C---:B------:R-:W-:Y:S01]  /*57730*/  IMAD.WIDE R28, R4.reuse, 0x4, R28 ;  /* 0x00000004041c7825 */ /* 0x040fe200078e021c */
        /* <DEDUP_REMOVED lines=9> */
[----:B-1----:R-:W2:Y:S04]  /*577d0*/  LDL.LU.64 R28, [R1+0x120] ;  /* 0x00012000011c7983 */ /* 0x002ea80000300a00 */
[----:B------:R1:W-:Y:S01]  /*577e0*/  LDGSTS.E [R154+0x6c000], desc[UR60][R36.64], !P2 ;  /* 0x6c000000249a7fae */ /* 0x0003e2000d12187c */
[----:B---3--:R-:W-:-:S03]  /*577f0*/  IMAD.WIDE R50, R4, 0x4, R24 ;  /* 0x0000000404327825 */ /* 0x008fc600078e0218 */
[----:B------:R-:W3:Y:S01]  /*57800*/  LDL.LU.64 R24, [R1+0x118] ;  /* 0x0001180001187983 */ /* 0x000ee20000300a00 */
[----:B------:R-:W-:-:S03]  /*57810*/  VIADD R34, R34, 0xfffffd35 ;  /* 0xfffffd3522227836 */ /* 0x000fc60000000000 */
[----:B------:R-:W-:Y:S01]  /*57820*/  LDGSTS.E [R252+0x60004], desc[UR60][R50.64], !P1 ;  /* 0x6000400032fc7fae */ /* 0x000fe2000c92187c */
[----:B----4-:R-:W-:-:S03]  /*57830*/  IMAD.WIDE R40, R4, 0x4, R22 ;  /* 0x0000000404287825 */ /* 0x010fc600078e0216 */
[----:B------:R-:W4:Y:S04]  /*57840*/  LDL.LU.64 R22, [R1+0x110] ;  /* 0x0001100001167983 */ /* 0x000f280000300a00 */
[----:B------:R1:W-:Y:S04]  /*57850*/  STL.64 [R1+0x11c8], R50 ;  /* 0x0011c83201007387 */ /* 0x0003e80000100a00 */
[----:B------:R1:W-:Y:S01]  /*57860*/  STL.64 [R1+0x11c0], R40 ;  /* 0x0011c02801007387 */ /* 0x0003e20000100a00 */
[----:B------:R-:W-:-:S04]  /*57870*/  IMAD.WIDE R38, R4, 0x4, R20 ;  /* 0x0000000404267825 */ /* 0x000fc800078e0214 */
[----:B-1----:R-:W-:Y:S01]  /*57880*/  IMAD.WIDE R36, R4, 0x4, R26 ;  /* 0x0000000404247825 */ /* 0x002fe200078e021a */
[----:B------:R-:W4:Y:S04]  /*57890*/  LDL.LU.64 R20, [R1+0x108] ;  /* 0x0001080001147983 */ /* 0x000f280000300a00 */
[----:B------:R-:W4:Y:S01]  /*578a0*/  LDL.LU.64 R26, [R1+0x100] ;  /* 0x00010000011a7983 */ /* 0x000f220000300a00 */
[----:B------:R-:W-:Y:S02]  /*578b0*/  ISETP.GE.U32.AND P2, PT, R34, 0x7ffffcb6, PT ;  /* 0x7ffffcb62200780c */ /* 0x000fe40003f46070 */
[----:B------:R-:W1:Y:S01]  /*578c0*/  LDC R34, c[0x0][0x230] ;  /* 0x00008c00ff227b82 */ /* 0x000e620000000800 */
[----:B------:R-:W-:Y:S04]  /*578d0*/  LDGSTS.E [R159+0x64004], desc[UR60][R40.64], !P1 ;  /* 0x64004000289f7fae */ /* 0x000fe8000c92187c */
[----:B------:R-:W-:Y:S04]  /*578e0*/  LDGSTS.E [R156+0x68004], desc[UR60][R38.64], !P1 ;  /* 0x68004000269c7fae */ /* 0x000fe8000c92187c */
[----:B------:R-:W-:Y:S04]  /*578f0*/  LDGSTS.E [R154+0x6c004], desc[UR60][R36.64], !P1 ;  /* 0x6c004000249a7fae */ /* 0x000fe8000c92187c */
[----:B------:R1:W-:Y:S04]  /*57900*/  STL.64 [R1+0x11b8], R38 ;  /* 0x0011b82601007387 */ /* 0x0003e80000100a00 */
[----:B------:R-:W4:Y:S04]  /*57910*/  LDL.LU.64 R50, [R1+0x2c48] ;  /* 0x002c480001327983 */ /* 0x000f280000300a00 */
[----:B------:R-:W4:Y:S04]  /*57920*/  LDL.LU.64 R40, [R1+0x2c40] ;  /* 0x002c400001287983 */ /* 0x000f280000300a00 */
[----:B------:R1:W-:Y:S04]  /*57930*/  STL.64 [R1+0x11b0], R36 ;  /* 0x0011b02401007387 */ /* 0x0003e80000100a00 */
[----:B-1----:R-:W4:Y:S04]  /*57940*/  LDL.LU.64 R38, [R1+0x2c38] ;  /* 0x002c380001267983 */ /* 0x002f280000300a00 */
[----:B------:R-:W4:Y:S01]  /*57950*/  LDL.LU.64 R36, [R1+0x2c30] ;  /* 0x002c300001247983 */ /* 0x000f220000300a00 */
[----:B------:R-:W-:-:S05]  /*57960*/  IMAD.WIDE R42, R4, 0x4, R42 ;  /* 0x00000004042a7825 */ /* 0x000fca00078e022a */
[----:B------:R1:W-:Y:S02]  /*57970*/  LDGSTS.E [R252+0x60008], desc[UR60][R42.64], !P2 ;  /* 0x600080002afc7fae */ /* 0x0003e4000d12187c */
[----:B-1----:R-:W1:Y:S01]  /*57980*/  LDC R252, c[0x0][0x230] ;  /* 0x00008c00fffc7b82 */ /* 0x002e620000000800 */
[C---:B--2---:R-:W-:Y:S01]  /*57990*/  IMAD.WIDE R32, R4.reuse, 0x4, R32 ;  /* 0x0000000404207825 */ /* 0x044fe200078e0220 */
[----:B------:R2:W-:Y:S03]  /*579a0*/  STL.64 [R1+0x11a8], R42 ;  /* 0x0011a82a01007387 */ /* 0x0005e60000100a00 */
[C---:B------:R-:W-:Y:S01]  /*579b0*/  IMAD.WIDE R30, R4.reuse, 0x4, R30 ;  /* 0x00000004041e7825 */ /* 0x040fe200078e021e */
[----:B------:R3:W-:Y:S03]  /*579c0*/  STL.64 [R1+0x11a0], R32 ;  /* 0x0011a02001007387 */ /* 0x0007e60000100a00 */
[C---:B------:R-:W-:Y:S01]  /*579d0*/  IMAD.WIDE R28, R4.reuse, 0x4, R28 ;  /* 0x00000004041c7825 */ /* 0x040fe200078e021c */
[----:B------:R-:W-:Y:S04]  /*579e0*/  LDGSTS.E [R159+0x64008], desc[UR60][R32.64], !P2 ;  /* 0x64008000209f7fae */ /* 0x000fe8000d12187c */
[----:B--2---:R-:W2:Y:S01]  /*579f0*/  LDL.LU.64 R42, [R1+0x2c28] ;  /* 0x002c2800012a7983 */ /* 0x004ea20000300a00 */
[----:B---3--:R-:W-:-:S03]  /*57a00*/  IMAD.WIDE R24, R4, 0x4, R24 ;  /* 0x0000000404187825 */ /* 0x008fc600078e0218 */
[----:B------:R-:W-:Y:S04]  /*57a10*/  LDGSTS.E [R156+0x68008], desc[UR60][R30.64], !P2 ;  /* 0x680080001e9c7fae */ /* 0x000fe8000d12187c */
[----:B------:R-:W3:Y:S01]  /*57a20*/  LDL.LU.64 R32, [R1+0x2c20] ;  /* 0x002c200001207983 */ /* 0x000ee20000300a00 */
[----:B-1----:R-:W-:Y:S01]  /*57a30*/  IADD3 R252, R252, -0x2cc, RZ ;  /* 0xfffffd34fcfc7810 */ /* 0x002fe20007ffe0ff */
[----:B----4-:R-:W-:Y:S02]  /*57a40*/  IMAD.WIDE R22, R4, 0x4, R22 ;  /* 0x0000000404167825 */ /* 0x010fe400078e0216 */
[----:B------:R-:W-:Y:S01]  /*57a50*/  LDGSTS.E [R154+0x6c008], desc[UR60][R28.64], !P2 ;  /* 0x6c0080001c9a7fae */ /* 0x000fe2000d12187c */
[----:B------:R-:W-:-:S03]  /*57a60*/  ISETP.GE.U32.AND P1, PT, R252, 0x7ffffcb5, PT ;  /* 0x7ffffcb5fc00780c */ /* 0x000fc60003f26070 */
[----:B------:R1:W-:Y:S01]  /*57a70*/  STL.64 [R1+0x1198], R30 ;  /* 0x0011981e01007387 */ /* 0x0003e20000100a00 */
[----:B------:R-:W-:-:S03]  /*57a80*/  IADD3 R252, R3, 0x100000, RZ ;  /* 0x0010000003fc7810 */ /* 0x000fc60007ffe0ff */
[----:B------:R4:W-:Y:S06]  /*57a90*/  STL.64 [R1+0x1190], R28 ;  /* 0x0011901c01007387 */ /* 0x0009ec0000100a00 */
[----:B------:R4:W-:Y:S01]  /*57aa0*/  LDGSTS.E [R252+0x6000c], desc[UR60][R24.64], !P1 ;  /* 0x6000c00018fc7fae */ /* 0x0009e2000c92187c */
[----:B------:R-:W-:-:S03]  /*57ab0*/  IMAD.WIDE R20, R4, 0x4, R20 ;  /* 0x0000000404147825 */ /* 0x000fc600078e0214 */
[----:B-1----:R-:W2:Y:S01]  /*57ac0*/  LDL.LU.64 R30, [R1+0x2c18] ;  /* 0x002c1800011e7983 */ /* 0x002ea20000300a00 */
[----:B------:R-:W-:-:S03]  /*57ad0*/  IMAD.WIDE R26, R4, 0x4, R26 ;  /* 0x00000004041a7825 */ /* 0x000fc600078e021a */
[----:B----4-:R-:W4:Y:S04]  /*57ae0*/  LDL.LU.64 R28, [R1+0x2c10] ;  /* 0x002c1000011c7983 */ /* 0x010f280000300a00 */
[----:B------:R1:W-:Y:S04]  /*57af0*/  STL.64 [R1+0x1188], R24 ;  /* 0x0011881801007387 */ /* 0x0003e80000100a00 */
[----:B------:R1:W-:Y:S04]  /*57b00*/  STL.64 [R1+0x1180], R22 ;  /* 0x0011801601007387 */ /* 0x0003e80000100a00 */
[----:B------:R-:W-:Y:S04]  /*57b10*/  LDGSTS.E [R159+0x6400c], desc[UR60][R22.64], !P1 ;  /* 0x6400c000169f7fae */ /* 0x000fe8000c92187c */
[----:B-1----:R-:W3:Y:S04]  /*57b20*/  LDL.LU.64 R24, [R1+0x2c08] ;  /* 0x002c080001187983 */ /* 0x002ee80000300a00 */
[----:B------:R-:W-:Y:S04]  /*57b30*/  LDGSTS.E [R156+0x6800c], desc[UR60][R20.64], !P1 ;  /* 0x6800c000149c7fae */ /* 0x000fe8000c92187c */
[----:B------:R-:W2:Y:S04]  /*57b40*/  LDL.LU.64 R22, [R1+0x2c00] ;  /* 0x002c000001167983 */ /* 0x000ea80000300a00 */
[----:B------:R1:W-:Y:S04]  /*57b50*/  STL.64 [R1+0x1178], R20 ;  /* 0x0011781401007387 */ /* 0x0003e80000100a00 */
[----:B------:R1:W-:Y:S04]  /*57b60*/  STL.64 [R1+0x1170], R26 ;  /* 0x0011701a01007387 */ /* 0x0003e80000100a00 */
[----:B------:R4:W-:Y:S04]  /*57b70*/  LDGSTS.E [R154+0x6c00c], desc[UR60][R26.64], !P1 ;  /* 0x6c00c0001a9a7fae */ /* 0x0009e8000c92187c */
[----:B-1----:R-:W4:Y:S04]  /*57b80*/  LDL.LU.64 R20, [R1+0x2bf8] ;  /* 0x002bf80001147983 */ /* 0x002f280000300a00 */
[----:B------:R-:W3:Y:S01]  /*57b90*/  LDL.LU.64 R26, [R1+0x2bf0] ;  /* 0x002bf000011a7983 */ /* 0x000ee20000300a00 */
[----:B------:R-:W-:-:S05]  /*57ba0*/  VIADD R35, R35, 0xfffffd17 ;  /* 0xfffffd1723237836 */ /* 0x000fca0000000000 */
[----:B------:R-:W-:Y:S01]  /*57bb0*/  ISETP.GE.U32.AND P2, PT, R35, 0x7ffffc98, PT ;  /* 0x7ffffc982300780c */ /* 0x000fe20003f46070 */
[----:B------:R-:W-:Y:S02]  /*57bc0*/  VIADD R252, R34, 0xfffffd16 ;  /* 0xfffffd1622fc7836 */ /* 0x000fe40000000000 */
[----:B---3--:R-:W-:-:S04]  /*57bd0*/  IMAD.WIDE R34, R4, 0x4, R26 ;  /* 0x0000000404227825 */ /* 0x008fc800078e021a */
[C---:B----4-:R-:W-:Y:S01]  /*57be0*/  IMAD.WIDE R26, R4.reuse, 0x4, R20 ;  /* 0x00000004041a7825 */ /* 0x050fe200078e0214 */
[----:B------:R1:W-:Y:S04]  /*57bf0*/  STL.64 [R1+0x1168], R34 ;  /* 0x0011682201007387 */ /* 0x0003e80000100a00 */
[----:B------:R3:W-:Y:S04]  /*57c00*/  STL.64 [R1+0x1160], R26 ;  /* 0x0011601a01007387 */ /* 0x0007e80000100a00 */
[----:B------:R-:W-:Y:S04]  /*57c10*/  LDGSTS.E [R159+0x70000], desc[UR60][R34.64], !P2 ;  /* 0x70000000229f7fae */ /* 0x000fe8000d12187c */
[----:B------:R3:W-:Y:S04]  /*57c20*/  LDGSTS.E [R156+0x74000], desc[UR60][R26.64], !P2 ;  /* 0x740000001a9c7fae */ /* 0x0007e8000d12187c */
[----:B-1----:R-:W4:Y:S01]  /*57c30*/  LDL.LU.64 R34, [R1+0x2be8] ;  /* 0x002be80001227983 */ /* 0x002f220000300a00 */
[----:B---3--:R-:W1:Y:S01]  /*57c40*/  LDC R26, c[0x0][0x230] ;  /* 0x00008c00ff1a7b82 */ /* 0x008e620000000800 */
[----:B--2---:R-:W-:Y:S01]  /*57c50*/  IMAD.WIDE R22, R4, 0x4, R22 ;  /* 0x0000000404167825 */ /* 0x004fe200078e0216 */
[----:B------:R-:W-:-:S03]  /*57c60*/  IADD3 R20, R3, 0x100000, RZ ;  /* 0x0010000003147810 */ /* 0x000fc60007ffe0ff */
[----:B------:R-:W-:Y:S01]  /*57c70*/  IMAD.WIDE R24, R4, 0x4, R24 ;  /* 0x0000000404187825 */ /* 0x000fe200078e0218 */
[----:B------:R-:W-:Y:S01]  /*57c80*/  STL.64 [R1+0x1158], R22 ;  /* 0x0011581601007387 */ /* 0x000fe20000100a00 */
[----:B------:R-:W-:Y:S01]  /*57c90*/  ISETP.GE.U32.AND P1, PT, R252, 0x7ffffc97, PT ;  /* 0x7ffffc97fc00780c */ /* 0x000fe20003f26070 */
[----:B------:R-:W2:Y:S02]  /*57ca0*/  LDC R27, c[0x0][0x230] ;  /* 0x00008c00ff1b7b82 */ /* 0x000ea40000000800 */
[----:B------:R-:W-:Y:S04]  /*57cb0*/  LDGSTS.E [R154+0x78000], desc[UR60][R22.64], !P2 ;  /* 0x78000000169a7fae */ /* 0x000fe8000d12187c */
[----:B------:R1:W-:Y:S04]  /*57cc0*/  STL.64 [R1+0x1150], R24 ;  /* 0x0011501801007387 */ /* 0x0003e80000100a00 */
[----:B------:R1:W-:Y:S02]  /*57cd0*/  LDGSTS.E [R20+0x7c000], desc[UR60][R24.64], !P2 ;  /* 0x7c00000018147fae */ /* 0x0003e4000d12187c */
[----:B-1----:R-:W-:Y:S01]  /*57ce0*/  VIADD R24, R26, 0xfffffd15 ;  /* 0xfffffd151a187836 */ /* 0x002fe20000000000 */
[C---:B------:R-:W-:Y:S01]  /*57cf0*/  IADD3 R23, R3.reuse, 0x100000, RZ ;  /* 0x0010000003177810 */ /* 0x040fe20007ffe0ff */
[----:B------:R-:W1:Y:S01]  /*57d00*/  LDC R26, c[0x0][0x230] ;  /* 0x00008c00ff1a7b82 */ /* 0x000e620000000800 */
[C---:B------:R-:W-:Y:S01]  /*57d10*/  VIADD R22, R3.reuse, 0x100000 ;  /* 0x0010000003167836 */ /* 0x040fe20000000000 */
[----:B------:R-:W-:Y:S01]  /*57d20*/  IADD3 R21, R3, 0x100000, RZ ;  /* 0x0010000003157810 */ /* 0x000fe20007ffe0ff */
[----:B------:R-:W-:Y:S01]  /*57d30*/  IMAD.WIDE R28, R4, 0x4, R28 ;  /* 0x00000004041c7825 */ /* 0x000fe200078e021c */
[----:B------:R-:W-:-:S03]  /*57d40*/  ISETP.GE.U32.AND P2, PT, R24, 0x7ffffc96, PT ;  /* 0x7ffffc961800780c */ /* 0x000fc60003f46070 */
[C---:B------:R-:W-:Y:S01]  /*57d50*/  IMAD.WIDE R30, R4.reuse, 0x4, R30 ;  /* 0x00000004041e7825 */ /* 0x040fe200078e021e */
[----:B------:R-:W3:Y:S03]  /*57d60*/  LDC R25, c[0x0][0x230] ;  /* 0x00008c00ff197b82 */ /* 0x000ee60000000800 */
[----:B------:R-:W-:-:S04]  /*57d70*/  IMAD.WIDE R32, R4, 0x4, R32 ;  /* 0x0000000404207825 */ /* 0x000fc800078e0220 */
[----:B-1----:R-:W-:Y:S02]  /*57d80*/  VIADD R24, R26, 0xfffffd14 ;  /* 0xfffffd141a187836 */ /* 0x002fe40000000000 */
[----:B------:R-:W-:Y:S01]  /*57d90*/  IMAD.WIDE R48, R4, 0x4, R48 ;  /* 0x0000000404307825 */ /* 0x000fe200078e0230 */
[----:B------:R-:W1:Y:S02]  /*57da0*/  LDC R26, c[0x0][0x230] ;  /* 0x00008c00ff1a7b82 */ /* 0x000e640000000800 */
[----:B------:R-:W-:Y:S01]  /*57db0*/  ISETP.GE.U32.AND P3, PT, R24, 0x7ffffc95, PT ;  /* 0x7ffffc951800780c */ /* 0x000fe20003f66070 */
[----:B----4-:R-:W-:-:S05]  /*57dc0*/  IMAD.WIDE R34, R4, 0x4, R34 ;  /* 0x0000000404227825 */ /* 0x010fca00078e0222 */
[----:B------:R4:W-:Y:S04]  /*57dd0*/  STL.64 [R1+0x1148], R34 ;  /* 0x0011482201007387 */ /* 0x0009e80000100a00 */
[----:B------:R4:W-:Y:S04]  /*57de0*/  LDGSTS.E [R23+0x70004], desc[UR60][R34.64], !P1 ;  /* 0x7000400022177fae */ /* 0x0009e8000c92187c */
[----:B------:R2:W-:Y:S04]  /*57df0*/  STL.64 [R1+0x1138], R28 ;  /* 0x0011381c01007387 */ /* 0x0005e80000100a00 */
[----:B------:R2:W-:Y:S04]  /*57e00*/  LDGSTS.E [R22+0x74004], desc[UR60][R28.64], !P1 ;  /* 0x740040001c167fae */ /* 0x0005e8000c92187c */
[----:B------:R3:W-:Y:S01]  /*57e10*/  STL.64 [R1+0x1128], R30 ;  /* 0x0011281e01007387 */ /* 0x0007e20000100a00 */
[----:B----4-:R-:W-:-:S03]  /*57e20*/  IMAD.WIDE R34, R4, 0x4, R42 ;  /* 0x0000000404227825 */ /* 0x010fc600078e022a */
[----:B------:R3:W-:Y:S04]  /*57e30*/  LDGSTS.E [R21+0x78004], desc[UR60][R30.64], !P1 ;  /* 0x780040001e157fae */ /* 0x0007e8000c92187c */
[----:B------:R4:W-:Y:S01]  /*57e40*/  STL.64 [R1+0x1118], R32 ;  /* 0x0011182001007387 */ /* 0x0009e20000100a00 */
[----:B--2---:R-:W-:-:S03]  /*57e50*/  IMAD.WIDE R28, R4, 0x4, R36 ;  /* 0x00000004041c7825 */ /* 0x004fc600078e0224 */
[----:B------:R4:W-:Y:S01]  /*57e60*/  LDGSTS.E [R20+0x7c004], desc[UR60][R32.64], !P1 ;  /* 0x7c00400020147fae */ /* 0x0009e2000c92187c */
[----:B---3--:R-:W-:-:S03]  /*57e70*/  IMAD.WIDE R30, R4, 0x4, R40 ;  /* 0x00000004041e7825 */ /* 0x008fc600078e0228 */
[----:B------:R-:W-:Y:S01]  /*57e80*/  STL.64 [R1+0x1108], R34 ;  /* 0x0011082201007387 */ /* 0x000fe20000100a00 */
[----:B----4-:R-:W-:-:S03]  /*57e90*/  IMAD.WIDE R32, R4, 0x4, R38 ;  /* 0x0000000404207825 */ /* 0x010fc600078e0226 */
[----:B------:R2:W-:Y:S04]  /*57ea0*/  STL.64 [R1+0x1100], R28 ;  /* 0x0011001c01007387 */ /* 0x0005e80000100a00 */
[----:B------:R3:W-:Y:S04]  /*57eb0*/  STL.64 [R1+0x10f8], R32 ;  /* 0x0010f82001007387 */ /* 0x0007e80000100a00 */
[----:B------:R-:W4:Y:S04]  /*57ec0*/  LDL.LU.64 R38, [R1+0x5d8] ;  /* 0x0005d80001267983 */ /* 0x000f280000300a00 */
[----:B------:R-:W-:Y:S04]  /*57ed0*/  LDGSTS.E [R23+0x70008], desc[UR60][R34.64], !P2 ;  /* 0x7000800022177fae */ /* 0x000fe8000d12187c */
[----:B------:R1:W-:Y:S04]  /*57ee0*/  STL.64 [R1+0x10e8], R30 ;  /* 0x0010e81e01007387 */ /* 0x0003e80000100a00 */
[----:B------:R-:W-:Y:S04]  /*57ef0*/  LDGSTS.E [R22+0x74008], desc[UR60][R28.64], !P2 ;  /* 0x740080001c167fae */ /* 0x000fe8000d12187c */
[----:B------:R-:W4:Y:S01]  /*57f00*/  LDL.LU.64 R36, [R1+0x5d0] ;  /* 0x0005d00001247983 */ /* 0x000f220000300a00 */
[----:B------:R-:W-:-:S03]  /*57f10*/  IMAD.WIDE R42, R4, 0x4, R46 ;  /* 0x00000004042a7825 */ /* 0x000fc600078e022e */
[----:B------:R3:W-:Y:S04]  /*57f20*/  LDGSTS.E [R21+0x78008], desc[UR60][R32.64], !P2 ;  /* 0x7800800020157fae */ /* 0x0007e8000d12187c */
[----:B--2---:R-:W2:Y:S04]  /*57f30*/  LDL.LU.64 R28, [R1+0x5c8] ;  /* 0x0005c800011c7983 */ /* 0x004ea80000300a00 */
[----:B------:R1:W-:Y:S01]  /*57f40*/  LDGSTS.E [R20+0x7c008], desc[UR60][R30.64], !P2 ;  /* 0x7c0080001e147fae */ /* 0x0003e2000d12187c */
[----:B---3--:R-:W-:-:S03]  /*57f50*/  IMAD.WIDE R32, R4, 0x4, R50 ;  /* 0x0000000404207825 */ /* 0x008fc600078e0232 */
[----:B------:R-:W3:Y:S01]  /*57f60*/  LDL.LU.64 R40, [R1+0x5c0] ;  /* 0x0005c00001287983 */ /* 0x000ee20000300a00 */
[----:B-1----:R-:W-:-:S03]  /*57f70*/  IMAD.WIDE R30, R4, 0x4, R44 ;  /* 0x00000004041e7825 */ /* 0x002fc600078e022c */
[----:B------:R1:W-:Y:S04]  /*57f80*/  STL.64 [R1+0x10e0], R32 ;  /* 0x0010e02001007387 */ /* 0x0003e80000100a00 */
[----:B------:R1:W-:Y:S04]  /*57f90*/  STL.64 [R1+0x10d8], R30 ;  /* 0x0010d81e01007387 */ /* 0x0003e80000100a00 */
[----:B------:R1:W-:Y:S04]  /*57fa0*/  LDGSTS.E [R23+0x7000c], desc[UR60][R32.64], !P3 ;  /* 0x7000c00020177fae */ /* 0x0003e8000d92187c */
[----:B------:R1:W-:Y:S04]  /*57fb0*/  STL.64 [R1+0x10d0], R42 ;  /* 0x0010d02a01007387 */ /* 0x0003e80000100a00 */
[----:B------:R1:W-:Y:S04]  /*57fc0*/  LDGSTS.E [R22+0x7400c], desc[UR60][R30.64], !P3 ;  /* 0x7400c0001e167fae */ /* 0x0003e8000d92187c */
[----:B-1----:R-:W3:Y:S04]  /*57fd0*/  LDL.LU.64 R32, [R1+0x5b8] ;  /* 0x0005b80001207983 */ /* 0x002ee80000300a00 */
[----:B------:R-:W-:Y:S04]  /*57fe0*/  STL.64 [R1+0x10c0], R48 ;  /* 0x0010c03001007387 */ /* 0x000fe80000100a00 */
[----:B------:R-:W3:Y:S04]  /*57ff0*/  LDL.LU.64 R30, [R1+0x5b0] ;  /* 0x0005b000011e7983 */ /* 0x000ee80000300a00 */
[----:B------:R-:W3:Y:S04]  /*58000*/  LDL.LU.64 R34, [R1+0x5a8] ;  /* 0x0005a80001227983 */ /* 0x000ee80000300a00 */
[----:B------:R1:W-:Y:S01]  /*58010*/  LDGSTS.E [R21+0x7800c], desc[UR60][R42.64], !P3 ;  /* 0x7800c0002a157fae */ /* 0x0003e2000d92187c */
[----:B------:R-:W-:-:S02]  /*58020*/  IADD3 R24, R27, -0x28d, RZ ;  /* 0xfffffd731b187810 */ /* 0x000fc40007ffe0ff */
[C---:B------:R-:W-:Y:S01]  /*58030*/  IADD3 R23, R6.reuse, 0x100000, RZ ;  /* 0x0010000006177810 */ /* 0x040fe20007ffe0ff */
[----:B------:R-:W-:Y:S01]  /*58040*/  VIADD R22, R6, 0x100000 ;  /* 0x0010000006167836 */ /* 0x000fe20000000000 */
[----:B------:R-:W3:Y:S01]  /*58050*/  LDL.LU.64 R42, [R1+0x5a0] ;  /* 0x0005a000012a7983 */ /* 0x000ee20000300a00 */
[----:B------:R-:W-:Y:S01]  /*58060*/  ISETP.GE.U32.AND P1, PT, R24, 0x7ffffcf4, PT ;  /* 0x7ffffcf41800780c */ /* 0x000fe20003f26070 */
[----:B------:R-:W-:Y:S01]  /*58070*/  VIADD R24, R25, 0xfffffd72 ;  /* 0xfffffd7219187836 */ /* 0x000fe20000000000 */
[----:B-1----:R-:W-:Y:S01]  /*58080*/  IADD3 R21, R6, 0x100000, RZ ;  /* 0x0010000006157810 */ /* 0x002fe20007ffe0ff */
[----:B------:R1:W-:Y:S01]  /*58090*/  LDGSTS.E [R20+0x7c00c], desc[UR60][R48.64], !P3 ;  /* 0x7c00c00030147fae */ /* 0x0003e2000d92187c */
[----:B------:R-:W3:Y:S02]  /*580a0*/  LDC R27, c[0x0][0x230] ;  /* 0x00008c00ff1b7b82 */ /* 0x000ee40000000800 */
[----:B------:R-:W-:-:S06]  /*580b0*/  ISETP.GE.U32.AND P2, PT, R24, 0x7ffffcf3, PT ;  /* 0x7ffffcf31800780c */ /* 0x000fcc0003f46070 */
[----:B------:R-:W3:Y:S01]  /*580c0*/  LDC R25, c[0x0][0x230] ;  /* 0x00008c00ff197b82 */ /* 0x000ee20000000800 */
[----:B-1----:R-:W-:Y:S02]  /*580d0*/  VIADD R20, R6, 0x100000 ;  /* 0x0010000006147836 */ /* 0x002fe40000000000 */
[----:B----4-:R-:W-:-:S05]  /*580e0*/  IMAD.WIDE R38, R4, 0x4, R38 ;  /* 0x0000000404267825 */ /* 0x010fca00078e0226 */
[----:B------:R1:W-:Y:S04]  /*580f0*/  STL.64 [R1+0x10b8], R38 ;  /* 0x0010b82601007387 */ /* 0x0003e80000100a00 */
[----:B------:R-:W-:Y:S01]  /*58100*/  LDGSTS.E [R23+0x40000], desc[UR60][R38.64], !P1 ;  /* 0x4000000026177fae */ /* 0x000fe2000c92187c */
[----:B------:R-:W-:-:S04]  /*58110*/  IMAD.WIDE R36, R4, 0x4, R36 ;  /* 0x0000000404247825 */ /* 0x000fc800078e0224 */
[C---:B--2---:R-:W-:Y:S01]  /*58120*/  IMAD.WIDE R28, R4.reuse, 0x4, R28 ;  /* 0x00000004041c7825 */ /* 0x044fe200078e021c */
[----:B------:R2:W-:Y:S04]  /*58130*/  STL.64 [R1+0x10b0], R36 ;  /* 0x0010b02401007387 */ /* 0x0005e80000100a00 */
[----:B------:R4:W-:Y:S01]  /*58140*/  STL.64 [R1+0x10a8], R28 ;  /* 0x0010a81c01007387 */ /* 0x0009e20000100a00 */
[----:B---3--:R-:W-:-:S03]  /*58150*/  IMAD.WIDE R44, R4, 0x4, R40 ;  /* 0x00000004042c7825 */ /* 0x008fc600078e0228 */
[----:B-1----:R-:W3:Y:S04]  /*58160*/  LDL.LU.64 R38, [R1+0x598] ;  /* 0x0005980001267983 */ /* 0x002ee80000300a00 */
[----:B------:R-:W-:Y:S04]  /*58170*/  LDGSTS.E [R22+0x44000], desc[UR60][R36.64], !P1 ;  /* 0x4400000024167fae */ /* 0x000fe8000c92187c */
[----:B------:R1:W-:Y:S04]  /*58180*/  STL.64 [R1+0x10a0], R44 ;  /* 0x0010a02c01007387 */ /* 0x0003e80000100a00 */
[----:B------:R-:W-:Y:S04]  /*58190*/  LDGSTS.E [R21+0x48000], desc[UR60][R28.64], !P1 ;  /* 0x480000001c157fae */ /* 0x000fe8000c92187c */
[----:B--2---:R-:W2:Y:S04]  /*581a0*/  LDL.LU.64 R36, [R1+0x590] ;  /* 0x0005900001247983 */ /* 0x004ea80000300a00 */
[----:B------:R-:W2:Y:S04]  /*581b0*/  LDL.LU.64 R40, [R1+0x588] ;  /* 0x0005880001287983 */ /* 0x000ea80000300a00 */
[----:B----4-:R-:W4:Y:S01]  /*581c0*/  LDL.LU.64 R28, [R1+0x580] ;  /* 0x00058000011c7983 */ /* 0x010f220000300a00 */
[----:B------:R-:W-:-:S03]  /*581d0*/  IMAD.WIDE R32, R4, 0x4, R32 ;  /* 0x0000000404207825 */ /* 0x000fc600078e0220 */
[----:B------:R1:W-:Y:S01]  /*581e0*/  LDGSTS.E [R20+0x4c000], desc[UR60][R44.64], !P1 ;  /* 0x4c0000002c147fae */ /* 0x0003e2000c92187c */
[----:B------:R-:W-:-:S03]  /*581f0*/  IMAD.WIDE R30, R4, 0x4, R30 ;  /* 0x00000004041e7825 */ /* 0x000fc600078e021e */
[----:B------:R1:W-:Y:S01]  /*58200*/  STL.64 [R1+0x1098], R32 ;  /* 0x0010982001007387 */ /* 0x0003e20000100a00 */
[----:B------:R-:W-:-:S03]  /*58210*/  IMAD.WIDE R34, R4, 0x4, R34 ;  /* 0x0000000404227825 */ /* 0x000fc600078e0222 */
[----:B------:R1:W-:Y:S04]  /*58220*/  STL.64 [R1+0x1080], R30 ;  /* 0x0010801e01007387 */ /* 0x0003e80000100a00 */
[----:B------:R-:W-:Y:S04]  /*58230*/  LDGSTS.E [R23+0x40004], desc[UR60][R32.64], !P2 ;  /* 0x4000400020177fae */ /* 0x000fe8000d12187c */
[----:B------:R1:W-:Y:S04]  /*58240*/  STL.64 [R1+0x1070], R34 ;  /* 0x0010702201007387 */ /* 0x0003e80000100a00 */
[----:B------:R-:W-:Y:S01]  /*58250*/  LDGSTS.E [R22+0x44004], desc[UR60][R30.64], !P2 ;  /* 0x440040001e167fae */ /* 0x000fe2000d12187c */
[----:B-1----:R-:W-:-:S03]  /*58260*/  IMAD.WIDE R44, R4, 0x4, R42 ;  /* 0x00000004042c7825 */ /* 0x002fc600078e022a */
[----:B------:R-:W4:Y:S04]  /*58270*/  LDL.LU.64 R32, [R1+0x578] ;  /* 0x0005780001207983 */ /* 0x000f280000300a00 */
[----:B------:R1:W-:Y:S04]  /*58280*/  STL.64 [R1+0x1060], R44 ;  /* 0x0010602c01007387 */ /* 0x0003e80000100a00 */
[----:B------:R-:W4:Y:S04]  /*58290*/  LDL.LU.64 R30, [R1+0x570] ;  /* 0x00057000011e7983 */ /* 0x000f280000300a00 */
[----:B------:R-:W4:Y:S04]  /*582a0*/  LDL.LU.64 R42, [R1+0x568] ;  /* 0x00056800012a7983 */ /* 0x000f280000300a00 */
[----:B------:R-:W-:Y:S01]  /*582b0*/  LDGSTS.E [R21+0x48004], desc[UR60][R34.64], !P2 ;  /* 0x4800400022157fae */ /* 0x000fe2000d12187c */
[----:B------:R-:W-:-:S02]  /*582c0*/  IADD3 R24, R26, -0x28f, RZ ;  /* 0xfffffd711a187810 */ /* 0x000fc40007ffe0ff */
[----:B------:R-:W4:Y:S01]  /*582d0*/  LDC R26, c[0x0][0x230] ;  /* 0x00008c00ff1a7b82 */ /* 0x000f220000000800 */
[----:B------:R1:W-:Y:S04]  /*582e0*/  LDGSTS.E [R20+0x4c004], desc[UR60][R44.64], !P2 ;  /* 0x4c0040002c147fae */ /* 0x0003e8000d12187c */
[----:B------:R-:W4:Y:S01]  /*582f0*/  LDL.LU.64 R34, [R1+0x560] ;  /* 0x0005600001227983 */ /* 0x000f220000300a00 */
[----:B------:R-:W-:Y:S01]  /*58300*/  ISETP.GE.U32.AND P1, PT, R24, 0x7ffffcf2, PT ;  /* 0x7ffffcf21800780c */ /* 0x000fe20003f26070 */
[----:B------:R-:W-:-:S05]  /*58310*/  VIADD R24, R27, 0xfffffd70 ;  /* 0xfffffd701b187836 */ /* 0x000fca0000000000 */
[----:B------:R-:W-:Y:S01]  /*58320*/  ISETP.GE.U32.AND P2, PT, R24, 0x7ffffcf1, PT ;  /* 0x7ffffcf11800780c */ /* 0x000fe20003f46070 */
[----:B---3--:R-:W-:-:S05]  /*58330*/  IMAD.WIDE R38, R4, 0x4, R38 ;  /* 0x0000000404267825 */ /* 0x008fca00078e0226 */
[----:B------:R3:W-:Y:S04]  /*58340*/  STL.64 [R1+0x1050], R38 ;  /* 0x0010502601007387 */ /* 0x0007e80000100a00 */
[----:B------:R-:W-:Y:S01]  /*58350*/  LDGSTS.E [R23+0x40008], desc[UR60][R38.64], !P1 ;  /* 0x4000800026177fae */ /* 0x000fe2000c92187c */
[----:B--2---:R-:W-:-:S04]  /*58360*/  IMAD.WIDE R36, R4, 0x4, R36 ;  /* 0x0000000404247825 */ /* 0x004fc800078e0224 */
[C---:B-1----:R-:W-:Y:S01]  /*58370*/  IMAD.WIDE R44, R4.reuse, 0x4, R40 ;  /* 0x00000004042c7825 */ /* 0x042fe200078e0228 */
[----:B------:R1:W-:Y:S03]  /*58380*/  STL.64 [R1+0x1038], R36 ;  /* 0x0010382401007387 */ /* 0x0003e60000100a00 */
[C---:B----4-:R-:W-:Y:S01]  /*58390*/  IMAD.WIDE R28, R4.reuse, 0x4, R28 ;  /* 0x00000004041c7825 */ /* 0x050fe200078e021c */
[----:B------:R-:W-:Y:S04]  /*583a0*/  STL.64 [R1+0x1030], R44 ;  /* 0x0010302c01007387 */ /* 0x000fe80000100a00 */
[----:B---3--:R-:W2:Y:S04]  /*583b0*/  LDL.LU.64 R38, [R1+0x358] ;  /* 0x0003580001267983 */ /* 0x008ea80000300a00 */
[----:B------:R-:W-:Y:S04]  /*583c0*/  LDGSTS.E [R22+0x44008], desc[UR60][R36.64], !P1 ;  /* 0x4400800024167fae */ /* 0x000fe8000c92187c */
[----:B------:R3:W-:Y:S04]  /*583d0*/  STL.64 [R1+0x1028], R28 ;  /* 0x0010281c01007387 */ /* 0x0007e80000100a00 */
[----:B------:R-:W-:Y:S04]  /*583e0*/  LDGSTS.E [R21+0x48008], desc[UR60][R44.64], !P1 ;  /* 0x480080002c157fae */ /* 0x000fe8000c92187c */
[----:B-1----:R-:W4:Y:S04]  /*583f0*/  LDL.LU.64 R36, [R1+0x350] ;  /* 0x0003500001247983 */ /* 0x002f280000300a00 */
[----:B------:R-:W4:Y:S04]  /*58400*/  LDL.LU.64 R40, [R1+0x348] ;  /* 0x0003480001287983 */ /* 0x000f280000300a00 */
[----:B------:R-:W4:Y:S01]  /*58410*/  LDL.LU.64 R50, [R1+0x340] ;  /* 0x0003400001327983 */ /* 0x000f220000300a00 */
[----:B------:R-:W-:-:S03]  /*58420*/  IMAD.WIDE R32, R4, 0x4, R32 ;  /* 0x0000000404207825 */ /* 0x000fc600078e0220 */
[----:B------:R3:W-:Y:S01]  /*58430*/  LDGSTS.E [R20+0x4c008], desc[UR60][R28.64], !P1 ;  /* 0x4c0080001c147fae */ /* 0x0007e2000c92187c */
[----:B------:R-:W-:-:S03]  /*58440*/  IMAD.WIDE R30, R4, 0x4, R30 ;  /* 0x00000004041e7825 */ /* 0x000fc600078e021e */
[----:B------:R1:W-:Y:S01]  /*58450*/  STL.64 [R1+0x1020], R32 ;  /* 0x0010202001007387 */ /* 0x0003e20000100a00 */
[----:B------:R-:W-:-:S03]  /*58460*/  IMAD.WIDE R42, R4, 0x4, R42 ;  /* 0x00000004042a7825 */ /* 0x000fc600078e022a */
[----:B------:R1:W-:Y:S01]  /*58470*/  STL.64 [R1+0x1018], R30 ;  /* 0x0010181e01007387 */ /* 0x0003e20000100a00 */
[----:B------:R-:W-:Y:S01]  /*58480*/  IADD3 R24, R25, -0x2ad, RZ ;  /* 0xfffffd5319187810 */ /* 0x000fe20007ffe0ff */
[----:B---3--:R-:W3:Y:S02]  /*58490*/  LDC R28, c[0x0][0x230] ;  /* 0x00008c00ff1c7b82 */ /* 0x008ee40000000800 */
[----:B------:R1:W-:Y:S04]  /*584a0*/  STL.64 [R1+0x1010], R42 ;  /* 0x0010102a01007387 */ /* 0x0003e80000100a00 */
[----:B------:R4:W-:Y:S02]  /*584b0*/  LDGSTS.E [R23+0x4000c], desc[UR60][R32.64], !P2 ;  /* 0x4000c00020177fae */ /* 0x0009e4000d12187c */
[----:B------:R-:W4:Y:S02]  /*584c0*/  LDC R25, c[0x0][0x230] ;  /* 0x00008c00ff197b82 */ /* 0x000f240000000800 */
[----:B------:R-:W-:Y:S01]  /*584d0*/  LDGSTS.E [R22+0x4400c], desc[UR60][R30.64], !P2 ;  /* 0x4400c0001e167fae */ /* 0x000fe2000d12187c */
[----:B------:R-:W-:-:S03]  /*584e0*/  IMAD.WIDE R44, R4, 0x4, R34 ;  /* 0x00000004042c7825 */ /* 0x000fc600078e0222 */
[----:B------:R-:W-:Y:S04]  /*584f0*/  LDGSTS.E [R21+0x4800c], desc[UR60][R42.64], !P2 ;  /* 0x4800c0002a157fae */ /* 0x000fe8000d12187c */
[----:B------:R-:W4:Y:S04]  /*58500*/  LDL.LU.64 R34, [R1+0x338] ;  /* 0x0003380001227983 */ /* 0x000f280000300a00 */
[----:B------:R-:W-:Y:S04]  /*58510*/  STL.64 [R1+0x1000], R44 ;  /* 0x0010002c01007387 */ /* 0x000fe80000100a00 */
[----:B-1----:R-:W4:Y:S04]  /*58520*/  LDL.LU.64 R32, [R1+0x330] ;  /* 0x0003300001207983 */ /* 0x002f280000300a00 */
[----:B------:R-:W4:Y:S04]  /*58530*/  LDL.LU.64 R30, [R1+0x328] ;  /* 0x00032800011e7983 */ /* 0x000f280000300a00 */
[----:B------:R-:W4:Y:S01]  /*58540*/  LDL.LU.64 R42, [R1+0x320] ;  /* 0x00032000012a7983 */ /* 0x000f220000300a00 */
[----:B------:R-:W-:Y:S01]  /*58550*/  ISETP.GE.U32.AND P1, PT, R24, 0x7ffffcd4, PT ;  /* 0x7ffffcd41800780c */ /* 0x000fe20003f26070 */
[----:B------:R-:W-:-:S02]  /*58560*/  VIADD R24, R26, 0xfffffd52 ;  /* 0xfffffd521a187836 */ /* 0x000fc40000000000 */
[----:B------:R-:W-:Y:S03]  /*58570*/  LDGSTS.E [R20+0x4c00c], desc[UR60][R44.64], !P2 ;  /* 0x4c00c0002c147fae */ /* 0x000fe6000d12187c */
[----:B------:R-:W-:Y:S02]  /*58580*/  ISETP.GE.U32.AND P2, PT, R24, 0x7ffffcd3, PT ;  /* 0x7ffffcd31800780c */ /* 0x000fe40003f46070 */
[----:B---3--:R-:W-:Y:S01]  /*58590*/  IADD3 R24, R28, -0x2af, RZ ;  /* 0xfffffd511c187810 */ /* 0x008fe20007ffe0ff */
[----:B--2---:R-:W-:-:S05]  /*585a0*/  IMAD.WIDE R38, R4, 0x4, R38 ;  /* 0x0000000404267825 */ /* 0x004fca00078e0226 */
[----:B------:R1:W-:Y:S04]  /*585b0*/  STL.64 [R1+0xff8], R38 ;  /* 0x000ff82601007387 */ /* 0x0003e80000100a00 */
[----:B------:R-:W-:Y:S01]  /*585c0*/  LDGSTS.E [R23+0x50000], desc[UR60][R38.64], !P1 ;  /* 0x5000000026177fae */ /* 0x000fe2000c92187c */
[----:B----4-:R-:W-:-:S04]  /*585d0*/  IMAD.WIDE R36, R4, 0x4, R36 ;  /* 0x0000000404247825 */ /* 0x010fc800078e0224 */
[C---:B------:R-:W-:Y:S01]  /*585e0*/  IMAD.WIDE R40, R4.reuse, 0x4, R40 ;  /* 0x0000000404287825 */ /* 0x040fe200078e0228 */
[----:B------:R2:W-:Y:S03]  /*585f0*/  STL.64 [R1+0xff0], R36 ;  /* 0x000ff02401007387 */ /* 0x0005e60000100a00 */
[C---:B------:R-:W-:Y:S01]  /*58600*/  IMAD.WIDE R26, R4.reuse, 0x4, R50 ;  /* 0x00000004041a7825 */ /* 0x040fe200078e0232 */
[----:B------:R3:W-:Y:S04]  /*58610*/  STL.64 [R1+0xfe8], R40 ;  /* 0x000fe82801007387 */ /* 0x0007e80000100a00 */
[----:B-1----:R-:W4:Y:S04]  /*58620*/  LDL.LU.64 R38, [R1+0x318] ;  /* 0x0003180001267983 */ /* 0x002f280000300a00 */
[----:B------:R-:W-:Y:S04]  /*58630*/  LDGSTS.E [R22+0x54000], desc[UR60][R36.64], !P1 ;  /* 0x5400000024167fae */ /* 0x000fe8000c92187c */
[----:B------:R1:W-:Y:S04]  /*58640*/  STL.64 [R1+0xfe0], R26 ;  /* 0x000fe01a01007387 */ /* 0x0003e80000100a00 */
[----:B------:R-:W-:Y:S04]  /*58650*/  LDGSTS.E [R21+0x58000], desc[UR60][R40.64], !P1 ;  /* 0x5800000028157fae */ /* 0x000fe8000c92187c */
[----:B--2---:R-:W2:Y:S04]  /*58660*/  LDL.LU.64 R36, [R1+0x310] ;  /* 0x0003100001247983 */ /* 0x004ea80000300a00 */
[----:B------:R-:W2:Y:S04]  /*58670*/  LDL.LU.64 R50, [R1+0x308] ;  /* 0x0003080001327983 */ /* 0x000ea80000300a00 */
[----:B---3--:R-:W3:Y:S04]  /*58680*/  LDL.LU.64 R40, [R1+0x300] ;  /* 0x0003000001287983 */ /* 0x008ee80000300a00 */
[----:B------:R1:W-:Y:S01]  /*58690*/  LDGSTS.E [R20+0x5c000], desc[UR60][R26.64], !P1 ;  /* 0x5c0000001a147fae */ /* 0x0003e2000c92187c */
[----:B------:R-:W-:-:S04]  /*586a0*/  IMAD.WIDE R34, R4, 0x4, R34 ;  /* 0x0000000404227825 */ /* 0x000fc800078e0222 */
[C---:B------:R-:W-:Y:S01]  /*586b0*/  IMAD.WIDE R32, R4.reuse, 0x4, R32 ;  /* 0x0000000404207825 */ /* 0x040fe200078e0220 */
[----:B------:R1:W-:Y:S02]  /*586c0*/  STL.64 [R1+0xfd8], R34 ;  /* 0x000fd82201007387 */ /* 0x0003e40000100a00 */
[----:B-1----:R-:W1:Y:S01]  /*586d0*/  LDC R27, c[0x0][0x230] ;  /* 0x00008c00ff1b7b82 */ /* 0x002e620000000800 */
[C---:B------:R-:W-:Y:S01]  /*586e0*/  IMAD.WIDE R30, R4.reuse, 0x4, R30 ;  /* 0x00000004041e7825 */ /* 0x040fe200078e021e */
[----:B------:R1:W-:Y:S03]  /*586f0*/  STL.64 [R1+0xfc8], R32 ;  /* 0x000fc82001007387 */ /* 0x0003e60000100a00 */
[----:B------:R-:W-:Y:S01]  /*58700*/  IMAD.WIDE R28, R4, 0x4, R42 ;  /* 0x00000004041c7825 */ /* 0x000fe200078e022a */
[----:B------:R-:W-:Y:S02]  /*58710*/  LDGSTS.E [R23+0x50004], desc[UR60][R34.64], !P2 ;  /* 0x5000400022177fae */ /* 0x000fe4000d12187c */
[----:B------:R-:W3:Y:S02]  /*58720*/  LDC R26, c[0x0][0x230] ;  /* 0x00008c00ff1a7b82 */ /* 0x000ee40000000800 */
[----:B------:R1:W-:Y:S04]  /*58730*/  STL.64 [R1+0xfc0], R30 ;  /* 0x000fc01e01007387 */ /* 0x0003e80000100a00 */
[----:B------:R-:W-:Y:S04]  /*58740*/  LDGSTS.E [R22+0x54004], desc[UR60][R32.64], !P2 ;  /* 0x5400400020167fae */ /* 0x000fe8000d12187c */
[----:B------:R-:W3:Y:S04]  /*58750*/  LDL.LU.64 R34, [R1+0x2f8] ;  /* 0x0002f80001227983 */ /* 0x000ee80000300a00 */
[----:B------:R1:W-:Y:S04]  /*58760*/  STL.64 [R1+0xfb0], R28 ;  /* 0x000fb01c01007387 */ /* 0x0003e80000100a00 */
[----:B-1----:R-:W3:Y:S04]  /*58770*/  LDL.LU.64 R32, [R1+0x2f0] ;  /* 0x0002f00001207983 */ /* 0x002ee80000300a00 */
[----:B------:R-:W3:Y:S04]  /*58780*/  LDL.LU.64 R42, [R1+0x2e8] ;  /* 0x0002e800012a7983 */ /* 0x000ee80000300a00 */
[----:B------:R-:W-:Y:S01]  /*58790*/  LDGSTS.E [R21+0x58004], desc[UR60][R30.64], !P2 ;  /* 0x580040001e157fae */ /* 0x000fe2000d12187c */
[----:B------:R-:W-:-:S03]  /*587a0*/  ISETP.GE.U32.AND P1, PT, R24, 0x7ffffcd2, PT ;  /* 0x7ffffcd21800780c */ /* 0x000fc60003f26070 */
[----:B------:R-:W3:Y:S01]  /*587b0*/  LDL.LU.64 R30, [R1+0x2e0] ;  /* 0x0002e000011e7983 */ /* 0x000ee20000300a00 */
[----:B------:R-:W-:Y:S02]  /*587c0*/  VIADD R24, R25, 0xfffffd50 ;  /* 0xfffffd5019187836 */ /* 0x000fe40000000000 */
[----:B------:R-:W1:Y:S01]  /*587d0*/  LDC R25, c[0x0][0x230] ;  /* 0x00008c00ff197b82 */ /* 0x000e620000000800 */
[----:B------:R1:W-:Y:S02]  /*587e0*/  LDGSTS.E [R20+0x5c004], desc[UR60][R28.64], !P2 ;  /* 0x5c0040001c147fae */ /* 0x0003e4000d12187c */
[----:B------:R-:W-:-:S05]  /*587f0*/  ISETP.GE.U32.AND P2, PT, R24, 0x7ffffcd1, PT ;  /* 0x7ffffcd11800780c */ /* 0x000fca0003f46070 */
[----:B-1----:R-:W1:Y:S01]  /*58800*/  LDC R28, c[0x0][0x230] ;  /* 0x00008c00ff1c7b82 */ /* 0x002e620000000800 */
[----:B----4-:R-:W-:-:S05]  /*58810*/  IMAD.WIDE R38, R4, 0x4, R38 ;  /* 0x0000000404267825 */ /* 0x010fca00078e0226 */
[----:B------:R4:W-:Y:S04]  /*58820*/  STL.64 [R1+0xfa0], R38 ;  /* 0x000fa02601007387 */ /* 0x0009e80000100a00 */
[----:B------:R1:W-:Y:S01]  /*58830*/  LDGSTS.E [R23+0x50008], desc[UR60][R38.64], !P1 ;  /* 0x5000800026177fae */ /* 0x0003e2000c92187c */
[----:B--2---:R-:W-:-:S04]  /*58840*/  IMAD.WIDE R36, R4, 0x4, R36 ;  /* 0x0000000404247825 */ /* 0x004fc800078e0224 */
[C---:B------:R-:W-:Y:S01]  /*58850*/  IMAD.WIDE R46, R4.reuse, 0x4, R50 ;  /* 0x00000004042e7825 */ /* 0x040fe200078e0232 */
[----:B------:R2:W-:Y:S03]  /*58860*/  STL.64 [R1+0xf80], R36 ;  /* 0x000f802401007387 */ /* 0x0005e60000100a00 */
[C---:B---3--:R-:W-:Y:S01]  /*58870*/  IMAD.WIDE R44, R4.reuse, 0x4, R40 ;  /* 0x00000004042c7825 */ /* 0x048fe200078e0228 */
[----:B------:R-:W-:Y:S04]  /*58880*/  STL.64 [R1+0xf78], R46 ;  /* 0x000f782e01007387 */ /* 0x000fe80000100a00 */
[----:B------:R-:W3:Y:S04]  /*58890*/  LDL.LU.64 R40, [R1+0xf8] ;  /* 0x0000f80001287983 */ /* 0x000ee80000300a00 */
[----:B------:R-:W-:Y:S04]  /*588a0*/  STL.64 [R1+0xf68], R44 ;  /* 0x000f682c01007387 */ /* 0x000fe80000100a00 */
[----:B------:R3:W-:Y:S04]  /*588b0*/  LDGSTS.E [R22+0x54008], desc[UR60][R36.64], !P1 ;  /* 0x5400800024167fae */ /* 0x0007e8000c92187c */
[----:B----4-:R-:W4:Y:S04]  /*588c0*/  LDL.LU.64 R38, [R1+0xf0] ;  /* 0x0000f00001267983 */ /* 0x010f280000300a00 */
[----:B------:R-:W-:Y:S04]  /*588d0*/  LDGSTS.E [R21+0x58008], desc[UR60][R46.64], !P1 ;  /* 0x580080002e157fae */ /* 0x000fe8000c92187c */
[----:B--2---:R-:W2:Y:S04]  /*588e0*/  LDL.LU.64 R36, [R1+0xe8] ;  /* 0x0000e80001247983 */ /* 0x004ea80000300a00 */
[----:B------:R-:W2:Y:S04]  /*588f0*/  LDL.LU.64 R50, [R1+0xe0] ;  /* 0x0000e00001327983 */ /* 0x000ea80000300a00 */
[----:B------:R-:W-:Y:S01]  /*58900*/  LDGSTS.E [R20+0x5c008], desc[UR60][R44.64], !P1 ;  /* 0x5c0080002c147fae */ /* 0x000fe2000c92187c */
[----:B------:R-:W-:-:S04]  /*58910*/  IMAD.WIDE R34, R4, 0x4, R34 ;  /* 0x0000000404227825 */ /* 0x000fc800078e0222 */
[C---:B------:R-:W-:Y:S01]  /*58920*/  IMAD.WIDE R32, R4.reuse, 0x4, R32 ;  /* 0x0000000404207825 */ /* 0x040fe200078e0220 */
[----:B------:R-:W-:Y:S03]  /*58930*/  STL.64 [R1+0xf60], R34 ;  /* 0x000f602201007387 */ /* 0x000fe60000100a00 */
[C---:B------:R-:W-:Y:S01]  /*58940*/  IMAD.WIDE R42, R4.reuse, 0x4, R42 ;  /* 0x00000004042a7825 */ /* 0x040fe200078e022a */
[----:B------:R1:W-:Y:S04]  /*58950*/  STL.64 [R1+0xf58], R32 ;  /* 0x000f582001007387 */ /* 0x0003e80000100a00 */
[----:B------:R-:W-:Y:S04]  /*58960*/  LDGSTS.E [R23+0x5000c], desc[UR60][R34.64], !P2 ;  /* 0x5000c00022177fae */ /* 0x000fe8000d12187c */
[----:B------:R-:W-:Y:S04]  /*58970*/  LDGSTS.E [R22+0x5400c], desc[UR60][R32.64], !P2 ;  /* 0x5400c00020167fae */ /* 0x000fe8000d12187c */
[----:B------:R-:W-:Y:S01]  /*58980*/  STL.64 [R1+0xf50], R42 ;  /* 0x000f502a01007387 */ /* 0x000fe20000100a00 */
[----:B------:R-:W-:-:S03]  /*58990*/  IMAD.WIDE R30, R4, 0x4, R30 ;  /* 0x00000004041e7825 */ /* 0x000fc600078e021e */
[----:B------:R-:W-:Y:S04]  /*589a0*/  LDGSTS.E [R21+0x5800c], desc[UR60][R42.64], !P2 ;  /* 0x5800c0002a157fae */ /* 0x000fe8000d12187c */
[----:B-1----:R-:W2:Y:S04]  /*589b0*/  LDL.LU.64 R32, [R1+0xd8] ;  /* 0x0000d80001207983 */ /* 0x002ea80000300a00 */
[----:B------:R1:W-:Y:S04]  /*589c0*/  STL.64 [R1+0xf48], R30 ;  /* 0x000f481e01007387 */ /* 0x0003e80000100a00 */
[----:B------:R-:W2:Y:S04]  /*589d0*/  LDL.LU.64 R34, [R1+0xd0] ;  /* 0x0000d00001227983 */ /* 0x000ea80000300a00 */
[----:B------:R-:W-:Y:S04]  /*589e0*/  LDGSTS.E [R20+0x5c00c], desc[UR60][R30.64], !P2 ;  /* 0x5c00c0001e147fae */ /* 0x000fe8000d12187c */
[----:B-1----:R-:W2:Y:S04]  /*589f0*/  LDL.LU.64 R30, [R1+0xc8] ;  /* 0x0000c800011e7983 */ /* 0x002ea80000300a00 */
[----:B------:R-:W2:Y:S01]  /*58a00*/  LDL.LU.64 R42, [R1+0xc0] ;  /* 0x0000c000012a7983 */ /* 0x000ea20000300a00 */
[----:B------:R-:W-:-:S04]  /*58a10*/  IADD3 R24, R27, -0x2cd, RZ ;  /* 0xfffffd331b187810 */ /* 0x000fc80007ffe0ff */
[----:B------:R-:W-:Y:S01]  /*58a20*/  ISETP.GE.U32.AND P1, PT, R24, 0x7ffffcb4, PT ;  /* 0x7ffffcb41800780c */ /* 0x000fe20003f26070 */
[----:B------:R-:W-:-:S05]  /*58a30*/  VIADD R24, R28, 0xfffffd32 ;  /* 0xfffffd321c187836 */ /* 0x000fca0000000000 */
[----:B------:R-:W-:Y:S02]  /*58a40*/  ISETP.GE.U32.AND P2, PT, R24, 0x7ffffcb3, PT ;  /* 0x7ffffcb31800780c */ /* 0x000fe40003f46070 */
[----:B------:R-:W-:Y:S01]  /*58a50*/  IADD3 R24, R26, -0x2cf, RZ ;  /* 0xfffffd311a187810 */ /* 0x000fe20007ffe0ff */
[----:B---3--:R-:W-:-:S05]  /*58a60*/  IMAD.WIDE R40, R4, 0x4, R40 ;  /* 0x0000000404287825 */ /* 0x008fca00078e0228 */
[----:B------:R1:W-:Y:S04]  /*58a70*/  STL.64 [R1+0xf40], R40 ;  /* 0x000f402801007387 */ /* 0x0003e80000100a00 */
[----:B------:R-:W-:Y:S01]  /*58a80*/  LDGSTS.E [R23+0x60000], desc[UR60][R40.64], !P1 ;  /* 0x6000000028177fae */ /* 0x000fe2000c92187c */
[----:B----4-:R-:W-:-:S04]  /*58a90*/  IMAD.WIDE R38, R4, 0x4, R38 ;  /* 0x0000000404267825 */ /* 0x010fc800078e0226 */
[C---:B--2---:R-:W-:Y:S01]  /*58aa0*/  IMAD.WIDE R36, R4.reuse, 0x4, R36 ;  /* 0x0000000404247825 */ /* 0x044fe200078e0224 */
[----:B------:R2:W-:Y:S03]  /*58ab0*/  STL.64 [R1+0xf30], R38 ;  /* 0x000f302601007387 */ /* 0x0005e60000100a00 */
[C---:B------:R-:W-:Y:S01]  /*58ac0*/  IMAD.WIDE R28, R4.reuse, 0x4, R50 ;  /* 0x00000004041c7825 */ /* 0x040fe200078e0232 */
[----:B------:R3:W-:Y:S04]  /*58ad0*/  STL.64 [R1+0xf28], R36 ;  /* 0x000f282401007387 */ /* 0x0007e80000100a00 */
[----:B------:R-:W4:Y:S04]  /*58ae0*/  LDL.LU.64 R50, [R1+0xb8] ;  /* 0x0000b80001327983 */ /* 0x000f280000300a00 */
[----:B------:R3:W-:Y:S04]  /*58af0*/  STL.64 [R1+0xf20], R28 ;  /* 0x000f201c01007387 */ /* 0x0007e80000100a00 */
[----:B------:R-:W-:Y:S04]  /*58b00*/  LDGSTS.E [R22+0x64000], desc[UR60][R38.64], !P1 ;  /* 0x6400000026167fae */ /* 0x000fe8000c92187c */
[----:B-1----:R-:W4:Y:S04]  /*58b10*/  LDL.LU.64 R40, [R1+0xb0] ;  /* 0x0000b00001287983 */ /* 0x002f280000300a00 */
[----:B------:R-:W-:Y:S04]  /*58b20*/  LDGSTS.E [R21+0x68000], desc[UR60][R36.64], !P1 ;  /* 0x6800000024157fae */ /* 0x000fe8000c92187c */
[----:B--2---:R-:W2:Y:S04]  /*58b30*/  LDL.LU.64 R38, [R1+0xa8] ;  /* 0x0000a80001267983 */ /* 0x004ea80000300a00 */
[----:B------:R1:W-:Y:S04]  /*58b40*/  LDGSTS.E [R20+0x6c000], desc[UR60][R28.64], !P1 ;  /* 0x6c0000001c147fae */ /* 0x0003e8000c92187c */
[----:B---3--:R-:W3:Y:S01]  /*58b50*/  LDL.LU.64 R36, [R1+0xa0] ;  /* 0x0000a00001247983 */ /* 0x008ee20000300a00 */
[C---:B------:R-:W-:Y:S01]  /*58b60*/  IMAD.WIDE R48, R4.reuse, 0x4, R32 ;  /* 0x0000000404307825 */ /* 0x040fe200078e0220 */
[----:B-1----:R-:W1:Y:S04]  /*58b70*/  LDC R28, c[0x0][0x230] ;  /* 0x00008c00ff1c7b82 */ /* 0x002e680000000800 */
[----:B------:R-:W-:Y:S01]  /*58b80*/  LDGSTS.E [R23+0x60004], desc[UR60][R48.64], !P2 ;  /* 0x6000400030177fae */ /* 0x000fe2000d12187c */
[----:B------:R-:W-:-:S03]  /*58b90*/  IMAD.WIDE R46, R4, 0x4, R34 ;  /* 0x00000004042e7825 */ /* 0x000fc600078e0222 */
[----:B------:R-:W3:Y:S04]  /*58ba0*/  LDL.LU.64 R34, [R1+0x98] ;  /* 0x0000980001227983 */ /* 0x000ee80000300a00 */
[----:B------:R-:W3:Y:S04]  /*58bb0*/  LDL.LU.64 R32, [R1+0x90] ;  /* 0x0000900001207983 */ /* 0x000ee80000300a00 */
[----:B------:R-:W-:Y:S04]  /*58bc0*/  STL.64 [R1+0xf18], R48 ;  /* 0x000f183001007387 */ /* 0x000fe80000100a00 */
[----:B------:R-:W-:Y:S01]  /*58bd0*/  STL.64 [R1+0xf10], R46 ;  /* 0x000f102e01007387 */ /* 0x000fe20000100a00 */
[----:B------:R-:W-:-:S03]  /*58be0*/  IMAD.WIDE R44, R4, 0x4, R30 ;  /* 0x00000004042c7825 */ /* 0x000fc600078e021e */
[----:B------:R-:W3:Y:S01]  /*58bf0*/  LDL.LU.64 R30, [R1+0x88] ;  /* 0x00008800011e7983 */ /* 0x000ee20000300a00 */
[----:B------:R-:W-:-:S03]  /*58c00*/  IMAD.WIDE R26, R4, 0x4, R42 ;  /* 0x00000004041a7825 */ /* 0x000fc600078e022a */
[----:B------:R-:W3:Y:S04]  /*58c10*/  LDL.LU.64 R42, [R1+0x80] ;  /* 0x00008000012a7983 */ /* 0x000ee80000300a00 */
[----:B------:R-:W-:Y:S04]  /*58c20*/  LDGSTS.E [R22+0x64004], desc[UR60][R46.64], !P2 ;  /* 0x640040002e167fae */ /* 0x000fe8000d12187c */
[----:B------:R-:W-:Y:S04]  /*58c30*/  STL.64 [R1+0xf08], R44 ;  /* 0x000f082c01007387 */ /* 0x000fe80000100a00 */
[----:B------:R-:W-:Y:S04]  /*58c40*/  LDGSTS.E [R21+0x68004], desc[UR60][R44.64], !P2 ;  /* 0x680040002c157fae */ /* 0x000fe8000d12187c */
[----:B------:R1:W-:Y:S04]  /*58c50*/  STL.64 [R1+0xf00], R26 ;  /* 0x000f001a01007387 */ /* 0x0003e80000100a00 */
[----:B------:R1:W-:Y:S01]  /*58c60*/  LDGSTS.E [R20+0x6c004], desc[UR60][R26.64], !P2 ;  /* 0x6c0040001a147fae */ /* 0x0003e2000d12187c */
[----:B------:R-:W-:Y:S01]  /*58c70*/  ISETP.GE.U32.AND P1, PT, R24, 0x7ffffcb2, PT ;  /* 0x7ffffcb21800780c */ /* 0x000fe20003f26070 */
[----:B------:R-:W-:-:S02]  /*58c80*/  VIADD R24, R25, 0xfffffd30 ;  /* 0xfffffd3019187836 */ /* 0x000fc40000000000 */
[----:B------:R-:W3:Y:S08]  /*58c90*/  LDC R25, c[0x0][0x230] ;  /* 0x00008c00ff197b82 */ /* 0x000ef00000000800 */
[----:B-1----:R-:W1:Y:S01]  /*58ca0*/  LDC R27, c[0x0][0x230] ;  /* 0x00008c00ff1b7b82 */ /* 0x002e620000000800 */
[----:B------:R-:W-:-:S07]  /*58cb0*/  ISETP.GE.U32.AND P2, PT, R24, 0x7ffffcb1, PT ;  /* 0x7ffffcb11800780c */ /* 0x000fce0003f46070 */
[----:B------:R-:W1:Y:S01]  /*58cc0*/  LDC R26, c[0x0][0x230] ;  /* 0x00008c00ff1a7b82 */ /* 0x000e620000000800 */
[----:B------:R-:W-:Y:S01]  /*58cd0*/  IADD3 R24, R28, -0x2ed, RZ ;  /* 0xfffffd131c187810 */ /* 0x000fe20007ffe0ff */
[----:B----4-:R-:W-:-:S05]  /*58ce0*/  IMAD.WIDE R44, R4, 0x4, R50 ;  /* 0x00000004042c7825 */ /* 0x010fca00078e0232 */
[----:B------:R-:W-:Y:S01]  /*58cf0*/  LDGSTS.E [R23+0x60008], desc[UR60][R44.64], !P1 ;  /* 0x600080002c177fae */ /* 0x000fe2000c92187c */
[----:B------:R-:W-:-:S05]  /*58d00*/  IMAD.WIDE R40, R4, 0x4, R40 ;  /* 0x0000000404287825 */ /* 0x000fca00078e0228 */
[----:B------:R-:W-:Y:S01]  /*58d10*/  LDGSTS.E [R22+0x64008], desc[UR60][R40.64], !P1 ;  /* 0x6400800028167fae */ /* 0x000fe2000c92187c */
[----:B--2---:R-:W-:-:S05]  /*58d20*/  IMAD.WIDE R38, R4, 0x4, R38 ;  /* 0x0000000404267825 */ /* 0x004fca00078e0226 */
[----:B------:R-:W-:Y:S01]  /*58d30*/  LDGSTS.E [R21+0x68008], desc[UR60][R38.64], !P1 ;  /* 0x6800800026157fae */ /* 0x000fe2000c92187c */
[----:B---3--:R-:W-:-:S03]  /*58d40*/  IMAD.WIDE R36, R4, 0x4, R36 ;  /* 0x0000000404247825 */ /* 0x008fc600078e0224 */
[----:B------:R-:W-:Y:S04]  /*58d50*/  STL.64 [R1+0xee8], R44 ;  /* 0x000ee82c01007387 */ /* 0x000fe80000100a00 */
[----:B------:R-:W-:Y:S01]  /*58d60*/  LDGSTS.E [R20+0x6c008], desc[UR60][R36.64], !P1 ;  /* 0x6c00800024147fae */ /* 0x000fe2000c92187c */
[----:B------:R-:W-:Y:S01]  /*58d70*/  ISETP.GE.U32.AND P1, PT, R24, 0x7ffffc94, PT ;  /* 0x7ffffc941800780c */ /* 0x000fe20003f26070 */
[----:B-1----:R-:W-:Y:S02]  /*58d80*/  VIADD R24, R27, 0xfffffd12 ;  /* 0xfffffd121b187836 */ /* 0x002fe40000000000 */
[----:B------:R-:W-:Y:S01]  /*58d90*/  STL.64 [R1+0xeb8], R40 ;  /* 0x000eb82801007387 */ /* 0x000fe20000100a00 */
[----:B------:R-:W1:Y:S01]  /*58da0*/  LDC R27, c[0x0][0x230] ;  /* 0x00008c00ff1b7b82 */ /* 0x000e620000000800 */
[----:B------:R-:W-:-:S04]  /*58db0*/  IMAD.WIDE R34, R4, 0x4, R34 ;  /* 0x0000000404227825 */ /* 0x000fc800078e0222 */
[C---:B------:R-:W-:Y:S01]  /*58dc0*/  IMAD.WIDE R32, R4.reuse, 0x4, R32 ;  /* 0x0000000404207825 */ /* 0x040fe200078e0220 */
[----:B------:R2:W-:Y:S04]  /*58dd0*/  LDGSTS.E [R23+0x6000c], desc[UR60][R34.64], !P2 ;  /* 0x6000c00022177fae */ /* 0x0005e8000d12187c */
[----:B------:R-:W-:Y:S04]  /*58de0*/  STL.64 [R1+0xeb0], R38 ;  /* 0x000eb02601007387 */ /* 0x000fe80000100a00 */
[----:B------:R3:W-:Y:S01]  /*58df0*/  LDGSTS.E [R22+0x6400c], desc[UR60][R32.64], !P2 ;  /* 0x6400c00020167fae */ /* 0x0007e2000d12187c */
[----:B------:R-:W-:-:S04]  /*58e00*/  IMAD.WIDE R30, R4, 0x4, R30 ;  /* 0x00000004041e7825 */ /* 0x000fc800078e021e */
[----:B------:R-:W-:Y:S01]  /*58e10*/  IMAD.WIDE R28, R4, 0x4, R42 ;  /* 0x00000004041c7825 */ /* 0x000fe200078e022a */
[----:B------:R-:W-:Y:S04]  /*58e20*/  STL.64 [R1+0xea8], R36 ;  /* 0x000ea82401007387 */ /* 0x000fe80000100a00 */
        /* <DEDUP_REMOVED lines=10> */
[----:B---3--:R-:W-:-:S03]  /*58ed0*/  IMAD.WIDE R32, R4, 0x4, R52 ;  /* 0x0000000404207825 */ /* 0x008fc600078e0234 */
[----:B------:R3:W-:Y:S01]  /*58ee0*/  LDGSTS.E [R23+0x70000], desc[UR60][R34.64], !P1 ;  /* 0x7000000022177fae */ /* 0x0007e2000c92187c */
[----:B----4-:R-:W-:-:S03]  /*58ef0*/  IMAD.WIDE R30, R4, 0x4, R54 ;  /* 0x00000004041e7825 */ /* 0x010fc600078e0236 */
[----:B------:R4:W-:Y:S01]  /*58f00*/  LDGSTS.E [R22+0x74000], desc[UR60][R32.64], !P1 ;  /* 0x7400000020167fae */ /* 0x0009e2000c92187c */
[----:B-1----:R-:W-:-:S03]  /*58f10*/  IMAD.WIDE R28, R4, 0x4, R56 ;  /* 0x00000004041c7825 */ /* 0x002fc600078e0238 */
[----:B------:R3:W-:Y:S04]  /*58f20*/  STL.64 [R1+0xe70], R34 ;  /* 0x000e702201007387 */ /* 0x0007e80000100a00 */
[----:B------:R1:W-:Y:S04]  /*58f30*/  LDGSTS.E [R21+0x78000], desc[UR60][R30.64], !P1 ;  /* 0x780000001e157fae */ /* 0x0003e8000c92187c */
[----:B------:R4:W-:Y:S04]  /*58f40*/  STL.64 [R1+0xe60], R32 ;  /* 0x000e602001007387 */ /* 0x0009e80000100a00 */
[----:B------:R1:W-:Y:S01]  /*58f50*/  LDGSTS.E [R20+0x7c000], desc[UR60][R28.64], !P1 ;  /* 0x7c0000001c147fae */ /* 0x0003e2000c92187c */
[----:B---3--:R-:W-:Y:S01]  /*58f60*/  IMAD.WIDE R34, R4, 0x4, R66 ;  /* 0x0000000404227825 */ /* 0x008fe200078e0242 */
[----:B------:R-:W-:-:S02]  /*58f70*/  ISETP.GE.U32.AND P1, PT, R24, 0x7ffffc92, PT ;  /* 0x7ffffc921800780c */ /* 0x000fc40003f26070 */
[----:B------:R1:W-:Y:S01]  /*58f80*/  STL.64 [R1+0xe58], R30 ;  /* 0x000e581e01007387 */ /* 0x0003e20000100a00 */
[----:B----4-:R-:W-:-:S03]  /*58f90*/  IMAD.WIDE R32, R4, 0x4, R60 ;  /* 0x0000000404207825 */ /* 0x010fc600078e023c */
        /* <DEDUP_REMOVED lines=16> */
[C---:B---3--:R-:W-:Y:S02]  /*590a0*/  IMAD.WIDE R30, R4.reuse, 0x4, R70 ;  /* 0x00000004041e7825 */ /* 0x048fe400078e0246 */
[----:B------:R3:W-:Y:S04]  /*590b0*/  STL.64 [R1+0xdd0], R34 ;  /* 0x000dd02201007387 */ /* 0x0007e80000100a00 */
[----:B------:R4:W-:Y:S01]  /*590c0*/  STL.64 [R1+0xdc8], R32 ;  /* 0x000dc82001007387 */ /* 0x0009e20000100a00 */
[----:B-1----:R-:W-:-:S03]  /*590d0*/  IMAD.WIDE R28, R4, 0x4, R72 ;  /* 0x00000004041c7825 */ /* 0x002fc600078e0248 */
[----:B------:R1:W-:Y:S04]  /*590e0*/  STL.64 [R1+0xdb8], R30 ;  /* 0x000db81e01007387 */ /* 0x0003e80000100a00 */
[----:B------:R3:W-:Y:S04]  /*590f0*/  LDGSTS.E [R23+0x70008], desc[UR60][R34.64], !P1 ;  /* 0x7000800022177fae */ /* 0x0007e8000c92187c */
[----:B------:R-:W2:Y:S04]  /*59100*/  LDL.LU.64 R38, [R1+0x558] ;  /* 0x0005580001267983 */ /* 0x000ea80000300a00 */
[----:B------:R4:W-:Y:S04]  /*59110*/  LDGSTS.E [R22+0x74008], desc[UR60][R32.64], !P1 ;  /* 0x7400800020167fae */ /* 0x0009e8000c92187c */
[----:B------:R1:W-:Y:S01]  /*59120*/  STL.64 [R1+0xdb0], R28 ;  /* 0x000db01c01007387 */ /* 0x0003e20000100a00 */
[----:B---3--:R-:W-:-:S03]  /*59130*/  IMAD.WIDE R34, R4, 0x4, R78 ;  /* 0x0000000404227825 */ /* 0x008fc600078e024e */
[----:B------:R-:W3:Y:S04]  /*59140*/  LDL.LU.64 R36, [R1+0x550] ;  /* 0x0005500001247983 */ /* 0x000ee80000300a00 */
[----:B------:R1:W-:Y:S01]  /*59150*/  LDGSTS.E [R21+0x78008], desc[UR60][R30.64], !P1 ;  /* 0x780080001e157fae */ /* 0x0003e2000c92187c */
[----:B----4-:R-:W-:-:S03]  /*59160*/  IMAD.WIDE R32, R4, 0x4, R82 ;  /* 0x0000000404207825 */ /* 0x010fc600078e0252 */
[----:B------:R-:W4:Y:S04]  /*59170*/  LDL.LU.64 R40, [R1+0x548] ;  /* 0x0005480001287983 */ /* 0x000f280000300a00 */
[----:B------:R-:W4:Y:S01]  /*59180*/  LDL.LU.64 R50, [R1+0x540] ;  /* 0x0005400001327983 */ /* 0x000f220000300a00 */
[----:B-1----:R-:W-:-:S03]  /*59190*/  IMAD.WIDE R30, R4, 0x4, R76 ;  /* 0x00000004041e7825 */ /* 0x002fc600078e024c */
[----:B------:R1:W-:Y:S04]  /*591a0*/  LDGSTS.E [R20+0x7c008], desc[UR60][R28.64], !P1 ;  /* 0x7c0080001c147fae */ /* 0x0003e8000c92187c */
[----:B------:R1:W-:Y:S04]  /*591b0*/  STL.64 [R1+0xda8], R32 ;  /* 0x000da82001007387 */ /* 0x0003e80000100a00 */
[----:B------:R1:W-:Y:S02]  /*591c0*/  STL.64 [R1+0xda0], R30 ;  /* 0x000da01e01007387 */ /* 0x0003e40000100a00 */
[----:B-1----:R-:W-:-:S02]  /*591d0*/  IMAD.WIDE R28, R4, 0x4, R80 ;  /* 0x00000004041c7825 */ /* 0x002fc400078e0250 */
[----:B------:R1:W-:Y:S04]  /*591e0*/  LDGSTS.E [R23+0x7000c], desc[UR60][R32.64], !P2 ;  /* 0x7000c00020177fae */ /* 0x0003e8000d12187c */
[----:B------:R1:W-:Y:S04]  /*591f0*/  STL.64 [R1+0xd98], R34 ;  /* 0x000d982201007387 */ /* 0x0003e80000100a00 */
[----:B------:R2:W-:Y:S04]  /*59200*/  LDGSTS.E [R22+0x7400c], desc[UR60][R30.64], !P2 ;  /* 0x7400c0001e167fae */ /* 0x0005e8000d12187c */
[----:B------:R-:W4:Y:S04]  /*59210*/  LDL.LU.64 R32, [R1+0x538] ;  /* 0x0005380001207983 */ /* 0x000f280000300a00 */
[----:B------:R4:W-:Y:S04]  /*59220*/  STL.64 [R1+0xd90], R28 ;  /* 0x000d901c01007387 */ /* 0x0009e80000100a00 */
[----:B------:R-:W4:Y:S04]  /*59230*/  LDL.LU.64 R30, [R1+0x530] ;  /* 0x00053000011e7983 */ /* 0x000f280000300a00 */
[----:B------:R-:W4:Y:S04]  /*59240*/  LDL.LU.64 R42, [R1+0x528] ;  /* 0x00052800012a7983 */ /* 0x000f280000300a00 */
[----:B------:R2:W-:Y:S01]  /*59250*/  LDGSTS.E [R21+0x7800c], desc[UR60][R34.64], !P2 ;  /* 0x7800c00022157fae */ /* 0x0005e2000d12187c */
[----:B------:R-:W-:-:S02]  /*59260*/  IADD3 R24, R27, -0x291, RZ ;  /* 0xfffffd6f1b187810 */ /* 0x000fc40007ffe0ff */
[----:B-1----:R-:W-:Y:S01]  /*59270*/  IADD3 R23, R8, 0x100000, RZ ;  /* 0x0010000008177810 */ /* 0x002fe20007ffe0ff */
[----:B------:R1:W-:Y:S04]  /*59280*/  LDGSTS.E [R20+0x7c00c], desc[UR60][R28.64], !P2 ;  /* 0x7c00c0001c147fae */ /* 0x0003e8000d12187c */
[----:B------:R-:W4:Y:S01]  /*59290*/  LDL.LU.64 R34, [R1+0x520] ;  /* 0x0005200001227983 */ /* 0x000f220000300a00 */
[----:B------:R-:W-:Y:S01]  /*592a0*/  ISETP.GE.U32.AND P1, PT, R24, 0x7ffffcf0, PT ;  /* 0x7ffffcf01800780c */ /* 0x000fe20003f26070 */
[----:B--2---:R-:W-:Y:S02]  /*592b0*/  VIADD R24, R26, 0xfffffd6e ;  /* 0xfffffd6e1a187836 */ /* 0x004fe40000000000 */
[C---:B------:R-:W-:Y:S01]  /*592c0*/  VIADD R22, R8.reuse, 0x100000 ;  /* 0x0010000008167836 */ /* 0x040fe20000000000 */
[C---:B------:R-:W-:Y:S01]  /*592d0*/  IADD3 R21, R8.reuse, 0x100000, RZ ;  /* 0x0010000008157810 */ /* 0x040fe20007ffe0ff */
[----:B-1----:R-:W-:Y:S01]  /*592e0*/  VIADD R20, R8, 0x100000 ;  /* 0x0010000008147836 */ /* 0x002fe20000000000 */
[----:B------:R-:W-:Y:S01]  /*592f0*/  ISETP.GE.U32.AND P2, PT, R24, 0x7ffffcef, PT ;  /* 0x7ffffcef1800780c */ /* 0x000fe20003f46070 */
[----:B------:R-:W1:Y:S01]  /*59300*/  LDC R27, c[0x0][0x230] ;  /* 0x00008c00ff1b7b82 */ /* 0x000e620000000800 */
[----:B------:R-:W-:-:S07]  /*59310*/  IMAD.WIDE R38, R4, 0x4, R38 ;  /* 0x0000000404267825 */ /* 0x000fce00078e0226 */
[----:B------:R-:W2:Y:S01]  /*59320*/  LDC R26, c[0x0][0x230] ;  /* 0x00008c00ff1a7b82 */ /* 0x000ea20000000800 */
[----:B------:R1:W-:Y:S04]  /*59330*/  STL.64 [R1+0xd88], R38 ;  /* 0x000d882601007387 */ /* 0x0003e80000100a00 */
[----:B------:R-:W-:Y:S01]  /*59340*/  LDGSTS.E [R23+0x40000], desc[UR60][R38.64], !P1 ;  /* 0x4000000026177fae */ /* 0x000fe2000c92187c */
[----:B---3--:R-:W-:-:S04]  /*59350*/  IMAD.WIDE R36, R4, 0x4, R36 ;  /* 0x0000000404247825 */ /* 0x008fc800078e0224 */
[C---:B----4-:R-:W-:Y:S01]  /*59360*/  IMAD.WIDE R40, R4.reuse, 0x4, R40 ;  /* 0x0000000404287825 */ /* 0x050fe200078e0228 */
[----:B------:R3:W-:Y:S03]  /*59370*/  STL.64 [R1+0xd80], R36 ;  /* 0x000d802401007387 */ /* 0x0007e60000100a00 */
[C---:B------:R-:W-:Y:S01]  /*59380*/  IMAD.WIDE R28, R4.reuse, 0x4, R50 ;  /* 0x00000004041c7825 */ /* 0x040fe200078e0232 */
[----:B------:R4:W-:Y:S04]  /*59390*/  STL.64 [R1+0xd78], R40 ;  /* 0x000d782801007387 */ /* 0x0009e80000100a00 */
[----:B-1----:R-:W2:Y:S04]  /*593a0*/  LDL.LU.64 R38, [R1+0x518] ;  /* 0x0005180001267983 */ /* 0x002ea80000300a00 */
[----:B------:R-:W-:Y:S04]  /*593b0*/  LDGSTS.E [R22+0x44000], desc[UR60][R36.64], !P1 ;  /* 0x4400000024167fae */ /* 0x000fe8000c92187c */
[----:B------:R1:W-:Y:S04]  /*593c0*/  STL.64 [R1+0xd70], R28 ;  /* 0x000d701c01007387 */ /* 0x0003e80000100a00 */
[----:B------:R-:W-:Y:S04]  /*593d0*/  LDGSTS.E [R21+0x48000], desc[UR60][R40.64], !P1 ;  /* 0x4800000028157fae */ /* 0x000fe8000c92187c */
[----:B---3--:R-:W3:Y:S04]  /*593e0*/  LDL.LU.64 R36, [R1+0x510] ;  /* 0x0005100001247983 */ /* 0x008ee80000300a00 */
[----:B------:R-:W3:Y:S04]  /*593f0*/  LDL.LU.64 R50, [R1+0x508] ;  /* 0x0005080001327983 */ /* 0x000ee80000300a00 */
        /* <DEDUP_REMOVED lines=17> */
[----:B------:R-:W1:Y:S01]  /*59510*/  LDC R25, c[0x0][0x230] ;  /* 0x00008c00ff197b82 */ /* 0x000e620000000800 */
[----:B------:R4:W-:Y:S04]  /*59520*/  LDGSTS.E [R20+0x4c004], desc[UR60][R28.64], !P2 ;  /* 0x4c0040001c147fae */ /* 0x0009e8000d12187c */
[----:B------:R-:W4:Y:S01]  /*59530*/  LDL.LU.64 R42, [R1+0x4e0] ;  /* 0x0004e000012a7983 */ /* 0x000f220000300a00 */
[----:B------:R-:W-:Y:S01]  /*59540*/  ISETP.GE.U32.AND P1, PT, R24, 0x7ffffcee, PT ;  /* 0x7ffffcee1800780c */ /* 0x000fe20003f26070 */
[----:B------:R-:W-:Y:S02]  /*59550*/  VIADD R24, R27, 0xfffffd6c ;  /* 0xfffffd6c1b187836 */ /* 0x000fe40000000000 */
[----:B------:R-:W1:Y:S03]  /*59560*/  LDC R27, c[0x0][0x230] ;  /* 0x00008c00ff1b7b82 */ /* 0x000e660000000800 */
[----:B------:R-:W-:Y:S01]  /*59570*/  ISETP.GE.U32.AND P2, PT, R24, 0x7ffffced, PT ;  /* 0x7ffffced1800780c */ /* 0x000fe20003f46070 */
[----:B--2---:R-:W-:-:S05]  /*59580*/  IMAD.WIDE R38, R4, 0x4, R38 ;  /* 0x0000000404267825 */ /* 0x004fca00078e0226 */
[----:B------:R2:W-:Y:S04]  /*59590*/  STL.64 [R1+0xd48], R38 ;  /* 0x000d482601007387 */ /* 0x0005e80000100a00 */
[----:B------:R-:W-:Y:S01]  /*595a0*/  LDGSTS.E [R23+0x40008], desc[UR60][R38.64], !P1 ;  /* 0x4000800026177fae */ /* 0x000fe2000c92187c */
[----:B---3--:R-:W-:-:S04]  /*595b0*/  IMAD.WIDE R36, R4, 0x4, R36 ;  /* 0x0000000404247825 */ /* 0x008fc800078e0224 */
[C---:B------:R-:W-:Y:S01]  /*595c0*/  IMAD.WIDE R44, R4.reuse, 0x4, R50 ;  /* 0x00000004042c7825 */ /* 0x040fe200078e0232 */
[----:B------:R3:W-:Y:S03]  /*595d0*/  STL.64 [R1+0xd40], R36 ;  /* 0x000d402401007387 */ /* 0x0007e60000100a00 */
[C---:B----4-:R-:W-:Y:S01]  /*595e0*/  IMAD.WIDE R28, R4.reuse, 0x4, R40 ;  /* 0x00000004041c7825 */ /* 0x050fe200078e0228 */
[----:B------:R-:W-:Y:S04]  /*595f0*/  STL.64 [R1+0xd38], R44 ;  /* 0x000d382c01007387 */ /* 0x000fe80000100a00 */
[----:B--2---:R-:W2:Y:S04]  /*59600*/  LDL.LU.64 R38, [R1+0x2d8] ;  /* 0x0002d80001267983 */ /* 0x004ea80000300a00 */
[----:B------:R-:W-:Y:S04]  /*59610*/  LDGSTS.E [R22+0x44008], desc[UR60][R36.64], !P1 ;  /* 0x4400800024167fae */ /* 0x000fe8000c92187c */
[----:B------:R4:W-:Y:S04]  /*59620*/  STL.64 [R1+0xd30], R28 ;  /* 0x000d301c01007387 */ /* 0x0009e80000100a00 */
[----:B------:R-:W-:Y:S04]  /*59630*/  LDGSTS.E [R21+0x48008], desc[UR60][R44.64], !P1 ;  /* 0x480080002c157fae */ /* 0x000fe8000c92187c */
[----:B---3--:R-:W3:Y:S04]  /*59640*/  LDL.LU.64 R36, [R1+0x2d0] ;  /* 0x0002d00001247983 */ /* 0x008ee80000300a00 */
[----:B------:R-:W3:Y:S04]  /*59650*/  LDL.LU.64 R40, [R1+0x2c8] ;  /* 0x0002c80001287983 */ /* 0x000ee80000300a00 */
[----:B------:R-:W3:Y:S01]  /*59660*/  LDL.LU.64 R50, [R1+0x2c0] ;  /* 0x0002c00001327983 */ /* 0x000ee20000300a00 */
        /* <DEDUP_REMOVED lines=9> */
[----:B----4-:R-:W-:-:S03]  /*59700*/  IMAD.WIDE R28, R4, 0x4, R42 ;  /* 0x00000004041c7825 */ /* 0x010fc600078e022a */
[----:B-1----:R-:W4:Y:S04]  /*59710*/  LDL.LU.64 R32, [R1+0x2b8] ;  /* 0x0002b80001207983 */ /* 0x002f280000300a00 */
        /* <DEDUP_REMOVED lines=9> */
[----:B------:R-:W-:Y:S02]  /*597b0*/  VIADD R24, R25, 0xfffffd4e ;  /* 0xfffffd4e19187836 */ /* 0x000fe40000000000 */
[----:B------:R-:W4:Y:S03]  /*597c0*/  LDC R25, c[0x0][0x230] ;  /* 0x00008c00ff197b82 */ /* 0x000f260000000800 */
[----:B------:R-:W-:Y:S01]  /*597d0*/  ISETP.GE.U32.AND P2, PT, R24, 0x7ffffccf, PT ;  /* 0x7ffffccf1800780c */ /* 0x000fe20003f46070 */
[----:B--2---:R-:W-:-:S05]  /*597e0*/  IMAD.WIDE R38, R4, 0x4, R38 ;  /* 0x0000000404267825 */ /* 0x004fca00078e0226 */
[----:B------:R2:W-:Y:S04]  /*597f0*/  STL.64 [R1+0xd08], R38 ;  /* 0x000d082601007387 */ /* 0x0005e80000100a00 */
[----:B------:R-:W-:Y:S01]  /*59800*/  LDGSTS.E [R23+0x50000], desc[UR60][R38.64], !P1 ;  /* 0x5000000026177fae */ /* 0x000fe2000c92187c */
[----:B---3--:R-:W-:-:S04]  /*59810*/  IMAD.WIDE R36, R4, 0x4, R36 ;  /* 0x0000000404247825 */ /* 0x008fc800078e0224 */
[C---:B------:R-:W-:Y:S01]  /*59820*/  IMAD.WIDE R40, R4.reuse, 0x4, R40 ;  /* 0x0000000404287825 */ /* 0x040fe200078e0228 */
[----:B------:R3:W-:Y:S03]  /*59830*/  STL.64 [R1+0xd00], R36 ;  /* 0x000d002401007387 */ /* 0x0007e60000100a00 */
[C---:B-1----:R-:W-:Y:S01]  /*59840*/  IMAD.WIDE R28, R4.reuse, 0x4, R50 ;  /* 0x00000004041c7825 */ /* 0x042fe200078e0232 */
[----:B------:R1:W-:Y:S04]  /*59850*/  STL.64 [R1+0xcf8], R40 ;  /* 0x000cf82801007387 */ /* 0x0003e80000100a00 */
[----:B--2---:R-:W2:Y:S04]  /*59860*/  LDL.LU.64 R38, [R1+0x298] ;  /* 0x0002980001267983 */ /* 0x004ea80000300a00 */
[----:B------:R-:W-:Y:S04]  /*59870*/  LDGSTS.E [R22+0x54000], desc[UR60][R36.64], !P1 ;  /* 0x5400000024167fae */ /* 0x000fe8000c92187c */
[----:B------:R4:W-:Y:S04]  /*59880*/  STL.64 [R1+0xcf0], R28 ;  /* 0x000cf01c01007387 */ /* 0x0009e80000100a00 */
[----:B------:R-:W-:Y:S04]  /*59890*/  LDGSTS.E [R21+0x58000], desc[UR60][R40.64], !P1 ;  /* 0x5800000028157fae */ /* 0x000fe8000c92187c */
[----:B---3--:R-:W3:Y:S04]  /*598a0*/  LDL.LU.64 R36, [R1+0x290] ;  /* 0x0002900001247983 */ /* 0x008ee80000300a00 */
[----:B------:R-:W3:Y:S04]  /*598b0*/  LDL.LU.64 R50, [R1+0x288] ;  /* 0x0002880001327983 */ /* 0x000ee80000300a00 */
[----:B-1----:R-:W3:Y:S01]  /*598c0*/  LDL.LU.64 R40, [R1+0x280] ;  /* 0x0002800001287983 */ /* 0x002ee20000300a00 */
[----:B----4-:R-:W-:-:S03]  /*598d0*/  IMAD.WIDE R32, R4, 0x4, R32 ;  /* 0x0000000404207825 */ /* 0x010fc600078e0220 */
[----:B------:R1:W-:Y:S01]  /*598e0*/  LDGSTS.E [R20+0x5c000], desc[UR60][R28.64], !P1 ;  /* 0x5c0000001c147fae */ /* 0x0003e2000c92187c */
[----:B------:R-:W-:-:S03]  /*598f0*/  IMAD.WIDE R30, R4, 0x4, R30 ;  /* 0x00000004041e7825 */ /* 0x000fc600078e021e */
[----:B------:R4:W-:Y:S01]  /*59900*/  STL.64 [R1+0xce8], R32 ;  /* 0x000ce82001007387 */ /* 0x0009e20000100a00 */
[----:B------:R-:W-:-:S03]  /*59910*/  IMAD.WIDE R42, R4, 0x4, R42 ;  /* 0x00000004042a7825 */ /* 0x000fc600078e022a */
[----:B------:R4:W-:Y:S04]  /*59920*/  STL.64 [R1+0xce0], R30 ;  /* 0x000ce01e01007387 */ /* 0x0009e80000100a00 */
[----:B------:R4:W-:Y:S04]  /*59930*/  STL.64 [R1+0xcd8], R42 ;  /* 0x000cd82a01007387 */ /* 0x0009e80000100a00 */
[----:B------:R-:W-:Y:S04]  /*59940*/  LDGSTS.E [R23+0x50004], desc[UR60][R32.64], !P2 ;  /* 0x5000400020177fae */ /* 0x000fe8000d12187c */
[----:B------:R-:W-:Y:S01]  /*59950*/  LDGSTS.E [R22+0x54004], desc[UR60][R30.64], !P2 ;  /* 0x540040001e167fae */ /* 0x000fe2000d12187c */
[----:B-1----:R-:W-:-:S03]  /*59960*/  IMAD.WIDE R28, R4, 0x4, R34 ;  /* 0x00000004041c7825 */ /* 0x002fc600078e0222 */
[----:B------:R-:W-:Y:S04]  /*59970*/  LDGSTS.E [R21+0x58004], desc[UR60][R42.64], !P2 ;  /* 0x580040002a157fae */ /* 0x000fe8000d12187c */
[----:B------:R-:W3:Y:S04]  /*59980*/  LDL.LU.64 R34, [R1+0x278] ;  /* 0x0002780001227983 */ /* 0x000ee80000300a00 */
[----:B------:R1:W-:Y:S04]  /*59990*/  STL.64 [R1+0xcd0], R28 ;  /* 0x000cd01c01007387 */ /* 0x0003e80000100a00 */
[----:B----4-:R-:W4:Y:S04]  /*599a0*/  LDL.LU.64 R32, [R1+0x270] ;  /* 0x0002700001207983 */ /* 0x010f280000300a00 */
[----:B------:R-:W4:Y:S04]  /*599b0*/  LDL.LU.64 R30, [R1+0x268] ;  /* 0x00026800011e7983 */ /* 0x000f280000300a00 */
[----:B------:R-:W4:Y:S01]  /*599c0*/  LDL.LU.64 R42, [R1+0x260] ;  /* 0x00026000012a7983 */ /* 0x000f220000300a00 */
[----:B------:R-:W-:-:S02]  /*599d0*/  IADD3 R24, R27, -0x2b3, RZ ;  /* 0xfffffd4d1b187810 */ /* 0x000fc40007ffe0ff */
[----:B------:R-:W4:Y:S01]  /*599e0*/  LDC R27, c[0x0][0x230] ;  /* 0x00008c00ff1b7b82 */ /* 0x000f220000000800 */
[----:B------:R1:W-:Y:S01]  /*599f0*/  LDGSTS.E [R20+0x5c004], desc[UR60][R28.64], !P2 ;  /* 0x5c0040001c147fae */ /* 0x0003e2000d12187c */
[----:B------:R-:W-:Y:S01]  /*59a00*/  ISETP.GE.U32.AND P1, PT, R24, 0x7ffffcce, PT ;  /* 0x7ffffcce1800780c */ /* 0x000fe20003f26070 */
[----:B------:R-:W-:-:S05]  /*59a10*/  VIADD R24, R26, 0xfffffd4c ;  /* 0xfffffd4c1a187836 */ /* 0x000fca0000000000 */
[----:B------:R-:W-:Y:S01]  /*59a20*/  ISETP.GE.U32.AND P2, PT, R24, 0x7ffffccd, PT ;  /* 0x7ffffccd1800780c */ /* 0x000fe20003f46070 */
[----:B------:R-:W4:Y:S01]  /*59a30*/  LDC R26, c[0x0][0x230] ;  /* 0x00008c00ff1a7b82 */ /* 0x000f220000000800 */
[----:B--2---:R-:W-:-:S05]  /*59a40*/  IMAD.WIDE R38, R4, 0x4, R38 ;  /* 0x0000000404267825 */ /* 0x004fca00078e0226 */
[----:B------:R2:W-:Y:S04]  /*59a50*/  STL.64 [R1+0xcc8], R38 ;  /* 0x000cc82601007387 */ /* 0x0005e80000100a00 */
[----:B------:R-:W-:Y:S01]  /*59a60*/  LDGSTS.E [R23+0x50008], desc[UR60][R38.64], !P1 ;  /* 0x5000800026177fae */ /* 0x000fe2000c92187c */
[----:B---3--:R-:W-:-:S04]  /*59a70*/  IMAD.WIDE R36, R4, 0x4, R36 ;  /* 0x0000000404247825 */ /* 0x008fc800078e0224 */
[C---:B------:R-:W-:Y:S01]  /*59a80*/  IMAD.WIDE R44, R4.reuse, 0x4, R50 ;  /* 0x00000004042c7825 */ /* 0x040fe200078e0232 */
[----:B------:R3:W-:Y:S03]  /*59a90*/  STL.64 [R1+0xcc0], R36 ;  /* 0x000cc02401007387 */ /* 0x0007e60000100a00 */
[C---:B-1----:R-:W-:Y:S01]  /*59aa0*/  IMAD.WIDE R28, R4.reuse, 0x4, R40 ;  /* 0x00000004041c7825 */ /* 0x042fe200078e0228 */
[----:B------:R-:W-:Y:S04]  /*59ab0*/  STL.64 [R1+0xcb8], R44 ;  /* 0x000cb82c01007387 */ /* 0x000fe80000100a00 */
[----:B------:R-:W4:Y:S04]  /*59ac0*/  LDL.LU.64 R40, [R1+0x78] ;  /* 0x0000780001287983 */ /* 0x000f280000300a00 */
[----:B------:R1:W-:Y:S04]  /*59ad0*/  STL.64 [R1+0xcb0], R28 ;  /* 0x000cb01c01007387 */ /* 0x0003e80000100a00 */
[----:B------:R-:W-:Y:S04]  /*59ae0*/  LDGSTS.E [R22+0x54008], desc[UR60][R36.64], !P1 ;  /* 0x5400800024167fae */ /* 0x000fe8000c92187c */
[----:B--2---:R-:W2:Y:S04]  /*59af0*/  LDL.LU.64 R38, [R1+0x70] ;  /* 0x0000700001267983 */ /* 0x004ea80000300a00 */
[----:B------:R-:W-:Y:S04]  /*59b00*/  LDGSTS.E [R21+0x58008], desc[UR60][R44.64], !P1 ;  /* 0x580080002c157fae */ /* 0x000fe8000c92187c */
[----:B---3--:R-:W3:Y:S04]  /*59b10*/  LDL.LU.64 R36, [R1+0x68] ;  /* 0x0000680001247983 */ /* 0x008ee80000300a00 */
[----:B------:R-:W3:Y:S04]  /*59b20*/  LDL.LU.64 R50, [R1+0x60] ;  /* 0x0000600001327983 */ /* 0x000ee80000300a00 */
[----:B------:R1:W-:Y:S01]  /*59b30*/  LDGSTS.E [R20+0x5c008], desc[UR60][R28.64], !P1 ;  /* 0x5c0080001c147fae */ /* 0x0003e2000c92187c */
[----:B------:R-:W-:-:S04]  /*59b40*/  IMAD.WIDE R34, R4, 0x4, R34 ;  /* 0x0000000404227825 */ /* 0x000fc800078e0222 */
[C---:B----4-:R-:W-:Y:S01]  /*59b50*/  IMAD.WIDE R32, R4.reuse, 0x4, R32 ;  /* 0x0000000404207825 */ /* 0x050fe200078e0220 */
[----:B------:R-:W-:Y:S03]  /*59b60*/  STL.64 [R1+0xca8], R34 ;  /* 0x000ca82201007387 */ /* 0x000fe60000100a00 */
[C---:B------:R-:W-:Y:S01]  /*59b70*/  IMAD.WIDE R30, R4.reuse, 0x4, R30 ;  /* 0x00000004041e7825 */ /* 0x040fe200078e021e */
[----:B------:R4:W-:Y:S03]  /*59b80*/  STL.64 [R1+0xca0], R32 ;  /* 0x000ca02001007387 */ /* 0x0009e60000100a00 */
[----:B-1----:R-:W-:Y:S01]  /*59b90*/  IMAD.WIDE R28, R4, 0x4, R42 ;  /* 0x00000004041c7825 */ /* 0x002fe200078e022a */
[----:B------:R-:W-:Y:S04]  /*59ba0*/  LDGSTS.E [R23+0x5000c], desc[UR60][R34.64], !P2 ;  /* 0x5000c00022177fae */ /* 0x000fe8000d12187c */
[----:B------:R-:W-:Y:S04]  /*59bb0*/  LDGSTS.E [R22+0x5400c], desc[UR60][R32.64], !P2 ;  /* 0x5400c00020167fae */ /* 0x000fe8000d12187c */
[----:B------:R1:W-:Y:S04]  /*59bc0*/  STL.64 [R1+0xc98], R30 ;  /* 0x000c981e01007387 */ /* 0x0003e80000100a00 */
[----:B------:R-:W-:Y:S04]  /*59bd0*/  LDGSTS.E [R21+0x5800c], desc[UR60][R30.64], !P2 ;  /* 0x5800c0001e157fae */ /* 0x000fe8000d12187c */
[----:B----4-:R-:W4:Y:S04]  /*59be0*/  LDL.LU.64 R32, [R1+0x58] ;  /* 0x0000580001207983 */ /* 0x010f280000300a00 */
[----:B------:R3:W-:Y:S04]  /*59bf0*/  STL.64 [R1+0xc90], R28 ;  /* 0x000c901c01007387 */ /* 0x0007e80000100a00 */
[----:B------:R-:W4:Y:S04]  /*59c00*/  LDL.LU.64 R34, [R1+0x50] ;  /* 0x0000500001227983 */ /* 0x000f280000300a00 */
[----:B-1----:R-:W4:Y:S04]  /*59c10*/  LDL.LU.64 R30, [R1+0x48] ;  /* 0x00004800011e7983 */ /* 0x002f280000300a00 */
[----:B------:R-:W4:Y:S01]  /*59c20*/  LDL.LU.64 R42, [R1+0x40] ;  /* 0x00004000012a7983 */ /* 0x000f220000300a00 */
[----:B------:R-:W-:-:S02]  /*59c30*/  IADD3 R24, R25, -0x2d1, RZ ;  /* 0xfffffd2f19187810 */ /* 0x000fc40007ffe0ff */
[----:B------:R-:W1:Y:S01]  /*59c40*/  LDC R25, c[0x0][0x230] ;  /* 0x00008c00ff197b82 */ /* 0x000e620000000800 */
[----:B------:R3:W-:Y:S01]  /*59c50*/  LDGSTS.E [R20+0x5c00c], desc[UR60][R28.64], !P2 ;  /* 0x5c00c0001c147fae */ /* 0x0007e2000d12187c */
[----:B------:R-:W-:Y:S01]  /*59c60*/  ISETP.GE.U32.AND P1, PT, R24, 0x7ffffcb0, PT ;  /* 0x7ffffcb01800780c */ /* 0x000fe20003f26070 */
[----:B------:R-:W-:-:S05]  /*59c70*/  VIADD R24, R27, 0xfffffd2e ;  /* 0xfffffd2e1b187836 */ /* 0x000fca0000000000 */
[----:B------:R-:W-:Y:S02]  /*59c80*/  ISETP.GE.U32.AND P2, PT, R24, 0x7ffffcaf, PT ;  /* 0x7ffffcaf1800780c */ /* 0x000fe40003f46070 */
[----:B------:R-:W-:Y:S01]  /*59c90*/  IADD3 R24, R26, -0x2d3, RZ ;  /* 0xfffffd2d1a187810 */ /* 0x000fe20007ffe0ff */
[----:B------:R-:W-:-:S05]  /*59ca0*/  IMAD.WIDE R40, R4, 0x4, R40 ;  /* 0x0000000404287825 */ /* 0x000fca00078e0228 */
[----:B------:R1:W-:Y:S04]  /*59cb0*/  STL.64 [R1+0xc88], R40 ;  /* 0x000c882801007387 */ /* 0x0003e80000100a00 */
[----:B------:R-:W-:Y:S01]  /*59cc0*/  LDGSTS.E [R23+0x60000], desc[UR60][R40.64], !P1 ;  /* 0x6000000028177fae */ /* 0x000fe2000c92187c */
[----:B--2---:R-:W-:-:S04]  /*59cd0*/  IMAD.WIDE R38, R4, 0x4, R38 ;  /* 0x0000000404267825 */ /* 0x004fc800078e0226 */
[C---:B---3--:R-:W-:Y:S01]  /*59ce0*/  IMAD.WIDE R36, R4.reuse, 0x4, R36 ;  /* 0x0000000404247825 */ /* 0x048fe200078e0224 */
        /* <DEDUP_REMOVED lines=11> */
[C---:B----4-:R-:W-:Y:S01]  /*59da0*/  IMAD.WIDE R48, R4.reuse, 0x4, R32 ;  /* 0x0000000404307825 */ /* 0x050fe200078e0220 */
[----:B-1----:R-:W1:Y:S04]  /*59db0*/  LDC R28, c[0x0][0x230] ;  /* 0x00008c00ff1c7b82 */ /* 0x002e680000000800 */
[----:B------:R-:W-:Y:S01]  /*59dc0*/  LDGSTS.E [R23+0x60004], desc[UR60][R48.64], !P2 ;  /* 0x6000400030177fae */ /* 0x000fe2000d12187c */
[----:B------:R-:W-:-:S03]  /*59dd0*/  IMAD.WIDE R46, R4, 0x4, R34 ;  /* 0x00000004042e7825 */ /* 0x000fc600078e0222 */
[----:B------:R-:W4:Y:S01]  /*59de0*/  LDL.LU.64 R34, [R1+0x18] ;  /* 0x0000180001227983 */ /* 0x000f220000300a00 */
[----:B------:R-:W-:-:S03]  /*59df0*/  IMAD.WIDE R44, R4, 0x4, R30 ;  /* 0x00000004042c7825 */ /* 0x000fc600078e021e */
[----:B------:R-:W4:Y:S01]  /*59e00*/  LDL.LU.64 R32, [R1+0x10] ;  /* 0x0000100001207983 */ /* 0x000f220000300a00 */
[----:B------:R-:W-:-:S03]  /*59e10*/  IMAD.WIDE R26, R4, 0x4, R42 ;  /* 0x00000004041a7825 */ /* 0x000fc600078e022a */
[----:B------:R-:W-:Y:S04]  /*59e20*/  STL.64 [R1+0xc68], R48 ;  /* 0x000c683001007387 */ /* 0x000fe80000100a00 */
[----:B------:R-:W-:Y:S04]  /*59e30*/  STL.64 [R1+0xc60], R46 ;  /* 0x000c602e01007387 */ /* 0x000fe80000100a00 */
[----:B------:R-:W4:Y:S04]  /*59e40*/  LDL.LU.64 R30, [R1+0x8] ;  /* 0x00000800011e7983 */ /* 0x000f280000300a00 */
[----:B------:R-:W4:Y:S04]  /*59e50*/  LDL.LU.64 R42, [R1] ;  /* 0x00000000012a7983 */ /* 0x000f280000300a00 */
[----:B------:R-:W-:Y:S04]  /*59e60*/  LDGSTS.E [R22+0x64004], desc[UR60][R46.64], !P2 ;  /* 0x640040002e167fae */ /* 0x000fe8000d12187c */
[----:B------:R-:W-:Y:S04]  /*59e70*/  STL.64 [R1+0xc58], R44 ;  /* 0x000c582c01007387 */ /* 0x000fe80000100a00 */
[----:B------:R-:W-:Y:S04]  /*59e80*/  LDGSTS.E [R21+0x68004], desc[UR60][R44.64], !P2 ;  /* 0x680040002c157fae */ /* 0x000fe8000d12187c */
[----:B------:R1:W-:Y:S04]  /*59e90*/  STL.64 [R1+0xc50], R26 ;  /* 0x000c501a01007387 */ /* 0x0003e80000100a00 */
[----:B------:R1:W-:Y:S01]  /*59ea0*/  LDGSTS.E [R20+0x6c004], desc[UR60][R26.64], !P2 ;  /* 0x6c0040001a147fae */ /* 0x0003e2000d12187c */
[----:B------:R-:W-:Y:S01]  /*59eb0*/  ISETP.GE.U32.AND P1, PT, R24, 0x7ffffcae, PT ;  /* 0x7ffffcae1800780c */ /* 0x000fe20003f26070 */
[----:B------:R-:W-:-:S02]  /*59ec0*/  VIADD R24, R25, 0xfffffd2c ;  /* 0xfffffd2c19187836 */ /* 0x000fc40000000000 */
[----:B------:R-:W4:Y:S08]  /*59ed0*/  LDC R25, c[0x0][0x230] ;  /* 0x00008c00ff197b82 */ /* 0x000f300000000800 */
[----:B-1----:R-:W1:Y:S01]  /*59ee0*/  LDC R27, c[0x0][0x230] ;  /* 0x00008c00ff1b7b82 */ /* 0x002e620000000800 */
[----:B------:R-:W-:Y:S02]  /*59ef0*/  ISETP.GE.U32.AND P2, PT, R24, 0x7ffffcad, PT ;  /* 0x7ffffcad1800780c */ /* 0x000fe40003f46070 */
[----:B------:R-:W-:-:S05]  /*59f00*/  IADD3 R24, R28, -0x2f1, RZ ;  /* 0xfffffd0f1c187810 */ /* 0x000fca0007ffe0ff */
[----:B------:R-:W4:Y:S01]  /*59f10*/  LDC R26, c[0x0][0x230] ;  /* 0x00008c00ff1a7b82 */ /* 0x000f220000000800 */
[----:B------:R-:W-:-:S05]  /*59f20*/  IMAD.WIDE R44, R4, 0x4, R50 ;  /* 0x00000004042c7825 */ /* 0x000fca00078e0232 */
        /* <DEDUP_REMOVED lines=10> */
[----:B----4-:R-:W-:-:S04]  /*59fd0*/  IMAD.WIDE R34, R4, 0x4, R34 ;  /* 0x0000000404227825 */ /* 0x010fc800078e0222 */
[C---:B------:R-:W-:Y:S01]  /*59fe0*/  IMAD.WIDE R32, R4.reuse, 0x4, R32 ;  /* 0x0000000404207825 */ /* 0x040fe200078e0220 */
[----:B------:R1:W-:Y:S01]  /*59ff0*/  LDGSTS.E [R23+0x6000c], desc[UR60][R34.64], !P2 ;  /* 0x6000c00022177fae */ /* 0x0003e2000d12187c */
[----:B------:R-:W2:Y:S03]  /*5a000*/  LDC R27, c[0x0][0x230] ;  /* 0x00008c00ff1b7b82 */ /* 0x000ea60000000800 */
[----:B------:R3:W-:Y:S01]  /*5a010*/  LDGSTS.E [R22+0x6400c], desc[UR60][R32.64], !P2 ;  /* 0x6400c00020167fae */ /* 0x0007e2000d12187c */
[----:B------:R-:W-:-:S04]  /*5a020*/  IMAD.WIDE R30, R4, 0x4, R30 ;  /* 0x00000004041e7825 */ /* 0x000fc800078e021e */
[----:B------:R-:W-:Y:S01]  /*5a030*/  IMAD.WIDE R28, R4, 0x4, R42 ;  /* 0x00000004041c7825 */ /* 0x000fe200078e022a */
[----:B------:R-:W-:Y:S04]  /*5a040*/  STL.64 [R1+0xc40], R40 ;  /* 0x000c402801007387 */ /* 0x000fe80000100a00 */
[----:B------:R4:W-:Y:S04]  /*5a050*/  LDGSTS.E [R21+0x6800c], desc[UR60][R30.64], !P2 ;  /* 0x6800c0001e157fae */ /* 0x0009e8000d12187c */
[----:B------:R-:W-:Y:S04]  /*5a060*/  STL.64 [R1+0xc38], R38 ;  /* 0x000c382601007387 */ /* 0x000fe80000100a00 */
[----:B------:R4:W-:Y:S01]  /*5a070*/  LDGSTS.E [R20+0x6c00c], desc[UR60][R28.64], !P2 ;  /* 0x6c00c0001c147fae */ /* 0x0009e2000d12187c */
[----:B------:R-:W-:-:S03]  /*5a080*/  ISETP.GE.U32.AND P2, PT, R24, 0x7ffffc8f, PT ;  /* 0x7ffffc8f1800780c */ /* 0x000fc60003f46070 */
[----:B------:R-:W-:Y:S04]  /*5a090*/  STL.64 [R1+0xc30], R36 ;  /* 0x000c302401007387 */ /* 0x000fe80000100a00 */
[----:B------:R1:W-:Y:S04]  /*5a0a0*/  STL.64 [R1+0xc28], R34 ;  /* 0x000c282201007387 */ /* 0x0003e80000100a00 */
[----:B------:R3:W-:Y:S04]  /*5a0b0*/  STL.64 [R1+0xc20], R32 ;  /* 0x000c202001007387 */ /* 0x0007e80000100a00 */
[----:B------:R4:W-:Y:S01]  /*5a0c0*/  STL.64 [R1+0xc18], R30 ;  /* 0x000c181e01007387 */ /* 0x0009e20000100a00 */
[----:B-1----:R-:W-:-:S03]  /*5a0d0*/  IMAD.WIDE R34, R4, 0x4, R90 ;  /* 0x0000000404227825 */ /* 0x002fc600078e025a */
[----:B------:R1:W-:Y:S01]  /*5a0e0*/  STL.64 [R1+0xc10], R28 ;  /* 0x000c101c01007387 */ /* 0x0003e20000100a00 */
[----:B---3--:R-:W-:-:S03]  /*5a0f0*/  IMAD.WIDE R32, R4, 0x4, R84 ;  /* 0x0000000404207825 */ /* 0x008fc600078e0254 */
[----:B------:R3:W-:Y:S01]  /*5a100*/  STL.64 [R1+0xc08], R34 ;  /* 0x000c082201007387 */ /* 0x0007e20000100a00 */
[----:B----4-:R-:W-:-:S03]  /*5a110*/  IMAD.WIDE R30, R4, 0x4, R86 ;  /* 0x00000004041e7825 */ /* 0x010fc600078e0256 */
[----:B------:R3:W-:Y:S01]  /*5a120*/  LDGSTS.E [R23+0x70000], desc[UR60][R34.64], !P1 ;  /* 0x7000000022177fae */ /* 0x0007e2000c92187c */
[----:B-1----:R-:W-:-:S03]  /*5a130*/  IMAD.WIDE R28, R4, 0x4, R88 ;  /* 0x00000004041c7825 */ /* 0x002fc600078e0258 */
[----:B------:R1:W-:Y:S01]  /*5a140*/  STL.64 [R1+0xc00], R32 ;  /* 0x000c002001007387 */ /* 0x0003e20000100a00 */
[----:B------:R-:W-:Y:S02]  /*5a150*/  IADD3 R24, R26, -0x2f3, RZ ;  /* 0xfffffd0d1a187810 */ /* 0x000fe40007ffe0ff */
[----:B------:R-:W4:Y:S01]  /*5a160*/  LDC R26, c[0x0][0x230] ;  /* 0x00008c00ff1a7b82 */ /* 0x000f220000000800 */
[----:B------:R1:W-:Y:S01]  /*5a170*/  LDGSTS.E [R22+0x74000], desc[UR60][R32.64], !P1 ;  /* 0x7400000020167fae */ /* 0x0003e2000c92187c */
[----:B---3--:R-:W-:-:S03]  /*5a180*/  IMAD.WIDE R34, R4, 0x4, R98 ;  /* 0x0000000404227825 */ /* 0x008fc600078e0262 */
[----:B------:R3:W-:Y:S04]  /*5a190*/  STL.64 [R1+0xbf8], R30 ;  /* 0x000bf81e01007387 */ /* 0x0007e80000100a00 */
[----:B------:R3:W-:Y:S01]  /*5a1a0*/  LDGSTS.E [R21+0x78000], desc[UR60][R30.64], !P1 ;  /* 0x780000001e157fae */ /* 0x0007e2000c92187c */
[----:B-1----:R-:W-:-:S03]  /*5a1b0*/  IMAD.WIDE R32, R4, 0x4, R92 ;  /* 0x0000000404207825 */ /* 0x002fc600078e025c */
[----:B------:R1:W-:Y:S04]  /*5a1c0*/  STL.64 [R1+0xbf0], R28 ;  /* 0x000bf01c01007387 */ /* 0x0003e80000100a00 */
[----:B------:R1:W-:Y:S01]  /*5a1d0*/  LDGSTS.E [R20+0x7c000], desc[UR60][R28.64], !P1 ;  /* 0x7c0000001c147fae */ /* 0x0003e2000c92187c */
[----:B---3--:R-:W-:-:S03]  /*5a1e0*/  IMAD.WIDE R30, R4, 0x4, R94 ;  /* 0x00000004041e7825 */ /* 0x008fc600078e025e */
[----:B------:R3:W-:Y:S01]  /*5a1f0*/  STL.64 [R1+0xbe8], R34 ;  /* 0x000be82201007387 */ /* 0x0007e20000100a00 */
[----:B------:R-:W-:-:S03]  /*5a200*/  ISETP.GE.U32.AND P1, PT, R24, 0x7ffffc8e, PT ;  /* 0x7ffffc8e1800780c */ /* 0x000fc60003f26070 */
[----:B------:R3:W-:Y:S01]  /*5a210*/  LDGSTS.E [R23+0x70004], desc[UR60][R34.64], !P2 ;  /* 0x7000400022177fae */ /* 0x0007e2000d12187c */
[----:B-1----:R-:W-:-:S03]  /*5a220*/  IMAD.WIDE R28, R4, 0x4, R96 ;  /* 0x00000004041c7825 */ /* 0x002fc600078e0260 */
[----:B------:R1:W-:Y:S04]  /*5a230*/  STL.64 [R1+0xbd8], R32 ;  /* 0x000bd82001007387 */ /* 0x0003e80000100a00 */
[----:B------:R1:W-:Y:S01]  /*5a240*/  LDGSTS.E [R22+0x74004], desc[UR60][R32.64], !P2 ;  /* 0x7400400020167fae */ /* 0x0003e2000d12187c */
[----:B---3--:R-:W-:-:S03]  /*5a250*/  IMAD.WIDE R34, R4, 0x4, R106 ;  /* 0x0000000404227825 */ /* 0x008fc600078e026a */
[----:B------:R3:W-:Y:S04]  /*5a260*/  STL.64 [R1+0xbd0], R30 ;  /* 0x000bd01e01007387 */ /* 0x0007e80000100a00 */
[----:B------:R3:W-:Y:S01]  /*5a270*/  LDGSTS.E [R21+0x78004], desc[UR60][R30.64], !P2 ;  /* 0x780040001e157fae */ /* 0x0007e2000d12187c */
[----:B------:R-:W-:Y:S02]  /*5a280*/  VIADD R24, R25, 0xfffffd0c ;  /* 0xfffffd0c19187836 */ /* 0x000fe40000000000 */
[----:B------:R-:W4:Y:S01]  /*5a290*/  LDC R25, c[0x0][0x230] ;  /* 0x00008c00ff197b82 */ /* 0x000f220000000800 */
[C---:B-1----:R-:W-:Y:S01]  /*5a2a0*/  IMAD.WIDE R32, R4.reuse, 0x4, R100 ;  /* 0x0000000404207825 */ /* 0x042fe200078e0264 */
[----:B------:R1:W-:Y:S04]  /*5a2b0*/  STL.64 [R1+0xbc8], R28 ;  /* 0x000bc81c01007387 */ /* 0x0003e80000100a00 */
[----:B------:R1:W-:Y:S01]  /*5a2c0*/  LDGSTS.E [R20+0x7c004], desc[UR60][R28.64], !P2 ;  /* 0x7c0040001c147fae */ /* 0x0003e2000d12187c */
[----:B---3--:R-:W-:-:S03]  /*5a2d0*/  IMAD.WIDE R30, R4, 0x4, R102 ;  /* 0x00000004041e7825 */ /* 0x008fc600078e0266 */
[----:B------:R3:W-:Y:S01]  /*5a2e0*/  STL.64 [R1+0xbb8], R34 ;  /* 0x000bb82201007387 */ /* 0x0007e20000100a00 */
[----:B------:R-:W-:-:S03]  /*5a2f0*/  ISETP.GE.U32.AND P2, PT, R24, 0x7ffffc8d, PT ;  /* 0x7ffffc8d1800780c */ /* 0x000fc60003f46070 */
[----:B------:R2:W-:Y:S01]  /*5a300*/  STL.64 [R1+0xbb0], R32 ;  /* 0x000bb02001007387 */ /* 0x0005e20000100a00 */
[----:B-1----:R-:W-:-:S03]  /*5a310*/  IMAD.WIDE R28, R4, 0x4, R104 ;  /* 0x00000004041c7825 */ /* 0x002fc600078e0268 */
[----:B------:R1:W-:Y:S04]  /*5a320*/  STL.64 [R1+0xba8], R30 ;  /* 0x000ba81e01007387 */ /* 0x0003e80000100a00 */
[----:B------:R-:W4:Y:S04]  /*5a330*/  LDL.LU.64 R38, [R1+0x4d8] ;  /* 0x0004d80001267983 */ /* 0x000f280000300a00 */
[----:B------:R1:W-:Y:S04]  /*5a340*/  STL.64 [R1+0xb98], R28 ;  /* 0x000b981c01007387 */ /* 0x0003e80000100a00 */
[----:B------:R-:W4:Y:S04]  /*5a350*/  LDL.LU.64 R36, [R1+0x4d0] ;  /* 0x0004d00001247983 */ /* 0x000f280000300a00 */
[----:B------:R-:W4:Y:S04]  /*5a360*/  LDL.LU.64 R50, [R1+0x4c8] ;  /* 0x0004c80001327983 */ /* 0x000f280000300a00 */
[----:B------:R3:W-:Y:S04]  /*5a370*/  LDGSTS.E [R23+0x70008], desc[UR60][R34.64], !P1 ;  /* 0x7000800022177fae */ /* 0x0007e8000c92187c */
[----:B------:R-:W4:Y:S04]  /*5a380*/  LDL.LU.64 R40, [R1+0x4c0] ;  /* 0x0004c00001287983 */ /* 0x000f280000300a00 */
[----:B------:R2:W-:Y:S04]  /*5a390*/  LDGSTS.E [R22+0x74008], desc[UR60][R32.64], !P1 ;  /* 0x7400800020167fae */ /* 0x0005e8000c92187c */
[----:B------:R1:W-:Y:S01]  /*5a3a0*/  LDGSTS.E [R21+0x78008], desc[UR60][R30.64], !P1 ;  /* 0x780080001e157fae */ /* 0x0003e2000c92187c */
[----:B---3--:R-:W-:-:S03]  /*5a3b0*/  IMAD.WIDE R34, R4, 0x4, R110 ;  /* 0x0000000404227825 */ /* 0x008fc600078e026e */
[----:B------:R3:W-:Y:S01]  /*5a3c0*/  LDGSTS.E [R20+0x7c008], desc[UR60][R28.64], !P1 ;  /* 0x7c0080001c147fae */ /* 0x0007e2000c92187c */
[----:B--2---:R-:W-:-:S04]  /*5a3d0*/  IMAD.WIDE R32, R4, 0x4, R114 ;  /* 0x0000000404207825 */ /* 0x004fc800078e0272 */
[C---:B-1----:R-:W-:Y:S01]  /*5a3e0*/  IMAD.WIDE R30, R4.reuse, 0x4, R108 ;  /* 0x00000004041e7825 */ /* 0x042fe200078e026c */
[----:B------:R1:W-:Y:S03]  /*5a3f0*/  STL.64 [R1+0xb90], R32 ;  /* 0x000b902001007387 */ /* 0x0003e60000100a00 */
[----:B---3--:R-:W-:Y:S01]  /*5a400*/  IMAD.WIDE R28, R4, 0x4, R112 ;  /* 0x00000004041c7825 */ /* 0x008fe200078e0270 */
[----:B------:R2:W-:Y:S04]  /*5a410*/  STL.64 [R1+0xb88], R30 ;  /* 0x000b881e01007387 */ /* 0x0005e80000100a00 */
[----:B------:R3:W-:Y:S04]  /*5a420*/  LDGSTS.E [R23+0x7000c], desc[UR60][R32.64], !P2 ;  /* 0x7000c00020177fae */ /* 0x0007e8000d12187c */
[----:B------:R3:W-:Y:S04]  /*5a430*/  STL.64 [R1+0xb78], R34 ;  /* 0x000b782201007387 */ /* 0x0007e80000100a00 */
[----:B------:R3:W-:Y:S04]  /*5a440*/  LDGSTS.E [R22+0x7400c], desc[UR60][R30.64], !P2 ;  /* 0x7400c0001e167fae */ /* 0x0007e8000d12187c */
[----:B-1----:R-:W4:Y:S04]  /*5a450*/  LDL.LU.64 R32, [R1+0x4b8] ;  /* 0x0004b80001207983 */ /* 0x002f280000300a00 */
[----:B------:R1:W-:Y:S04]  /*5a460*/  STL.64 [R1+0xb70], R28 ;  /* 0x000b701c01007387 */ /* 0x0003e80000100a00 */
[----:B--2---:R-:W2:Y:S04]  /*5a470*/  LDL.LU.64 R30, [R1+0x4b0] ;  /* 0x0004b000011e7983 */ /* 0x004ea80000300a00 */
[----:B------:R-:W2:Y:S04]  /*5a480*/  LDL.LU.64 R42, [R1+0x4a8] ;  /* 0x0004a800012a7983 */ /* 0x000ea80000300a00 */
[----:B------:R1:W-:Y:S01]  /*5a490*/  LDGSTS.E [R21+0x7800c], desc[UR60][R34.64], !P2 ;  /* 0x7800c00022157fae */ /* 0x0003e2000d12187c */
[----:B------:R-:W-:-:S02]  /*5a4a0*/  IADD3 R24, R27, -0x295, RZ ;  /* 0xfffffd6b1b187810 */ /* 0x000fc40007ffe0ff */
[C---:B---3--:R-:W-:Y:S01]  /*5a4b0*/  IADD3 R23, R9.reuse, 0x100000, RZ ;  /* 0x0010000009177810 */ /* 0x048fe20007ffe0ff */
[----:B------:R3:W-:Y:S04]  /*5a4c0*/  LDGSTS.E [R20+0x7c00c], desc[UR60][R28.64], !P2 ;  /* 0x7c00c0001c147fae */ /* 0x0007e8000d12187c */
[----:B------:R-:W2:Y:S01]  /*5a4d0*/  LDL.LU.64 R34, [R1+0x4a0] ;  /* 0x0004a00001227983 */ /* 0x000ea20000300a00 */
[----:B------:R-:W-:Y:S01]  /*5a4e0*/  ISETP.GE.U32.AND P1, PT, R24, 0x7ffffcec, PT ;  /* 0x7ffffcec1800780c */ /* 0x000fe20003f26070 */
[C---:B------:R-:W-:Y:S01]  /*5a4f0*/  VIADD R22, R9.reuse, 0x100000 ;  /* 0x0010000009167836 */ /* 0x040fe20000000000 */
[C---:B-1----:R-:W-:Y:S01]  /*5a500*/  IADD3 R21, R9.reuse, 0x100000, RZ ;  /* 0x0010000009157810 */ /* 0x042fe20007ffe0ff */
[----:B----4-:R-:W-:Y:S01]  /*5a510*/  VIADD R24, R26, 0xfffffd6a ;  /* 0xfffffd6a1a187836 */ /* 0x010fe20000000000 */
[----:B------:R-:W1:Y:S01]  /*5a520*/  LDC R27, c[0x0][0x230] ;  /* 0x00008c00ff1b7b82 */ /* 0x000e620000000800 */
[----:B---3--:R-:W-:-:S03]  /*5a530*/  VIADD R20, R9, 0x100000 ;  /* 0x0010000009147836 */ /* 0x008fc60000000000 */
[----:B------:R-:W-:Y:S01]  /*5a540*/  ISETP.GE.U32.AND P2, PT, R24, 0x7ffffceb, PT ;  /* 0x7ffffceb1800780c */ /* 0x000fe20003f46070 */
[----:B------:R-:W-:-:S03]  /*5a550*/  IMAD.WIDE R38, R4, 0x4, R38 ;  /* 0x0000000404267825 */ /* 0x000fc600078e0226 */
[----:B------:R-:W3:Y:S01]  /*5a560*/  LDC R26, c[0x0][0x230] ;  /* 0x00008c00ff1a7b82 */ /* 0x000ee20000000800 */
[C---:B------:R-:W-:Y:S01]  /*5a570*/  IMAD.WIDE R36, R4.reuse, 0x4, R36 ;  /* 0x0000000404247825 */ /* 0x040fe200078e0224 */
[----:B------:R4:W-:Y:S03]  /*5a580*/  STL.64 [R1+0xb68], R38 ;  /* 0x000b682601007387 */ /* 0x0009e60000100a00 */
[C---:B------:R-:W-:Y:S01]  /*5a590*/  IMAD.WIDE R44, R4.reuse, 0x4, R50 ;  /* 0x00000004042c7825 */ /* 0x040fe200078e0232 */
[----:B------:R1:W-:Y:S04]  /*5a5a0*/  STL.64 [R1+0xb58], R36 ;  /* 0x000b582401007387 */ /* 0x0003e80000100a00 */
[----:B------:R-:W-:Y:S01]  /*5a5b0*/  LDGSTS.E [R23+0x40000], desc[UR60][R38.64], !P1 ;  /* 0x4000000026177fae */ /* 0x000fe2000c92187c */
[----:B------:R-:W-:-:S03]  /*5a5c0*/  IMAD.WIDE R28, R4, 0x4, R40 ;  /* 0x00000004041c7825 */ /* 0x000fc600078e0228 */
[----:B------:R-:W-:Y:S04]  /*5a5d0*/  STL.64 [R1+0xb50], R44 ;  /* 0x000b502c01007387 */ /* 0x000fe80000100a00 */
        /* <DEDUP_REMOVED lines=8> */
[----:B------:R-:W-:-:S04]  /*5a660*/  IMAD.WIDE R32, R4, 0x4, R32 ;  /* 0x0000000404207825 */ /* 0x000fc800078e0220 */
[C---:B--2---:R-:W-:Y:S01]  /*5a670*/  IMAD.WIDE R30, R4.reuse, 0x4, R30 ;  /* 0x00000004041e7825 */ /* 0x044fe200078e021e */
[----:B------:R1:W-:Y:S03]  /*5a680*/  STL.64 [R1+0xb30], R32 ;  /* 0x000b302001007387 */ /* 0x0003e60000100a00 */
[C---:B------:R-:W-:Y:S01]  /*5a690*/  IMAD.WIDE R42, R4.reuse, 0x4, R42 ;  /* 0x00000004042a7825 */ /* 0x040fe200078e022a */
[----:B------:R2:W-:Y:S04]  /*5a6a0*/  STL.64 [R1+0xb28], R30 ;  /* 0x000b281e01007387 */ /* 0x0005e80000100a00 */
[----:B------:R2:W-:Y:S04]  /*5a6b0*/  STL.64 [R1+0xb20], R42 ;  /* 0x000b202a01007387 */ /* 0x0005e80000100a00 */
[----:B------:R-:W-:Y:S04]  /*5a6c0*/  LDGSTS.E [R23+0x40004], desc[UR60][R32.64], !P2 ;  /* 0x4000400020177fae */ /* 0x000fe8000d12187c */
[----:B------:R-:W-:Y:S01]  /*5a6d0*/  LDGSTS.E [R22+0x44004], desc[UR60][R30.64], !P2 ;  /* 0x440040001e167fae */ /* 0x000fe2000d12187c */
[----:B---3--:R-:W-:-:S03]  /*5a6e0*/  IMAD.WIDE R28, R4, 0x4, R34 ;  /* 0x00000004041c7825 */ /* 0x008fc600078e0222 */
[----:B------:R-:W-:Y:S04]  /*5a6f0*/  LDGSTS.E [R21+0x48004], desc[UR60][R42.64], !P2 ;  /* 0x480040002a157fae */ /* 0x000fe8000d12187c */
[----:B------:R-:W3:Y:S04]  /*5a700*/  LDL.LU.64 R34, [R1+0x478] ;  /* 0x0004780001227983 */ /* 0x000ee80000300a00 */
[----:B------:R4:W-:Y:S04]  /*5a710*/  STL.64 [R1+0xb10], R28 ;  /* 0x000b101c01007387 */ /* 0x0009e80000100a00 */
[----:B-1----:R-:W3:Y:S04]  /*5a720*/  LDL.LU.64 R32, [R1+0x470] ;  /* 0x0004700001207983 */ /* 0x002ee80000300a00 */
[----:B--2---:R-:W2:Y:S04]  /*5a730*/  LDL.LU.64 R30, [R1+0x468] ;  /* 0x00046800011e7983 */ /* 0x004ea80000300a00 */
[----:B------:R-:W2:Y:S01]  /*5a740*/  LDL.LU.64 R42, [R1+0x460] ;  /* 0x00046000012a7983 */ /* 0x000ea20000300a00 */
[----:B------:R-:W-:-:S02]  /*5a750*/  IADD3 R24, R25, -0x297, RZ ;  /* 0xfffffd6919187810 */ /* 0x000fc40007ffe0ff */
[----:B------:R-:W1:Y:S01]  /*5a760*/  LDC R25, c[0x0][0x230] ;  /* 0x00008c00ff197b82 */ /* 0x000e620000000800 */
[----:B------:R4:W-:Y:S01]  /*5a770*/  LDGSTS.E [R20+0x4c004], desc[UR60][R28.64], !P2 ;  /* 0x4c0040001c147fae */ /* 0x0009e2000d12187c */
[----:B------:R-:W-:Y:S01]  /*5a780*/  ISETP.GE.U32.AND P1, PT, R24, 0x7ffffcea, PT ;  /* 0x7ffffcea1800780c */ /* 0x000fe20003f26070 */
[----:B------:R-:W-:-:S05]  /*5a790*/  VIADD R24, R27, 0xfffffd68 ;  /* 0xfffffd681b187836 */ /* 0x000fca0000000000 */
[----:B------:R-:W-:Y:S01]  /*5a7a0*/  ISETP.GE.U32.AND P2, PT, R24, 0x7ffffce9, PT ;  /* 0x7ffffce91800780c */ /* 0x000fe20003f46070 */
[----:B------:R-:W1:Y:S01]  /*5a7b0*/  LDC R27, c[0x0][0x230] ;  /* 0x00008c00ff1b7b82 */ /* 0x000e620000000800 */
[----:B----4-:R-:W-:-:S04]  /*5a7c0*/  IMAD.WIDE R38, R4, 0x4, R38 ;  /* 0x0000000404267825 */ /* 0x010fc800078e0226 */
[C---:B------:R-:W-:Y:S01]  /*5a7d0*/  IMAD.WIDE R36, R4.reuse, 0x4, R36 ;  /* 0x0000000404247825 */ /* 0x040fe200078e0224 */
[----:B------:R4:W-:Y:S03]  /*5a7e0*/  STL.64 [R1+0xb08], R38 ;  /* 0x000b082601007387 */ /* 0x0009e60000100a00 */
[C---:B------:R-:W-:Y:S01]  /*5a7f0*/  IMAD.WIDE R40, R4.reuse, 0x4, R40 ;  /* 0x0000000404287825 */ /* 0x040fe200078e0228 */
[----:B------:R1:W-:Y:S03]  /*5a800*/  STL.64 [R1+0xb00], R36 ;  /* 0x000b002401007387 */ /* 0x0003e60000100a00 */
[C---:B------:R-:W-:Y:S01]  /*5a810*/  IMAD.WIDE R28, R4.reuse, 0x4, R50 ;  /* 0x00000004041c7825 */ /* 0x040fe200078e0232 */
[----:B------:R-:W-:Y:S04]  /*5a820*/  LDGSTS.E [R23+0x40008], desc[UR60][R38.64], !P1 ;  /* 0x4000800026177fae */ /* 0x000fe8000c92187c */
[----:B------:R1:W-:Y:S04]  /*5a830*/  STL.64 [R1+0xaf0], R40 ;  /* 0x000af02801007387 */ /* 0x0003e80000100a00 */
[----:B------:R-:W-:Y:S04]  /*5a840*/  LDGSTS.E [R22+0x44008], desc[UR60][R36.64], !P1 ;  /* 0x4400800024167fae */ /* 0x000fe8000c92187c */
[----:B----4-:R-:W4:Y:S04]  /*5a850*/  LDL.LU.64 R38, [R1+0x258] ;  /* 0x0002580001267983 */ /* 0x010f280000300a00 */
[----:B------:R2:W-:Y:S04]  /*5a860*/  STL.64 [R1+0xae8], R28 ;  /* 0x000ae81c01007387 */ /* 0x0005e80000100a00 */
[----:B-1----:R-:W4:Y:S04]  /*5a870*/  LDL.LU.64 R36, [R1+0x250] ;  /* 0x0002500001247983 */ /* 0x002f280000300a00 */
[----:B------:R-:W4:Y:S04]  /*5a880*/  LDL.LU.64 R50, [R1+0x248] ;  /* 0x0002480001327983 */ /* 0x000f280000300a00 */
[----:B------:R-:W-:Y:S04]  /*5a890*/  LDGSTS.E [R21+0x48008], desc[UR60][R40.64], !P1 ;  /* 0x4800800028157fae */ /* 0x000fe8000c92187c */
[----:B------:R1:W-:Y:S04]  /*5a8a0*/  LDGSTS.E [R20+0x4c008], desc[UR60][R28.64], !P1 ;  /* 0x4c0080001c147fae */ /* 0x0003e8000c92187c */
[----:B------:R-:W4:Y:S01]  /*5a8b0*/  LDL.LU.64 R40, [R1+0x240] ;  /* 0x0002400001287983 */ /* 0x000f220000300a00 */
[----:B---3--:R-:W-:-:S04]  /*5a8c0*/  IMAD.WIDE R34, R4, 0x4, R34 ;  /* 0x0000000404227825 */ /* 0x008fc800078e0222 */
[C---:B------:R-:W-:Y:S01]  /*5a8d0*/  IMAD.WIDE R32, R4.reuse, 0x4, R32 ;  /* 0x0000000404207825 */ /* 0x040fe200078e0220 */
[----:B------:R-:W-:Y:S03]  /*5a8e0*/  STL.64 [R1+0xae0], R34 ;  /* 0x000ae02201007387 */ /* 0x000fe60000100a00 */
[C---:B--2---:R-:W-:Y:S01]  /*5a8f0*/  IMAD.WIDE R30, R4.reuse, 0x4, R30 ;  /* 0x00000004041e7825 */ /* 0x044fe200078e021e */
[----:B------:R2:W-:Y:S03]  /*5a900*/  STL.64 [R1+0xad0], R32 ;  /* 0x000ad02001007387 */ /* 0x0005e60000100a00 */
[----:B-1----:R-:W-:Y:S01]  /*5a910*/  IMAD.WIDE R28, R4, 0x4, R42 ;  /* 0x00000004041c7825 */ /* 0x002fe200078e022a */
[----:B------:R-:W-:Y:S04]  /*5a920*/  LDGSTS.E [R23+0x4000c], desc[UR60][R34.64], !P2 ;  /* 0x4000c00022177fae */ /* 0x000fe8000d12187c */
[----:B------:R-:W-:Y:S04]  /*5a930*/  LDGSTS.E [R22+0x4400c], desc[UR60][R32.64], !P2 ;  /* 0x4400c00020167fae */ /* 0x000fe8000d12187c */
[----:B------:R1:W-:Y:S04]  /*5a940*/  STL.64 [R1+0xac8], R30 ;  /* 0x000ac81e01007387 */ /* 0x0003e80000100a00 */
[----:B------:R-:W-:Y:S04]  /*5a950*/  LDGSTS.E [R21+0x4800c], desc[UR60][R30.64], !P2 ;  /* 0x4800c0001e157fae */ /* 0x000fe8000d12187c */
[----:B--2---:R-:W2:Y:S04]  /*5a960*/  LDL.LU.64 R32, [R1+0x238] ;  /* 0x0002380001207983 */ /* 0x004ea80000300a00 */
[----:B------:R3:W-:Y:S04]  /*5a970*/  STL.64 [R1+0xac0], R28 ;  /* 0x000ac01c01007387 */ /* 0x0007e80000100a00 */
[----:B------:R-:W2:Y:S04]  /*5a980*/  LDL.LU.64 R34, [R1+0x230] ;  /* 0x0002300001227983 */ /* 0x000ea80000300a00 */
[----:B-1----:R-:W2:Y:S04]  /*5a990*/  LDL.LU.64 R30, [R1+0x228] ;  /* 0x00022800011e7983 */ /* 0x002ea80000300a00 */
[----:B------:R-:W2:Y:S01]  /*5a9a0*/  LDL.LU.64 R42, [R1+0x220] ;  /* 0x00022000012a7983 */ /* 0x000ea20000300a00 */
[----:B------:R-:W-:-:S02]  /*5a9b0*/  IADD3 R24, R26, -0x2b5, RZ ;  /* 0xfffffd4b1a187810 */ /* 0x000fc40007ffe0ff */
[----:B------:R-:W1:Y:S01]  /*5a9c0*/  LDC R26, c[0x0][0x230] ;  /* 0x00008c00ff1a7b82 */ /* 0x000e620000000800 */
[----:B------:R3:W-:Y:S01]  /*5a9d0*/  LDGSTS.E [R20+0x4c00c], desc[UR60][R28.64], !P2 ;  /* 0x4c00c0001c147fae */ /* 0x0007e2000d12187c */
[----:B------:R-:W-:Y:S01]  /*5a9e0*/  ISETP.GE.U32.AND P1, PT, R24, 0x7ffffccc, PT ;  /* 0x7ffffccc1800780c */ /* 0x000fe20003f26070 */
[----:B----4-:R-:W-:-:S04]  /*5a9f0*/  IMAD.WIDE R38, R4, 0x4, R38 ;  /* 0x0000000404267825 */ /* 0x010fc800078e0226 */
[C---:B------:R-:W-:Y:S01]  /*5aa00*/  IMAD.WIDE R36, R4.reuse, 0x4, R36 ;  /* 0x0000000404247825 */ /* 0x040fe200078e0224 */
[----:B------:R4:W-:Y:S03]  /*5aa10*/  STL.64 [R1+0xab8], R38 ;  /* 0x000ab82601007387 */ /* 0x0009e60000100a00 */
[C---:B------:R-:W-:Y:S01]  /*5aa20*/  IMAD.WIDE R44, R4.reuse, 0x4, R50 ;  /* 0x00000004042c7825 */ /* 0x040fe200078e0232 */
[----:B------:R1:W-:Y:S04]  /*5aa30*/  STL.64 [R1+0xaa8], R36 ;  /* 0x000aa82401007387 */ /* 0x0003e80000100a00 */
[----:B------:R2:W-:Y:S04]  /*5aa40*/  STL.64 [R1+0xaa0], R44 ;  /* 0x000aa02c01007387 */ /* 0x0005e80000100a00 */
[----:B------:R-:W-:Y:S04]  /*5aa50*/  LDGSTS.E [R23+0x50000], desc[UR60][R38.64], !P1 ;  /* 0x5000000026177fae */ /* 0x000fe8000c92187c */
[----:B------:R-:W-:Y:S01]  /*5aa60*/  LDGSTS.E [R22+0x54000], desc[UR60][R36.64], !P1 ;  /* 0x5400000024167fae */ /* 0x000fe2000c92187c */
[----:B---3--:R-:W-:-:S03]  /*5aa70*/  IMAD.WIDE R28, R4, 0x4, R40 ;  /* 0x00000004041c7825 */ /* 0x008fc600078e0228 */
[----:B------:R3:W-:Y:S04]  /*5aa80*/  LDGSTS.E [R21+0x58000], desc[UR60][R44.64], !P1 ;  /* 0x580000002c157fae */ /* 0x0007e8000c92187c */
[----:B------:R-:W3:Y:S04]  /*5aa90*/  LDL.LU.64 R40, [R1+0x218] ;  /* 0x0002180001287983 */ /* 0x000ee80000300a00 */
[----:B------:R3:W-:Y:S04]  /*5aaa0*/  STL.64 [R1+0xa98], R28 ;  /* 0x000a981c01007387 */ /* 0x0007e80000100a00 */
[----:B----4-:R-:W4:Y:S04]  /*5aab0*/  LDL.LU.64 R38, [R1+0x210] ;  /* 0x0002100001267983 */ /* 0x010f280000300a00 */
[----:B-1----:R-:W4:Y:S04]  /*5aac0*/  LDL.LU.64 R36, [R1+0x208] ;  /* 0x0002080001247983 */ /* 0x002f280000300a00 */
[----:B------:R-:W4:Y:S04]  /*5aad0*/  LDL.LU.64 R50, [R1+0x200] ;  /* 0x0002000001327983 */ /* 0x000f280000300a00 */
[----:B------:R1:W-:Y:S01]  /*5aae0*/  LDGSTS.E [R20+0x5c000], desc[UR60][R28.64], !P1 ;  /* 0x5c0000001c147fae */ /* 0x0003e2000c92187c */
[----:B--2---:R-:W-:-:S04]  /*5aaf0*/  IMAD.WIDE R48, R4, 0x4, R32 ;  /* 0x0000000404307825 */ /* 0x004fc800078e0220 */
[C---:B------:R-:W-:Y:S02]  /*5ab00*/  IMAD.WIDE R46, R4.reuse, 0x4, R34 ;  /* 0x00000004042e7825 */ /* 0x040fe400078e0222 */
[----:B------:R-:W2:Y:S02]  /*5ab10*/  LDL.LU.64 R34, [R1+0x1f8] ;  /* 0x0001f80001227983 */ /* 0x000ea40000300a00 */
[C---:B---3--:R-:W-:Y:S02]  /*5ab20*/  IMAD.WIDE R44, R4.reuse, 0x4, R30 ;  /* 0x00000004042c7825 */ /* 0x048fe400078e021e */
[----:B------:R-:W3:Y:S02]  /*5ab30*/  LDL.LU.64 R32, [R1+0x1f0] ;  /* 0x0001f00001207983 */ /* 0x000ee40000300a00 */
[----:B-1----:R-:W-:Y:S02]  /*5ab40*/  IMAD.WIDE R28, R4, 0x4, R42 ;  /* 0x00000004041c7825 */ /* 0x002fe400078e022a */
[----:B------:R-:W-:Y:S04]  /*5ab50*/  STL.64 [R1+0xa90], R48 ;  /* 0x000a903001007387 */ /* 0x000fe80000100a00 */
[----:B------:R-:W-:Y:S04]  /*5ab60*/  STL.64 [R1+0xa88], R46 ;  /* 0x000a882e01007387 */ /* 0x000fe80000100a00 */
[----:B------:R-:W3:Y:S04]  /*5ab70*/  LDL.LU.64 R30, [R1+0x1e8] ;  /* 0x0001e800011e7983 */ /* 0x000ee80000300a00 */
[----:B------:R-:W3:Y:S01]  /*5ab80*/  LDL.LU.64 R42, [R1+0x1e0] ;  /* 0x0001e000012a7983 */ /* 0x000ee20000300a00 */
[----:B------:R-:W-:-:S02]  /*5ab90*/  VIADD R24, R25, 0xfffffd4a ;  /* 0xfffffd4a19187836 */ /* 0x000fc40000000000 */
[----:B------:R-:W1:Y:S03]  /*5aba0*/  LDC R25, c[0x0][0x230] ;  /* 0x00008c00ff197b82 */ /* 0x000e660000000800 */
[----:B------:R-:W-:Y:S02]  /*5abb0*/  ISETP.GE.U32.AND P2, PT, R24, 0x7ffffccb, PT ;  /* 0x7ffffccb1800780c */ /* 0x000fe40003f46070 */
[----:B------:R-:W-:-:S03]  /*5abc0*/  IADD3 R24, R27, -0x2b7, RZ ;  /* 0xfffffd491b187810 */ /* 0x000fc60007ffe0ff */
[----:B------:R-:W3:Y:S01]  /*5abd0*/  LDC R27, c[0x0][0x230] ;  /* 0x00008c00ff1b7b82 */ /* 0x000ee20000000800 */
[----:B------:R-:W-:Y:S01]  /*5abe0*/  ISETP.GE.U32.AND P1, PT, R24, 0x7ffffcca, PT ;  /* 0x7ffffcca1800780c */ /* 0x000fe20003f26070 */
[----:B------:R-:W-:Y:S01]  /*5abf0*/  VIADD R24, R26, 0xfffffd48 ;  /* 0xfffffd481a187836 */ /* 0x000fe20000000000 */
[----:B------:R-:W-:Y:S05]  /*5ac00*/  STL.64 [R1+0xa80], R44 ;  /* 0x000a802c01007387 */ /* 0x000fea0000100a00 */
[----:B------:R-:W-:Y:S01]  /*5ac10*/  LDGSTS.E [R23+0x50004], desc[UR60][R48.64], !P2 ;  /* 0x5000400030177fae */ /* 0x000fe2000d12187c */
[----:B------:R-:W3:Y:S03]  /*5ac20*/  LDC R26, c[0x0][0x230] ;  /* 0x00008c00ff1a7b82 */ /* 0x000ee60000000800 */
[----:B------:R-:W-:Y:S04]  /*5ac30*/  LDGSTS.E [R22+0x54004], desc[UR60][R46.64], !P2 ;  /* 0x540040002e167fae */ /* 0x000fe8000d12187c */
[----:B------:R-:W-:Y:S04]  /*5ac40*/  LDGSTS.E [R21+0x58004], desc[UR60][R44.64], !P2 ;  /* 0x580040002c157fae */ /* 0x000fe8000d12187c */
[----:B------:R4:W-:Y:S04]  /*5ac50*/  STL.64 [R1+0xa70], R28 ;  /* 0x000a701c01007387 */ /* 0x0009e80000100a00 */
[----:B------:R4:W-:Y:S01]  /*5ac60*/  LDGSTS.E [R20+0x5c004], desc[UR60][R28.64], !P2 ;  /* 0x5c0040001c147fae */ /* 0x0009e2000d12187c */
[----:B------:R-:W-:-:S02]  /*5ac70*/  ISETP.GE.U32.AND P2, PT, R24, 0x7ffffcc9, PT ;  /* 0x7ffffcc91800780c */ /* 0x000fc40003f46070 */
[----:B-1----:R-:W-:Y:S02]  /*5ac80*/  IADD3 R24, R25, -0x2d5, RZ ;  /* 0xfffffd2b19187810 */ /* 0x002fe40007ffe0ff */
[----:B------:R-:W1:Y:S01]  /*5ac90*/  LDC R25, c[0x0][0x230] ;  /* 0x00008c00ff197b82 */ /* 0x000e620000000800 */
[----:B------:R-:W-:-:S05]  /*5aca0*/  IMAD.WIDE R40, R4, 0x4, R40 ;  /* 0x0000000404287825 */ /* 0x000fca00078e0228 */
[----:B------:R-:W-:Y:S01]  /*5acb0*/  LDGSTS.E [R23+0x50008], desc[UR60][R40.64], !P1 ;  /* 0x5000800028177fae */ /* 0x000fe2000c92187c */
[----:B----4-:R-:W-:-:S04]  /*5acc0*/  IMAD.WIDE R38, R4, 0x4, R38 ;  /* 0x0000000404267825 */ /* 0x010fc800078e0226 */
[C---:B------:R-:W-:Y:S01]  /*5acd0*/  IMAD.WIDE R36, R4.reuse, 0x4, R36 ;  /* 0x0000000404247825 */ /* 0x040fe200078e0224 */
[----:B------:R-:W-:Y:S03]  /*5ace0*/  LDGSTS.E [R22+0x54008], desc[UR60][R38.64], !P1 ;  /* 0x5400800026167fae */ /* 0x000fe6000c92187c */
[----:B------:R-:W-:Y:S01]  /*5acf0*/  IMAD.WIDE R28, R4, 0x4, R50 ;  /* 0x00000004041c7825 */ /* 0x000fe200078e0232 */
[----:B------:R-:W-:Y:S04]  /*5ad00*/  LDGSTS.E [R21+0x58008], desc[UR60][R36.64], !P1 ;  /* 0x5800800024157fae */ /* 0x000fe8000c92187c */
[----:B------:R4:W-:Y:S01]  /*5ad10*/  LDGSTS.E [R20+0x5c008], desc[UR60][R28.64], !P1 ;  /* 0x5c0080001c147fae */ /* 0x0009e2000c92187c */
[----:B------:R-:W-:-:S03]  /*5ad20*/  ISETP.GE.U32.AND P1, PT, R24, 0x7ffffcac, PT ;  /* 0x7ffffcac1800780c */ /* 0x000fc60003f26070 */
[----:B------:R-:W-:Y:S04]  /*5ad30*/  STL.64 [R1+0xa68], R40 ;  /* 0x000a682801007387 */ /* 0x000fe80000100a00 */
[----:B------:R-:W-:Y:S04]  /*5ad40*/  STL.64 [R1+0xa60], R38 ;  /* 0x000a602601007387 */ /* 0x000fe80000100a00 */
[----:B------:R-:W-:Y:S04]  /*5ad50*/  STL.64 [R1+0xa50], R36 ;  /* 0x000a502401007387 */ /* 0x000fe80000100a00 */
[----:B------:R4:W-:Y:S01]  /*5ad60*/  STL.64 [R1+0xa48], R28 ;  /* 0x000a481c01007387 */ /* 0x0009e20000100a00 */
[----:B--2---:R-:W-:-:S04]  /*5ad70*/  IMAD.WIDE R34, R4, 0x4, R34 ;  /* 0x0000000404227825 */ /* 0x004fc800078e0222 */
[C---:B---3--:R-:W-:Y:S01]  /*5ad80*/  IMAD.WIDE R32, R4.reuse, 0x4, R32 ;  /* 0x0000000404207825 */ /* 0x048fe200078e0220 */
[----:B------:R2:W-:Y:S04]  /*5ad90*/  STL.64 [R1+0xa40], R34 ;  /* 0x000a402201007387 */ /* 0x0005e80000100a00 */
[----:B------:R2:W-:Y:S01]  /*5ada0*/  LDGSTS.E [R23+0x5000c], desc[UR60][R34.64], !P2 ;  /* 0x5000c00022177fae */ /* 0x0005e2000d12187c */
[----:B------:R-:W-:-:S03]  /*5adb0*/  IMAD.WIDE R30, R4, 0x4, R30 ;  /* 0x00000004041e7825 */ /* 0x000fc600078e021e */
[----:B------:R3:W-:Y:S01]  /*5adc0*/  STL.64 [R1+0xa30], R32 ;  /* 0x000a302001007387 */ /* 0x0007e20000100a00 */
[----:B----4-:R-:W-:-:S03]  /*5add0*/  IMAD.WIDE R28, R4, 0x4, R42 ;  /* 0x00000004041c7825 */ /* 0x010fc600078e022a */
[----:B------:R3:W-:Y:S01]  /*5ade0*/  LDGSTS.E [R22+0x5400c], desc[UR60][R32.64], !P2 ;  /* 0x5400c00020167fae */ /* 0x0007e2000d12187c */
[----:B--2---:R-:W-:-:S03]  /*5adf0*/  IMAD.WIDE R34, R4, 0x4, R250 ;  /* 0x0000000404227825 */ /* 0x004fc600078e02fa */
[----:B------:R2:W-:Y:S04]  /*5ae00*/  STL.64 [R1+0xa28], R30 ;  /* 0x000a281e01007387 */ /* 0x0005e80000100a00 */
[----:B------:R2:W-:Y:S01]  /*5ae10*/  LDGSTS.E [R21+0x5800c], desc[UR60][R30.64], !P2 ;  /* 0x5800c0001e157fae */ /* 0x0005e2000d12187c */
[----:B------:R-:W-:Y:S02]  /*5ae20*/  VIADD R24, R27, 0xfffffd2a ;  /* 0xfffffd2a1b187836 */ /* 0x000fe40000000000 */
[----:B------:R-:W4:Y:S01]  /*5ae30*/  LDC R27, c[0x0][0x230] ;  /* 0x00008c00ff1b7b82 */ /* 0x000f220000000800 */
[C---:B---3--:R-:W-:Y:S01]  /*5ae40*/  IMAD.WIDE R32, R4.reuse, 0x4, R248 ;  /* 0x0000000404207825 */ /* 0x048fe200078e02f8 */
[----:B------:R3:W-:Y:S04]  /*5ae50*/  STL.64 [R1+0xa20], R28 ;  /* 0x000a201c01007387 */ /* 0x0007e80000100a00 */
[----:B------:R3:W-:Y:S01]  /*5ae60*/  LDGSTS.E [R20+0x5c00c], desc[UR60][R28.64], !P2 ;  /* 0x5c00c0001c147fae */ /* 0x0007e2000d12187c */
[----:B--2---:R-:W-:-:S03]  /*5ae70*/  IMAD.WIDE R30, R4, 0x4, R246 ;  /* 0x00000004041e7825 */ /* 0x004fc600078e02f6 */
[----:B------:R-:W-:Y:S04]  /*5ae80*/  STL.64 [R1+0xa10], R34 ;  /* 0x000a102201007387 */ /* 0x000fe80000100a00 */
[----:B------:R-:W-:Y:S01]  /*5ae90*/  LDGSTS.E [R23+0x60000], desc[UR60][R34.64], !P1 ;  /* 0x6000000022177fae */ /* 0x000fe2000c92187c */
[----:B---3--:R-:W-:-:S03]  /*5aea0*/  IMAD.WIDE R28, R4, 0x4, R244 ;  /* 0x00000004041c7825 */ /* 0x008fc600078e02f4 */
[----:B------:R-:W-:Y:S01]  /*5aeb0*/  STL.64 [R1+0xa08], R32 ;  /* 0x000a082001007387 */ /* 0x000fe20000100a00 */
[----:B------:R-:W-:-:S03]  /*5aec0*/  ISETP.GE.U32.AND P2, PT, R24, 0x7ffffcab, PT ;  /* 0x7ffffcab1800780c */ /* 0x000fc60003f46070 */
[----:B------:R-:W-:Y:S04]  /*5aed0*/  LDGSTS.E [R22+0x64000], desc[UR60][R32.64], !P1 ;  /* 0x6400000020167fae */ /* 0x000fe8000c92187c */
[----:B------:R-:W-:Y:S04]  /*5aee0*/  STL.64 [R1+0xa00], R30 ;  /* 0x000a001e01007387 */ /* 0x000fe80000100a00 */
[----:B------:R-:W-:Y:S04]  /*5aef0*/  LDGSTS.E [R21+0x68000], desc[UR60][R30.64], !P1 ;  /* 0x680000001e157fae */ /* 0x000fe8000c92187c */
[----:B------:R2:W-:Y:S04]  /*5af00*/  STL.64 [R1+0x9f0], R28 ;  /* 0x0009f01c01007387 */ /* 0x0005e80000100a00 */
[----:B------:R2:W-:Y:S01]  /*5af10*/  LDGSTS.E [R20+0x6c000], desc[UR60][R28.64], !P1 ;  /* 0x6c0000001c147fae */ /* 0x0005e2000c92187c */
[----:B------:R-:W-:Y:S01]  /*5af20*/  IADD3 R24, R26, -0x2d7, RZ ;  /* 0xfffffd291a187810 */ /* 0x000fe20007ffe0ff */
[C---:B------:R-:W-:Y:S01]  /*5af30*/  IMAD.WIDE R36, R4.reuse, 0x4, R242 ;  /* 0x0000000404247825 */ /* 0x040fe200078e02f2 */
[----:B------:R-:W3:Y:S08]  /*5af40*/  LDC R26, c[0x0][0x230] ;  /* 0x00008c00ff1a7b82 */ /* 0x000ef00000000800 */
[----:B--2---:R-:W2:Y:S01]  /*5af50*/  LDC R28, c[0x0][0x230] ;  /* 0x00008c00ff1c7b82 */ /* 0x004ea20000000800 */
[----:B------:R-:W-:Y:S01]  /*5af60*/  IMAD.WIDE R34, R4, 0x4, R240 ;  /* 0x0000000404227825 */ /* 0x000fe200078e02f0 */
[----:B------:R-:W-:Y:S01]  /*5af70*/  ISETP.GE.U32.AND P1, PT, R24, 0x7ffffcaa, PT ;  /* 0x7ffffcaa1800780c */ /* 0x000fe20003f26070 */
[----:B------:R4:W-:Y:S02]  /*5af80*/  LDGSTS.E [R23+0x60004], desc[UR60][R36.64], !P2 ;  /* 0x6000400024177fae */ /* 0x0009e4000d12187c */
[----:B------:R-:W-:-:S02]  /*5af90*/  IMAD.WIDE R32, R4, 0x4, R238 ;  /* 0x0000000404207825 */ /* 0x000fc400078e02ee */
[----:B------:R4:W-:Y:S02]  /*5afa0*/  LDGSTS.E [R22+0x64004], desc[UR60][R34.64], !P2 ;  /* 0x6400400022167fae */ /* 0x0009e4000d12187c */
[----:B------:R-:W-:Y:S02]  /*5afb0*/  IMAD.WIDE R30, R4, 0x4, R236 ;  /* 0x00000004041e7825 */ /* 0x000fe400078e02ec */
[----:B------:R4:W-:Y:S02]  /*5afc0*/  LDGSTS.E [R21+0x68004], desc[UR60][R32.64], !P2 ;  /* 0x6800400020157fae */ /* 0x0009e4000d12187c */
[----:B-1----:R-:W-:Y:S02]  /*5afd0*/  VIADD R24, R25, 0xfffffd28 ;  /* 0xfffffd2819187836 */ /* 0x002fe40000000000 */
[----:B------:R1:W-:Y:S01]  /*5afe0*/  LDGSTS.E [R20+0x6c004], desc[UR60][R30.64], !P2 ;  /* 0x6c0040001e147fae */ /* 0x0003e2000d12187c */
[----:B------:R-:W3:Y:S02]  /*5aff0*/  LDC R25, c[0x0][0x230] ;  /* 0x00008c00ff197b82 */ /* 0x000ee40000000800 */
[----:B------:R-:W-:Y:S01]  /*5b000*/  ISETP.GE.U32.AND P2, PT, R24, 0x7ffffca9, PT ;  /* 0x7ffffca91800780c */ /* 0x000fe20003f46070 */
[----:B------:R4:W-:Y:S04]  /*5b010*/  STL.64 [R1+0x9e8], R36 ;  /* 0x0009e82401007387 */ /* 0x0009e80000100a00 */
[----:B------:R1:W-:Y:S04]  /*5b020*/  STL.64 [R1+0x9e0], R34 ;  /* 0x0009e02201007387 */ /* 0x0003e80000100a00 */
[----:B------:R1:W-:Y:S01]  /*5b030*/  STL.64 [R1+0x9d8], R32 ;  /* 0x0009d82001007387 */ /* 0x0003e20000100a00 */
[----:B----4-:R-:W-:-:S03]  /*5b040*/  IMAD.WIDE R36, R4, 0x4, R234 ;  /* 0x0000000404247825 */ /* 0x010fc600078e02ea */
[----:B------:R4:W-:Y:S01]  /*5b050*/  STL.64 [R1+0x9d0], R30 ;  /* 0x0009d01e01007387 */ /* 0x0009e20000100a00 */
[----:B-1----:R-:W-:-:S03]  /*5b060*/  IMAD.WIDE R34, R4, 0x4, R232 ;  /* 0x0000000404227825 */ /* 0x002fc600078e02e8 */
[----:B------:R1:W-:Y:S01]  /*5b070*/  STL.64 [R1+0x9c8], R36 ;  /* 0x0009c82401007387 */ /* 0x0003e20000100a00 */
[----:B------:R-:W-:-:S03]  /*5b080*/  IMAD.WIDE R32, R4, 0x4, R230 ;  /* 0x0000000404207825 */ /* 0x000fc600078e02e6 */
[----:B------:R1:W-:Y:S01]  /*5b090*/  LDGSTS.E [R23+0x60008], desc[UR60][R36.64], !P1 ;  /* 0x6000800024177fae */ /* 0x0003e2000c92187c */
[----:B--2---:R-:W-:Y:S01]  /*5b0a0*/  IADD3 R24, R28, -0x2f5, RZ ;  /* 0xfffffd0b1c187810 */ /* 0x004fe20007ffe0ff */
[C---:B----4-:R-:W-:Y:S02]  /*5b0b0*/  IMAD.WIDE R30, R4.reuse, 0x4, R116 ;  /* 0x00000004041e7825 */ /* 0x050fe400078e0274 */
[----:B------:R2:W-:Y:S04]  /*5b0c0*/  STL.64 [R1+0x9c0], R34 ;  /* 0x0009c02201007387 */ /* 0x0005e80000100a00 */
        /* <DEDUP_REMOVED lines=9> */
[----:B------:R-:W-:Y:S02]  /*5b160*/  LDGSTS.E [R23+0x6000c], desc[UR60][R36.64], !P2 ;  /* 0x6000c00024177fae */ /* 0x000fe4000d12187c */
[----:B------:R-:W-:-:S02]  /*5b170*/  VIADD R24, R27, 0xfffffd0a ;  /* 0xfffffd0a1b187836 */ /* 0x000fc40000000000 */
[----:B------:R1:W-:Y:S01]  /*5b180*/  LDGSTS.E [R22+0x6400c], desc[UR60][R34.64], !P2 ;  /* 0x6400c00022167fae */ /* 0x0003e2000d12187c */
[C---:B------:R-:W-:Y:S01]  /*5b190*/  IMAD.WIDE R28, R4.reuse, 0x4, R132 ;  /* 0x00000004041c7825 */ /* 0x040fe200078e0284 */
[----:B------:R-:W4:Y:S02]  /*5b1a0*/  LDC R27, c[0x0][0x230] ;  /* 0x00008c00ff1b7b82 */ /* 0x000f240000000800 */
[----:B------:R3:W-:Y:S01]  /*5b1b0*/  LDGSTS.E [R21+0x6800c], desc[UR60][R32.64], !P2 ;  /* 0x6800c00020157fae */ /* 0x0007e2000d12187c */
[----:B--2---:R-:W-:-:S03]  /*5b1c0*/  IMAD.WIDE R30, R4, 0x4, R124 ;  /* 0x00000004041e7825 */ /* 0x004fc600078e027c */
[----:B------:R-:W-:Y:S04]  /*5b1d0*/  STL.64 [R1+0x9a8], R36 ;  /* 0x0009a82401007387 */ /* 0x000fe80000100a00 */
[----:B------:R2:W-:Y:S01]  /*5b1e0*/  LDGSTS.E [R20+0x6c00c], desc[UR60][R30.64], !P2 ;  /* 0x6c00c0001e147fae */ /* 0x0005e2000d12187c */
[----:B------:R-:W-:-:S03]  /*5b1f0*/  ISETP.GE.U32.AND P2, PT, R24, 0x7ffffc8b, PT ;  /* 0x7ffffc8b1800780c */ /* 0x000fc60003f46070 */
[----:B------:R1:W-:Y:S04]  /*5b200*/  STL.64 [R1+0x9a0], R34 ;  /* 0x0009a02201007387 */ /* 0x0003e80000100a00 */
[----:B------:R3:W-:Y:S04]  /*5b210*/  STL.64 [R1+0x998], R32 ;  /* 0x0009982001007387 */ /* 0x0007e80000100a00 */
[----:B------:R2:W-:Y:S01]  /*5b220*/  STL.64 [R1+0x990], R30 ;  /* 0x0009901e01007387 */ /* 0x0005e20000100a00 */
[----:B-1----:R-:W-:-:S04]  /*5b230*/  IMAD.WIDE R34, R4, 0x4, R126 ;  /* 0x0000000404227825 */ /* 0x002fc800078e027e */
[C---:B---3--:R-:W-:Y:S01]  /*5b240*/  IMAD.WIDE R32, R4.reuse, 0x4, R128 ;  /* 0x0000000404207825 */ /* 0x048fe200078e0280 */
[----:B------:R1:W-:Y:S03]  /*5b250*/  STL.64 [R1+0x988], R34 ;  /* 0x0009882201007387 */ /* 0x0003e60000100a00 */
[----:B--2---:R-:W-:Y:S01]  /*5b260*/  IMAD.WIDE R30, R4, 0x4, R130 ;  /* 0x00000004041e7825 */ /* 0x004fe200078e0282 */
[----:B------:R1:W-:Y:S01]  /*5b270*/  LDGSTS.E [R23+0x70000], desc[UR60][R34.64], !P1 ;  /* 0x7000000022177fae */ /* 0x0003e2000c92187c */
[----:B------:R-:W-:Y:S02]  /*5b280*/  IADD3 R24, R26, -0x2f7, RZ ;  /* 0xfffffd091a187810 */ /* 0x000fe40007ffe0ff */
[----:B------:R-:W2:Y:S01]  /*5b290*/  LDC R26, c[0x0][0x230] ;  /* 0x00008c00ff1a7b82 */ /* 0x000ea20000000800 */
[----:B------:R3:W-:Y:S04]  /*5b2a0*/  STL.64 [R1+0x980], R32 ;  /* 0x0009802001007387 */ /* 0x0007e80000100a00 */
[----:B------:R3:W-:Y:S01]  /*5b2b0*/  LDGSTS.E [R22+0x74000], desc[UR60][R32.64], !P1 ;  /* 0x7400000020167fae */ /* 0x0007e2000c92187c */
[----:B-1----:R-:W-:-:S03]  /*5b2c0*/  IMAD.WIDE R34, R4, 0x4, R134 ;  /* 0x0000000404227825 */ /* 0x002fc600078e0286 */
[----:B------:R1:W-:Y:S04]  /*5b2d0*/  STL.64 [R1+0x978], R30 ;  /* 0x0009781e01007387 */ /* 0x0003e80000100a00 */
[----:B------:R1:W-:Y:S01]  /*5b2e0*/  LDGSTS.E [R21+0x78000], desc[UR60][R30.64], !P1 ;  /* 0x780000001e157fae */ /* 0x0003e2000c92187c */
[----:B---3--:R-:W-:-:S03]  /*5b2f0*/  IMAD.WIDE R32, R4, 0x4, R136 ;  /* 0x0000000404207825 */ /* 0x008fc600078e0288 */
[----:B------:R3:W-:Y:S04]  /*5b300*/  STL.64 [R1+0x970], R28 ;  /* 0x0009701c01007387 */ /* 0x0007e80000100a00 */
[----:B------:R3:W-:Y:S01]  /*5b310*/  LDGSTS.E [R20+0x7c000], desc[UR60][R28.64], !P1 ;  /* 0x7c0000001c147fae */ /* 0x0007e2000c92187c */
[----:B-1----:R-:W-:-:S03]  /*5b320*/  IMAD.WIDE R30, R4, 0x4, R138 ;  /* 0x00000004041e7825 */ /* 0x002fc600078e028a */
[----:B------:R1:W-:Y:S01]  /*5b330*/  STL.64 [R1+0x968], R34 ;  /* 0x0009682201007387 */ /* 0x0003e20000100a00 */
[----:B------:R-:W-:-:S03]  /*5b340*/  ISETP.GE.U32.AND P1, PT, R24, 0x7ffffc8a, PT ;  /* 0x7ffffc8a1800780c */ /* 0x000fc60003f26070 */
        /* <DEDUP_REMOVED lines=9> */
[----:B------:R-:W-:-:S03]  /*5b3e0*/  VIADD R24, R25, 0xfffffd08 ;  /* 0xfffffd0819187836 */ /* 0x000fc60000000000 */
[----:B------:R3:W-:Y:S01]  /*5b3f0*/  LDGSTS.E [R20+0x7c004], desc[UR60][R28.64], !P2 ;  /* 0x7c0040001c147fae */ /* 0x0007e2000d12187c */
[----:B------:R-:W2:Y:S01]  /*5b400*/  LDC R25, c[0x0][0x230] ;  /* 0x00008c00ff197b82 */ /* 0x000ea20000000800 */
[----:B-1----:R-:W-:Y:S02]  /*5b410*/  IMAD.WIDE R30, R4, 0x4, R146 ;  /* 0x00000004041e7825 */ /* 0x002fe400078e0292 */
[----:B------:R1:W-:Y:S01]  /*5b420*/  STL.64 [R1+0x948], R34 ;  /* 0x0009482201007387 */ /* 0x0003e20000100a00 */
[----:B------:R-:W-:-:S03]  /*5b430*/  ISETP.GE.U32.AND P2, PT, R24, 0x7ffffc89, PT ;  /* 0x7ffffc891800780c */ /* 0x000fc60003f46070 */
[----:B------:R4:W-:Y:S01]  /*5b440*/  STL.64 [R1+0x940], R32 ;  /* 0x0009402001007387 */ /* 0x0009e20000100a00 */
[----:B---3--:R-:W-:-:S03]  /*5b450*/  IMAD.WIDE R28, R4, 0x4, R148 ;  /* 0x00000004041c7825 */ /* 0x008fc600078e0294 */
[----:B------:R3:W-:Y:S04]  /*5b460*/  STL.64 [R1+0x938], R30 ;  /* 0x0009381e01007387 */ /* 0x0007e80000100a00 */
[----:B------:R-:W2:Y:S04]  /*5b470*/  LDL.LU.64 R38, [R1+0x458] ;  /* 0x0004580001267983 */ /* 0x000ea80000300a00 */
[----:B------:R3:W-:Y:S04]  /*5b480*/  STL.64 [R1+0x930], R28 ;  /* 0x0009301c01007387 */ /* 0x0007e80000100a00 */
[----:B------:R-:W2:Y:S04]  /*5b490*/  LDL.LU.64 R36, [R1+0x450] ;  /* 0x0004500001247983 */ /* 0x000ea80000300a00 */
[----:B------:R-:W2:Y:S04]  /*5b4a0*/  LDL.LU.64 R50, [R1+0x448] ;  /* 0x0004480001327983 */ /* 0x000ea80000300a00 */
[----:B------:R1:W-:Y:S04]  /*5b4b0*/  LDGSTS.E [R23+0x70008], desc[UR60][R34.64], !P1 ;  /* 0x7000800022177fae */ /* 0x0003e8000c92187c */
[----:B------:R-:W2:Y:S04]  /*5b4c0*/  LDL.LU.64 R40, [R1+0x440] ;  /* 0x0004400001287983 */ /* 0x000ea80000300a00 */
[----:B------:R4:W-:Y:S04]  /*5b4d0*/  LDGSTS.E [R22+0x74008], desc[UR60][R32.64], !P1 ;  /* 0x7400800020167fae */ /* 0x0009e8000c92187c */
[----:B------:R3:W-:Y:S01]  /*5b4e0*/  LDGSTS.E [R21+0x78008], desc[UR60][R30.64], !P1 ;  /* 0x780080001e157fae */ /* 0x0007e2000c92187c */
[----:B-1----:R-:W-:-:S03]  /*5b4f0*/  IMAD.WIDE R34, R4, 0x4, R162 ;  /* 0x0000000404227825 */ /* 0x002fc600078e02a2 */
[----:B------:R1:W-:Y:S01]  /*5b500*/  LDGSTS.E [R20+0x7c008], desc[UR60][R28.64], !P1 ;  /* 0x7c0080001c147fae */ /* 0x0003e2000c92187c */
[----:B----4-:R-:W-:-:S04]  /*5b510*/  IMAD.WIDE R32, R4, 0x4, R150 ;  /* 0x0000000404207825 */ /* 0x010fc800078e0296 */
[C---:B---3--:R-:W-:Y:S01]  /*5b520*/  IMAD.WIDE R30, R4.reuse, 0x4, R160 ;  /* 0x00000004041e7825 */ /* 0x048fe200078e02a0 */
[----:B------:R3:W-:Y:S03]  /*5b530*/  STL.64 [R1+0x928], R32 ;  /* 0x0009282001007387 */ /* 0x0007e60000100a00 */
[----:B-1----:R-:W-:Y:S01]  /*5b540*/  IMAD.WIDE R28, R4, 0x4, R164 ;  /* 0x00000004041c7825 */ /* 0x002fe200078e02a4 */
[----:B------:R1:W-:Y:S04]  /*5b550*/  STL.64 [R1+0x920], R30 ;  /* 0x0009201e01007387 */ /* 0x0003e80000100a00 */
[----:B------:R4:W-:Y:S04]  /*5b560*/  LDGSTS.E [R23+0x7000c], desc[UR60][R32.64], !P2 ;  /* 0x7000c00020177fae */ /* 0x0009e8000d12187c */
[----:B------:R4:W-:Y:S04]  /*5b570*/  STL.64 [R1+0x918], R34 ;  /* 0x0009182201007387 */ /* 0x0009e80000100a00 */
[----:B------:R4:W-:Y:S04]  /*5b580*/  LDGSTS.E [R22+0x7400c], desc[UR60][R30.64], !P2 ;  /* 0x7400c0001e167fae */ /* 0x0009e8000d12187c */
[----:B---3--:R-:W3:Y:S04]  /*5b590*/  LDL.LU.64 R32, [R1+0x438] ;  /* 0x0004380001207983 */ /* 0x008ee80000300a00 */
[----:B------:R2:W-:Y:S04]  /*5b5a0*/  STL.64 [R1+0x910], R28 ;  /* 0x0009101c01007387 */ /* 0x0005e80000100a00 */
[----:B-1----:R-:W3:Y:S04]  /*5b5b0*/  LDL.LU.64 R30, [R1+0x430] ;  /* 0x00043000011e7983 */ /* 0x002ee80000300a00 */
[----:B------:R-:W3:Y:S04]  /*5b5c0*/  LDL.LU.64 R42, [R1+0x428] ;  /* 0x00042800012a7983 */ /* 0x000ee80000300a00 */
[----:B------:R1:W-:Y:S01]  /*5b5d0*/  LDGSTS.E [R21+0x7800c], desc[UR60][R34.64], !P2 ;  /* 0x7800c00022157fae */ /* 0x0003e2000d12187c */
[----:B------:R-:W-:-:S02]  /*5b5e0*/  IADD3 R24, R27, -0x299, RZ ;  /* 0xfffffd671b187810 */ /* 0x000fc40007ffe0ff */
[----:B----4-:R-:W-:Y:S01]  /*5b5f0*/  IADD3 R23, R10, 0x100000, RZ ;  /* 0x001000000a177810 */ /* 0x010fe20007ffe0ff */
[----:B------:R4:W-:Y:S04]  /*5b600*/  LDGSTS.E [R20+0x7c00c], desc[UR60][R28.64], !P2 ;  /* 0x7c00c0001c147fae */ /* 0x0009e8000d12187c */
[----:B------:R-:W3:Y:S01]  /*5b610*/  LDL.LU.64 R34, [R1+0x420] ;  /* 0x0004200001227983 */ /* 0x000ee20000300a00 */
[----:B------:R-:W-:Y:S01]  /*5b620*/  ISETP.GE.U32.AND P1, PT, R24, 0x7ffffce8, PT ;  /* 0x7ffffce81800780c */ /* 0x000fe20003f26070 */
[C---:B------:R-:W-:Y:S01]  /*5b630*/  VIADD R22, R10.reuse, 0x100000 ;  /* 0x001000000a167836 */ /* 0x040fe20000000000 */
[----:B-1----:R-:W-:Y:S01]  /*5b640*/  IADD3 R21, R10, 0x100000, RZ ;  /* 0x001000000a157810 */ /* 0x002fe20007ffe0ff */
[----:B--2---:R-:W-:Y:S01]  /*5b650*/  VIADD R24, R26, 0xfffffd66 ;  /* 0xfffffd661a187836 */ /* 0x004fe20000000000 */
[----:B------:R-:W1:Y:S01]  /*5b660*/  LDC R27, c[0x0][0x230] ;  /* 0x00008c00ff1b7b82 */ /* 0x000e620000000800 */
[----:B----4-:R-:W-:-:S03]  /*5b670*/  VIADD R20, R10, 0x100000 ;  /* 0x001000000a147836 */ /* 0x010fc60000000000 */
[----:B------:R-:W-:Y:S01]  /*5b680*/  ISETP.GE.U32.AND P2, PT, R24, 0x7ffffce7, PT ;  /* 0x7ffffce71800780c */ /* 0x000fe20003f46070 */
[----:B------:R-:W-:-:S03]  /*5b690*/  IMAD.WIDE R38, R4, 0x4, R38 ;  /* 0x0000000404267825 */ /* 0x000fc600078e0226 */
[----:B------:R-:W2:Y:S01]  /*5b6a0*/  LDC R26, c[0x0][0x230] ;  /* 0x00008c00ff1a7b82 */ /* 0x000ea20000000800 */
        /* <DEDUP_REMOVED lines=15> */
[----:B---3--:R-:W-:-:S04]  /*5b7a0*/  IMAD.WIDE R32, R4, 0x4, R32 ;  /* 0x0000000404207825 */ /* 0x008fc800078e0220 */
[C---:B------:R-:W-:Y:S01]  /*5b7b0*/  IMAD.WIDE R30, R4.reuse, 0x4, R30 ;  /* 0x00000004041e7825 */ /* 0x040fe200078e021e */
[----:B------:R1:W-:Y:S03]  /*5b7c0*/  STL.64 [R1+0x8e8], R32 ;  /* 0x0008e82001007387 */ /* 0x0003e60000100a00 */
[C---:B------:R-:W-:Y:S01]  /*5b7d0*/  IMAD.WIDE R42, R4.reuse, 0x4, R42 ;  /* 0x00000004042a7825 */ /* 0x040fe200078e022a */
[----:B------:R3:W-:Y:S04]  /*5b7e0*/  STL.64 [R1+0x8e0], R30 ;  /* 0x0008e01e01007387 */ /* 0x0007e80000100a00 */
[----:B------:R3:W-:Y:S04]  /*5b7f0*/  STL.64 [R1+0x8d8], R42 ;  /* 0x0008d82a01007387 */ /* 0x0007e80000100a00 */
[----:B------:R-:W-:Y:S04]  /*5b800*/  LDGSTS.E [R23+0x40004], desc[UR60][R32.64], !P2 ;  /* 0x4000400020177fae */ /* 0x000fe8000d12187c */
[----:B------:R-:W-:Y:S01]  /*5b810*/  LDGSTS.E [R22+0x44004], desc[UR60][R30.64], !P2 ;  /* 0x440040001e167fae */ /* 0x000fe2000d12187c */
[----:B--2---:R-:W-:-:S03]  /*5b820*/  IMAD.WIDE R28, R4, 0x4, R34 ;  /* 0x00000004041c7825 */ /* 0x004fc600078e0222 */
[----:B------:R-:W-:Y:S04]  /*5b830*/  LDGSTS.E [R21+0x48004], desc[UR60][R42.64], !P2 ;  /* 0x480040002a157fae */ /* 0x000fe8000d12187c */
[----:B------:R-:W2:Y:S04]  /*5b840*/  LDL.LU.64 R34, [R1+0x3f8] ;  /* 0x0003f80001227983 */ /* 0x000ea80000300a00 */
[----:B------:R4:W-:Y:S04]  /*5b850*/  STL.64 [R1+0x8d0], R28 ;  /* 0x0008d01c01007387 */ /* 0x0009e80000100a00 */
[----:B-1----:R-:W2:Y:S04]  /*5b860*/  LDL.LU.64 R32, [R1+0x3f0] ;  /* 0x0003f00001207983 */ /* 0x002ea80000300a00 */
[----:B---3--:R-:W3:Y:S04]  /*5b870*/  LDL.LU.64 R30, [R1+0x3e8] ;  /* 0x0003e800011e7983 */ /* 0x008ee80000300a00 */
[----:B------:R-:W3:Y:S01]  /*5b880*/  LDL.LU.64 R42, [R1+0x3e0] ;  /* 0x0003e000012a7983 */ /* 0x000ee20000300a00 */
        /* <DEDUP_REMOVED lines=23> */
[----:B--2---:R-:W-:-:S04]  /*5ba00*/  IMAD.WIDE R34, R4, 0x4, R34 ;  /* 0x0000000404227825 */ /* 0x004fc800078e0222 */
[C---:B------:R-:W-:Y:S01]  /*5ba10*/  IMAD.WIDE R32, R4.reuse, 0x4, R32 ;  /* 0x0000000404207825 */ /* 0x040fe200078e0220 */
[----:B------:R-:W-:Y:S03]  /*5ba20*/  STL.64 [R1+0x8a0], R34 ;  /* 0x0008a02201007387 */ /* 0x000fe60000100a00 */
[C---:B---3--:R-:W-:Y:S01]  /*5ba30*/  IMAD.WIDE R30, R4.reuse, 0x4, R30 ;  /* 0x00000004041e7825 */ /* 0x048fe200078e021e */
        /* <DEDUP_REMOVED lines=44> */
[----:B------:R-:W-:Y:S01]  /*5bd00*/  IADD3 R24, R27, -0x2bb, RZ ;  /* 0xfffffd451b187810 */ /* 0x000fe20007ffe0ff */
[----:B------:R-:W-:Y:S02]  /*5bd10*/  STL.64 [R1+0x850], R44 ;  /* 0x0008502c01007387 */ /* 0x000fe40000100a00 */
[----:B------:R-:W3:Y:S01]  /*5bd20*/  LDC R27, c[0x0][0x230] ;  /* 0x00008c00ff1b7b82 */ /* 0x000ee20000000800 */
[----:B------:R-:W-:Y:S01]  /*5bd30*/  ISETP.GE.U32.AND P1, PT, R24, 0x7ffffcc6, PT ;  /* 0x7ffffcc61800780c */ /* 0x000fe20003f26070 */
[----:B------:R-:W-:Y:S01]  /*5bd40*/  VIADD R24, R26, 0xfffffd44 ;  /* 0xfffffd441a187836 */ /* 0x000fe20000000000 */
[----:B------:R4:W-:Y:S05]  /*5bd50*/  STL.64 [R1+0x848], R28 ;  /* 0x0008481c01007387 */ /* 0x0009ea0000100a00 */
[----:B------:R-:W-:Y:S01]  /*5bd60*/  LDGSTS.E [R23+0x50004], desc[UR60][R48.64], !P2 ;  /* 0x5000400030177fae */ /* 0x000fe2000d12187c */
[----:B------:R-:W3:Y:S03]  /*5bd70*/  LDC R26, c[0x0][0x230] ;  /* 0x00008c00ff1a7b82 */ /* 0x000ee60000000800 */
[----:B------:R-:W-:Y:S04]  /*5bd80*/  LDGSTS.E [R22+0x54004], desc[UR60][R46.64], !P2 ;  /* 0x540040002e167fae */ /* 0x000fe8000d12187c */
[----:B------:R-:W-:Y:S04]  /*5bd90*/  LDGSTS.E [R21+0x58004], desc[UR60][R44.64], !P2 ;  /* 0x580040002c157fae */ /* 0x000fe8000d12187c */
        /* <DEDUP_REMOVED lines=32> */
[----:B------:R-:W-:Y:S01]  /*5bfa0*/  STL.64 [R1+0x800], R34 ;  /* 0x0008002201007387 */ /* 0x000fe20000100a00 */
[----:B------:R-:W-:-:S03]  /*5bfb0*/  VIADD R24, R27, 0xfffffd26 ;  /* 0xfffffd261b187836 */ /* 0x000fc60000000000 */
[----:B------:R-:W-:Y:S01]  /*5bfc0*/  LDGSTS.E [R23+0x60000], desc[UR60][R34.64], !P1 ;  /* 0x6000000022177fae */ /* 0x000fe2000c92187c */
[----:B------:R-:W2:Y:S01]  /*5bfd0*/  LDC R27, c[0x0][0x230] ;  /* 0x00008c00ff1b7b82 */ /* 0x000ea20000000800 */
[----:B---3--:R-:W-:Y:S02]  /*5bfe0*/  IMAD.WIDE R28, R4, 0x4, R172 ;  /* 0x00000004041c7825 */ /* 0x008fe400078e02ac */
[----:B------:R-:W-:Y:S04]  /*5bff0*/  STL.64 [R1+0x7f8], R32 ;  /* 0x0007f82001007387 */ /* 0x000fe80000100a00 */
[----:B------:R-:W-:Y:S04]  /*5c000*/  LDGSTS.E [R22+0x64000], desc[UR60][R32.64], !P1 ;  /* 0x6400000020167fae */ /* 0x000fe8000c92187c */
[----:B------:R-:W-:Y:S04]  /*5c010*/  STL.64 [R1+0x7f0], R30 ;  /* 0x0007f01e01007387 */ /* 0x000fe80000100a00 */
[----:B------:R-:W-:Y:S01]  /*5c020*/  LDGSTS.E [R21+0x68000], desc[UR60][R30.64], !P1 ;  /* 0x680000001e157fae */ /* 0x000fe2000c92187c */
[----:B------:R-:W-:-:S03]  /*5c030*/  ISETP.GE.U32.AND P2, PT, R24, 0x7ffffca7, PT ;  /* 0x7ffffca71800780c */ /* 0x000fc60003f46070 */
[----:B------:R3:W-:Y:S04]  /*5c040*/  STL.64 [R1+0x7e8], R28 ;  /* 0x0007e81c01007387 */ /* 0x0007e80000100a00 */
[----:B------:R3:W-:Y:S01]  /*5c050*/  LDGSTS.E [R20+0x6c000], desc[UR60][R28.64], !P1 ;  /* 0x6c0000001c147fae */ /* 0x0007e2000c92187c */
[----:B------:R-:W-:Y:S01]  /*5c060*/  IADD3 R24, R26, -0x2db, RZ ;  /* 0xfffffd251a187810 */ /* 0x000fe20007ffe0ff */
[C---:B------:R-:W-:Y:S01]  /*5c070*/  IMAD.WIDE R36, R4.reuse, 0x4, R174 ;  /* 0x0000000404247825 */ /* 0x040fe200078e02ae */
[----:B------:R-:W4:Y:S08]  /*5c080*/  LDC R26, c[0x0][0x230] ;  /* 0x00008c00ff1a7b82 */ /* 0x000f300000000800 */
[----:B---3--:R-:W3:Y:S01]  /*5c090*/  LDC R28, c[0x0][0x230] ;  /* 0x00008c00ff1c7b82 */ /* 0x008ee20000000800 */
        /* <DEDUP_REMOVED lines=8> */
[----:B------:R2:W-:Y:S01]  /*5c120*/  STL.64 [R1+0x7e0], R36 ;  /* 0x0007e02401007387 */ /* 0x0005e20000100a00 */
[----:B------:R-:W1:Y:S03]  /*5c130*/  LDC R25, c[0x0][0x230] ;  /* 0x00008c00ff197b82 */ /* 0x000e660000000800 */
[----:B------:R4:W-:Y:S01]  /*5c140*/  LDGSTS.E [R20+0x6c004], desc[UR60][R30.64], !P2 ;  /* 0x6c0040001e147fae */ /* 0x0009e2000d12187c */
[----:B------:R-:W-:-:S03]  /*5c150*/  ISETP.GE.U32.AND P2, PT, R24, 0x7ffffca5, PT ;  /* 0x7ffffca51800780c */ /* 0x000fc60003f46070 */
[----:B------:R3:W-:Y:S01]  /*5c160*/  STL.64 [R1+0x7d0], R34 ;  /* 0x0007d02201007387 */ /* 0x0007e20000100a00 */
[----:B--2---:R-:W-:-:S03]  /*5c170*/  IMAD.WIDE R36, R4, 0x4, R182 ;  /* 0x0000000404247825 */ /* 0x004fc600078e02b6 */
[----:B------:R2:W-:Y:S01]  /*5c180*/  STL.64 [R1+0x7c8], R32 ;  /* 0x0007c82001007387 */ /* 0x0005e20000100a00 */
[----:B---3--:R-:W-:-:S03]  /*5c190*/  IADD3 R24, R28, -0x2f9, RZ ;  /* 0xfffffd071c187810 */ /* 0x008fc60007ffe0ff */
[----:B------:R4:W-:Y:S01]  /*5c1a0*/  STL.64 [R1+0x7c0], R30 ;  /* 0x0007c01e01007387 */ /* 0x0009e20000100a00 */
[----:B------:R-:W-:-:S03]  /*5c1b0*/  IMAD.WIDE R34, R4, 0x4, R184 ;  /* 0x0000000404227825 */ /* 0x000fc600078e02b8 */
[----:B------:R3:W-:Y:S01]  /*5c1c0*/  LDGSTS.E [R23+0x60008], desc[UR60][R36.64], !P1 ;  /* 0x6000800024177fae */ /* 0x0007e2000c92187c */
[----:B--2---:R-:W-:-:S03]  /*5c1d0*/  IMAD.WIDE R32, R4, 0x4, R186 ;  /* 0x0000000404207825 */ /* 0x004fc600078e02ba */
[----:B------:R2:W-:Y:S01]  /*5c1e0*/  LDGSTS.E [R22+0x64008], desc[UR60][R34.64], !P1 ;  /* 0x6400800022167fae */ /* 0x0005e2000c92187c */
[----:B----4-:R-:W-:-:S03]  /*5c1f0*/  IMAD.WIDE R30, R4, 0x4, R188 ;  /* 0x00000004041e7825 */ /* 0x010fc600078e02bc */
[----:B------:R3:W-:Y:S04]  /*5c200*/  STL.64 [R1+0x7b0], R36 ;  /* 0x0007b02401007387 */ /* 0x0007e80000100a00 */
[----:B------:R4:W-:Y:S04]  /*5c210*/  LDGSTS.E [R21+0x68008], desc[UR60][R32.64], !P1 ;  /* 0x6800800020157fae */ /* 0x0009e8000c92187c */
[----:B------:R2:W-:Y:S04]  /*5c220*/  STL.64 [R1+0x7a8], R34 ;  /* 0x0007a82201007387 */ /* 0x0005e80000100a00 */
[----:B------:R1:W-:Y:S01]  /*5c230*/  LDGSTS.E [R20+0x6c008], desc[UR60][R30.64], !P1 ;  /* 0x6c0080001e147fae */ /* 0x0003e2000c92187c */
[----:B---3--:R-:W-:Y:S01]  /*5c240*/  IMAD.WIDE R36, R4, 0x4, R190 ;  /* 0x0000000404247825 */ /* 0x008fe200078e02be */
[----:B------:R-:W-:-:S02]  /*5c250*/  ISETP.GE.U32.AND P1, PT, R24, 0x7ffffc88, PT ;  /* 0x7ffffc881800780c */ /* 0x000fc40003f26070 */
[----:B------:R4:W-:Y:S01]  /*5c260*/  STL.64 [R1+0x7a0], R32 ;  /* 0x0007a02001007387 */ /* 0x0009e20000100a00 */
[----:B------:R-:W-:Y:S02]  /*5c270*/  VIADD R24, R27, 0xfffffd06 ;  /* 0xfffffd061b187836 */ /* 0x000fe40000000000 */
[C---:B------:R-:W-:Y:S01]  /*5c280*/  IMAD.WIDE R28, R4.reuse, 0x4, R204 ;  /* 0x00000004041c7825 */ /* 0x040fe200078e02cc */
[----:B------:R1:W-:Y:S01]  /*5c290*/  STL.64 [R1+0x790], R30 ;  /* 0x0007901e01007387 */ /* 0x0003e20000100a00 */
[----:B------:R-:W3:Y:S02]  /*5c2a0*/  LDC R27, c[0x0][0x230] ;  /* 0x00008c00ff1b7b82 */ /* 0x000ee40000000800 */
[C---:B--2---:R-:W-:Y:S01]  /*5c2b0*/  IMAD.WIDE R34, R4.reuse, 0x4, R192 ;  /* 0x0000000404227825 */ /* 0x044fe200078e02c0 */
[----:B------:R-:W-:Y:S03]  /*5c2c0*/  LDGSTS.E [R23+0x6000c], desc[UR60][R36.64], !P2 ;  /* 0x6000c00024177fae */ /* 0x000fe6000d12187c */
[C---:B----4-:R-:W-:Y:S01]  /*5c2d0*/  IMAD.WIDE R32, R4.reuse, 0x4, R194 ;  /* 0x0000000404207825 */ /* 0x050fe200078e02c2 */
[----:B------:R2:W-:Y:S03]  /*5c2e0*/  LDGSTS.E [R22+0x6400c], desc[UR60][R34.64], !P2 ;  /* 0x6400c00022167fae */ /* 0x0005e6000d12187c */
[----:B-1----:R-:W-:Y:S01]  /*5c2f0*/  IMAD.WIDE R30, R4, 0x4, R196 ;  /* 0x00000004041e7825 */ /* 0x002fe200078e02c4 */
        /* <DEDUP_REMOVED lines=8> */
[----:B------:R-:W-:Y:S01]  /*5c380*/  IADD3 R24, R26, -0x2fb, RZ ;  /* 0xfffffd051a187810 */ /* 0x000fe20007ffe0ff */
[C---:B------:R-:W-:Y:S02]  /*5c390*/  IMAD.WIDE R36, R4.reuse, 0x4, R222 ;  /* 0x0000000404247825 */ /* 0x040fe400078e02de */
[----:B------:R2:W-:Y:S01]  /*5c3a0*/  LDGSTS.E [R23+0x70000], desc[UR60][R34.64], !P1 ;  /* 0x7000000022177fae */ /* 0x0005e2000c92187c */
[----:B------:R-:W3:Y:S01]  /*5c3b0*/  LDC R26, c[0x0][0x230] ;  /* 0x00008c00ff1a7b82 */ /* 0x000ee20000000800 */
[----:B-1----:R-:W-:-:S04]  /*5c3c0*/  IMAD.WIDE R32, R4, 0x4, R200 ;  /* 0x0000000404207825 */ /* 0x002fc800078e02c8 */
[C---:B----4-:R-:W-:Y:S01]  /*5c3d0*/  IMAD.WIDE R30, R4.reuse, 0x4, R202 ;  /* 0x00000004041e7825 */ /* 0x050fe200078e02ca */
[----:B------:R1:W-:Y:S04]  /*5c3e0*/  LDGSTS.E [R22+0x74000], desc[UR60][R32.64], !P1 ;  /* 0x7400000020167fae */ /* 0x0003e8000c92187c */
[----:B------:R2:W-:Y:S04]  /*5c3f0*/  STL.64 [R1+0x760], R34 ;  /* 0x0007602201007387 */ /* 0x0005e80000100a00 */
[----:B------:R4:W-:Y:S04]  /*5c400*/  LDGSTS.E [R21+0x78000], desc[UR60][R30.64], !P1 ;  /* 0x780000001e157fae */ /* 0x0009e8000c92187c */
[----:B------:R1:W-:Y:S04]  /*5c410*/  STL.64 [R1+0x750], R32 ;  /* 0x0007502001007387 */ /* 0x0003e80000100a00 */
[----:B------:R4:W-:Y:S01]  /*5c420*/  LDGSTS.E [R20+0x7c000], desc[UR60][R28.64], !P1 ;  /* 0x7c0000001c147fae */ /* 0x0009e2000c92187c */
[----:B--2---:R-:W-:Y:S01]  /*5c430*/  IMAD.WIDE R34, R4, 0x4, R206 ;  /* 0x0000000404227825 */ /* 0x004fe200078e02ce */
[----:B------:R-:W-:-:S02]  /*5c440*/  ISETP.GE.U32.AND P1, PT, R24, 0x7ffffc86, PT ;  /* 0x7ffffc861800780c */ /* 0x000fc40003f26070 */
[----:B------:R4:W-:Y:S01]  /*5c450*/  STL.64 [R1+0x748], R30 ;  /* 0x0007481e01007387 */ /* 0x0009e20000100a00 */
[----:B-1----:R-:W-:-:S03]  /*5c460*/  IMAD.WIDE R32, R4, 0x4, R208 ;  /* 0x0000000404207825 */ /* 0x002fc600078e02d0 */
[----:B------:R1:W-:Y:S04]  /*5c470*/  STL.64 [R1+0x740], R28 ;  /* 0x0007401c01007387 */ /* 0x0003e80000100a00 */
[----:B------:R2:W-:Y:S01]  /*5c480*/  STL.64 [R1+0x730], R34 ;  /* 0x0007302201007387 */ /* 0x0005e20000100a00 */
[----:B----4-:R-:W-:-:S03]  /*5c490*/  IMAD.WIDE R30, R4, 0x4, R210 ;  /* 0x00000004041e7825 */ /* 0x010fc600078e02d2 */
[----:B------:R2:W-:Y:S01]  /*5c4a0*/  LDGSTS.E [R23+0x70004], desc[UR60][R34.64], !P2 ;  /* 0x7000400022177fae */ /* 0x0005e2000d12187c */
[----:B-1----:R-:W-:-:S03]  /*5c4b0*/  IMAD.WIDE R28, R4, 0x4, R212 ;  /* 0x00000004041c7825 */ /* 0x002fc600078e02d4 */
        /* <DEDUP_REMOVED lines=8> */
[----:B--2---:R-:W-:-:S03]  /*5c540*/  IMAD.WIDE R30, R4, 0x4, R216 ;  /* 0x00000004041e7825 */ /* 0x004fc600078e02d8 */
[----:B------:R2:W-:Y:S01]  /*5c550*/  STL.64 [R1+0x708], R34 ;  /* 0x0007082201007387 */ /* 0x0005e20000100a00 */
[----:B------:R-:W-:-:S03]  /*5c560*/  VIADD R24, R25, 0xfffffd04 ;  /* 0xfffffd0419187836 */ /* 0x000fc60000000000 */
[----:B------:R4:W-:Y:S01]  /*5c570*/  STL.64 [R1+0x700], R30 ;  /* 0x0007001e01007387 */ /* 0x0009e20000100a00 */
[C---:B------:R-:W-:Y:S01]  /*5c580*/  IMAD.WIDE R38, R4.reuse, 0x4, R226 ;  /* 0x0000000404267825 */ /* 0x040fe200078e02e2 */
[----:B------:R-:W3:Y:S02]  /*5c590*/  LDC R25, c[0x0][0x230] ;  /* 0x00008c00ff197b82 */ /* 0x000ee40000000800 */
[----:B------:R-:W-:Y:S01]  /*5c5a0*/  LDGSTS.E [R23+0x70008], desc[UR60][R34.64], !P1 ;  /* 0x7000800022177fae */ /* 0x000fe2000c92187c */
[----:B-1----:R-:W-:-:S03]  /*5c5b0*/  IMAD.WIDE R28, R4, 0x4, R220 ;  /* 0x00000004041c7825 */ /* 0x002fc600078e02dc */
[----:B------:R1:W-:Y:S01]  /*5c5c0*/  STL.64 [R1+0x6f0], R32 ;  /* 0x0006f02001007387 */ /* 0x0003e20000100a00 */
[----:B------:R-:W-:-:S03]  /*5c5d0*/  ISETP.GE.U32.AND P2, PT, R24, 0x7ffffc85, PT ;  /* 0x7ffffc851800780c */ /* 0x000fc60003f46070 */
[----:B------:R-:W-:Y:S04]  /*5c5e0*/  LDGSTS.E [R22+0x74008], desc[UR60][R30.64], !P1 ;  /* 0x740080001e167fae */ /* 0x000fe8000c92187c */
[----:B--2---:R-:W2:Y:S04]  /*5c5f0*/  LDL.LU.64 R34, [R1+0x3d8] ;  /* 0x0003d80001227983 */ /* 0x004ea80000300a00 */
[----:B------:R1:W-:Y:S04]  /*5c600*/  STL.64 [R1+0x6e8], R28 ;  /* 0x0006e81c01007387 */ /* 0x0003e80000100a00 */
[----:B----4-:R-:W4:Y:S04]  /*5c610*/  LDL.LU.64 R30, [R1+0x3d0] ;  /* 0x0003d000011e7983 */ /* 0x010f280000300a00 */
[----:B------:R-:W4:Y:S04]  /*5c620*/  LDL.LU.64 R50, [R1+0x3c8] ;  /* 0x0003c80001327983 */ /* 0x000f280000300a00 */
[----:B------:R-:W4:Y:S04]  /*5c630*/  LDL.LU.64 R40, [R1+0x3c0] ;  /* 0x0003c00001287983 */ /* 0x000f280000300a00 */
[----:B------:R1:W-:Y:S04]  /*5c640*/  LDGSTS.E [R21+0x78008], desc[UR60][R32.64], !P1 ;  /* 0x7800800020157fae */ /* 0x0003e8000c92187c */
[----:B------:R3:W-:Y:S04]  /*5c650*/  LDGSTS.E [R20+0x7c008], desc[UR60][R28.64], !P1 ;  /* 0x7c0080001c147fae */ /* 0x0007e8000c92187c */
[----:B------:R3:W-:Y:S01]  /*5c660*/  STL.64 [R1+0x6e0], R36 ;  /* 0x0006e02401007387 */ /* 0x0007e20000100a00 */
[----:B-1----:R-:W-:-:S03]  /*5c670*/  IMAD.WIDE R32, R4, 0x4, R224 ;  /* 0x0000000404207825 */ /* 0x002fc600078e02e0 */
[----:B------:R1:W-:Y:S01]  /*5c680*/  LDGSTS.E [R23+0x7000c], desc[UR60][R36.64], !P2 ;  /* 0x7000c00024177fae */ /* 0x0003e2000d12187c */
[----:B---3--:R-:W-:-:S03]  /*5c690*/  IMAD.WIDE R28, R4, 0x4, R228 ;  /* 0x00000004041c7825 */ /* 0x008fc600078e02e4 */
[----:B------:R3:W-:Y:S04]  /*5c6a0*/  STL.64 [R1+0x6d0], R32 ;  /* 0x0006d02001007387 */ /* 0x0007e80000100a00 */
[----:B------:R1:W-:Y:S04]  /*5c6b0*/  STL.64 [R1+0x6c8], R38 ;  /* 0x0006c82601007387 */ /* 0x0003e80000100a00 */
[----:B------:R-:W4:Y:S04]  /*5c6c0*/  LDL.LU.64 R36, [R1+0x3b8] ;  /* 0x0003b80001247983 */ /* 0x000f280000300a00 */
[----:B------:R1:W-:Y:S04]  /*5c6d0*/  LDGSTS.E [R22+0x7400c], desc[UR60][R32.64], !P2 ;  /* 0x7400c00020167fae */ /* 0x0003e8000d12187c */
[----:B------:R4:W-:Y:S04]  /*5c6e0*/  STL.64 [R1+0x6c0], R28 ;  /* 0x0006c01c01007387 */ /* 0x0009e80000100a00 */
[----:B------:R1:W-:Y:S04]  /*5c6f0*/  LDGSTS.E [R21+0x7800c], desc[UR60][R38.64], !P2 ;  /* 0x7800c00026157fae */ /* 0x0003e8000d12187c */
[----:B---3--:R-:W3:Y:S04]  /*5c700*/  LDL.LU.64 R32, [R1+0x3b0] ;  /* 0x0003b00001207983 */ /* 0x008ee80000300a00 */
[----:B------:R-:W3:Y:S04]  /*5c710*/  LDL.LU.64 R42, [R1+0x3a8] ;  /* 0x0003a800012a7983 */ /* 0x000ee80000300a00 */
[----:B-1----:R-:W3:Y:S01]  /*5c720*/  LDL.LU.64 R38, [R1+0x3a0] ;  /* 0x0003a00001267983 */ /* 0x002ee20000300a00 */
[----:B------:R-:W-:-:S02]  /*5c730*/  IADD3 R24, R27, -0x29d, RZ ;  /* 0xfffffd631b187810 */ /* 0x000fc40007ffe0ff */
[C---:B------:R-:W-:Y:S01]  /*5c740*/  IADD3 R23, R11.reuse, 0x100000, RZ ;  /* 0x001000000b177810 */ /* 0x040fe20007ffe0ff */
[----:B------:R1:W-:Y:S01]  /*5c750*/  LDGSTS.E [R20+0x7c00c], desc[UR60][R28.64], !P2 ;  /* 0x7c00c0001c147fae */ /* 0x0003e2000d12187c */
[----:B------:R-:W-:Y:S01]  /*5c760*/  ISETP.GE.U32.AND P1, PT, R24, 0x7ffffce4, PT ;  /* 0x7ffffce41800780c */ /* 0x000fe20003f26070 */
[C---:B------:R-:W-:Y:S01]  /*5c770*/  VIADD R22, R11.reuse, 0x100000 ;  /* 0x001000000b167836 */ /* 0x040fe20000000000 */
[C---:B------:R-:W-:Y:S01]  /*5c780*/  IADD3 R21, R11.reuse, 0x100000, RZ ;  /* 0x001000000b157810 */ /* 0x040fe20007ffe0ff */
[----:B------:R-:W-:Y:S01]  /*5c790*/  VIADD R24, R26, 0xfffffd62 ;  /* 0xfffffd621a187836 */ /* 0x000fe20000000000 */
[----:B------:R-:W3:Y:S04]  /*5c7a0*/  LDC R27, c[0x0][0x230] ;  /* 0x00008c00ff1b7b82 */ /* 0x000ee80000000800 */
[----:B------:R-:W-:Y:S01]  /*5c7b0*/  ISETP.GE.U32.AND P2, PT, R24, 0x7ffffce3, PT ;  /* 0x7ffffce31800780c */ /* 0x000fe20003f46070 */
[----:B-1----:R-:W-:-:S02]  /*5c7c0*/  VIADD R20, R11, 0x100000 ;  /* 0x001000000b147836 */ /* 0x002fc40000000000 */
[C---:B--2---:R-:W-:Y:S01]  /*5c7d0*/  IMAD.WIDE R34, R4.reuse, 0x4, R34 ;  /* 0x0000000404227825 */ /* 0x044fe200078e0222 */
[----:B------:R-:W1:Y:S03]  /*5c7e0*/  LDC R26, c[0x0][0x230] ;  /* 0x00008c00ff1a7b82 */ /* 0x000e660000000800 */
[C---:B----4-:R-:W-:Y:S01]  /*5c7f0*/  IMAD.WIDE R30, R4.reuse, 0x4, R30 ;  /* 0x00000004041e7825 */ /* 0x050fe200078e021e */
[----:B------:R2:W-:Y:S03]  /*5c800*/  STL.64 [R1+0x6b0], R34 ;  /* 0x0006b02201007387 */ /* 0x0005e60000100a00 */
[C---:B------:R-:W-:Y:S01]  /*5c810*/  IMAD.WIDE R44, R4.reuse, 0x4, R50 ;  /* 0x00000004042c7825 */ /* 0x040fe200078e0232 */
[----:B------:R4:W-:Y:S03]  /*5c820*/  STL.64 [R1+0x6a8], R30 ;  /* 0x0006a81e01007387 */ /* 0x0009e60000100a00 */
[C---:B------:R-:W-:Y:S01]  /*5c830*/  IMAD.WIDE R28, R4.reuse, 0x4, R40 ;  /* 0x00000004041c7825 */ /* 0x040fe200078e0228 */
[----:B------:R-:W-:Y:S04]  /*5c840*/  LDGSTS.E [R23+0x40000], desc[UR60][R34.64], !P1 ;  /* 0x4000000022177fae */ /* 0x000fe8000c92187c */
[----:B------:R-:W-:Y:S04]  /*5c850*/  STL.64 [R1+0x6a0], R44 ;  /* 0x0006a02c01007387 */ /* 0x000fe80000100a00 */
[----:B------:R-:W-:Y:S04]  /*5c860*/  LDGSTS.E [R22+0x44000], desc[UR60][R30.64], !P1 ;  /* 0x440000001e167fae */ /* 0x000fe8000c92187c */
[----:B--2---:R-:W2:Y:S04]  /*5c870*/  LDL.LU.64 R34, [R1+0x398] ;  /* 0x0003980001227983 */ /* 0x004ea80000300a00 */
[----:B------:R1:W-:Y:S04]  /*5c880*/  STL.64 [R1+0x690], R28 ;  /* 0x0006901c01007387 */ /* 0x0003e80000100a00 */
[----:B----4-:R-:W4:Y:S04]  /*5c890*/  LDL.LU.64 R30, [R1+0x390] ;  /* 0x00039000011e7983 */ /* 0x010f280000300a00 */
[----:B------:R-:W4:Y:S04]  /*5c8a0*/  LDL.LU.64 R40, [R1+0x388] ;  /* 0x0003880001287983 */ /* 0x000f280000300a00 */
[----:B------:R-:W4:Y:S01]  /*5c8b0*/  LDL.LU.64 R50, [R1+0x380] ;  /* 0x0003800001327983 */ /* 0x000f220000300a00 */
[----:B------:R-:W-:-:S03]  /*5c8c0*/  IMAD.WIDE R36, R4, 0x4, R36 ;  /* 0x0000000404247825 */ /* 0x000fc600078e0224 */
[----:B------:R-:W-:Y:S04]  /*5c8d0*/  LDGSTS.E [R21+0x48000], desc[UR60][R44.64], !P1 ;  /* 0x480000002c157fae */ /* 0x000fe8000c92187c */
[----:B------:R1:W-:Y:S04]  /*5c8e0*/  LDGSTS.E [R20+0x4c000], desc[UR60][R28.64], !P1 ;  /* 0x4c0000001c147fae */ /* 0x0003e8000c92187c */
[----:B------:R1:W-:Y:S01]  /*5c8f0*/  STL.64 [R1+0x688], R36 ;  /* 0x0006882401007387 */ /* 0x0003e20000100a00 */
[----:B---3--:R-:W-:-:S03]  /*5c900*/  IMAD.WIDE R32, R4, 0x4, R32 ;  /* 0x0000000404207825 */ /* 0x008fc600078e0220 */
[----:B------:R-:W-:Y:S01]  /*5c910*/  LDGSTS.E [R23+0x40004], desc[UR60][R36.64], !P2 ;  /* 0x4000400024177fae */ /* 0x000fe2000d12187c */
[----:B------:R-:W-:-:S03]  /*5c920*/  IMAD.WIDE R42, R4, 0x4, R42 ;  /* 0x00000004042a7825 */ /* 0x000fc600078e022a */
[----:B------:R3:W-:Y:S01]  /*5c930*/  STL.64 [R1+0x680], R32 ;  /* 0x0006802001007387 */ /* 0x0007e20000100a00 */
[----:B-1----:R-:W-:-:S03]  /*5c940*/  IMAD.WIDE R28, R4, 0x4, R38 ;  /* 0x00000004041c7825 */ /* 0x002fc600078e0226 */
[----:B------:R1:W-:Y:S04]  /*5c950*/  STL.64 [R1+0x670], R42 ;  /* 0x0006702a01007387 */ /* 0x0003e80000100a00 */
[----:B------:R-:W4:Y:S04]  /*5c960*/  LDL.LU.64 R36, [R1+0x378] ;  /* 0x0003780001247983 */ /* 0x000f280000300a00 */
[----:B------:R-:W-:Y:S04]  /*5c970*/  LDGSTS.E [R22+0x44004], desc[UR60][R32.64], !P2 ;  /* 0x4400400020167fae */ /* 0x000fe8000d12187c */
[----:B------:R4:W-:Y:S04]  /*5c980*/  STL.64 [R1+0x660], R28 ;  /* 0x0006601c01007387 */ /* 0x0009e80000100a00 */
[----:B------:R-:W-:Y:S04]  /*5c990*/  LDGSTS.E [R21+0x48004], desc[UR60][R42.64], !P2 ;  /* 0x480040002a157fae */ /* 0x000fe8000d12187c */
[----:B---3--:R-:W3:Y:S04]  /*5c9a0*/  LDL.LU.64 R32, [R1+0x370] ;  /* 0x0003700001207983 */ /* 0x008ee80000300a00 */
[----:B------:R-:W3:Y:S04]  /*5c9b0*/  LDL.LU.64 R38, [R1+0x368] ;  /* 0x0003680001267983 */ /* 0x000ee80000300a00 */
[----:B-1----:R-:W3:Y:S01]  /*5c9c0*/  LDL.LU.64 R42, [R1+0x360] ;  /* 0x00036000012a7983 */ /* 0x002ee20000300a00 */
[----:B------:R-:W-:-:S02]  /*5c9d0*/  IADD3 R24, R25, -0x29f, RZ ;  /* 0xfffffd6119187810 */ /* 0x000fc40007ffe0ff */
[----:B------:R-:W1:Y:S01]  /*5c9e0*/  LDC R25, c[0x0][0x230] ;  /* 0x00008c00ff197b82 */ /* 0x000e620000000800 */
[----:B------:R4:W-:Y:S01]  /*5c9f0*/  LDGSTS.E [R20+0x4c004], desc[UR60][R28.64], !P2 ;  /* 0x4c0040001c147fae */ /* 0x0009e2000d12187c */
[----:B------:R-:W-:Y:S01]  /*5ca00*/  ISETP.GE.U32.AND P1, PT, R24, 0x7ffffce2, PT ;  /* 0x7ffffce21800780c */ /* 0x000fe20003f26070 */
[----:B------:R-:W-:-:S05]  /*5ca10*/  VIADD R24, R27, 0xfffffd60 ;  /* 0xfffffd601b187836 */ /* 0x000fca0000000000 */
[----:B------:R-:W-:Y:S01]  /*5ca20*/  ISETP.GE.U32.AND P2, PT, R24, 0x7ffffce1, PT ;  /* 0x7ffffce11800780c */ /* 0x000fe20003f46070 */
[----:B------:R-:W1:Y:S01]  /*5ca30*/  LDC R27, c[0x0][0x230] ;  /* 0x00008c00ff1b7b82 */ /* 0x000e620000000800 */
[----:B--2---:R-:W-:-:S04]  /*5ca40*/  IMAD.WIDE R34, R4, 0x4, R34 ;  /* 0x0000000404227825 */ /* 0x004fc800078e0222 */
[C---:B----4-:R-:W-:Y:S01]  /*5ca50*/  IMAD.WIDE R30, R4.reuse, 0x4, R30 ;  /* 0x00000004041e7825 */ /* 0x050fe200078e021e */
[----:B------:R2:W-:Y:S03]  /*5ca60*/  STL.64 [R1+0x658], R34 ;  /* 0x0006582201007387 */ /* 0x0005e60000100a00 */
[C---:B------:R-:W-:Y:S01]  /*5ca70*/  IMAD.WIDE R40, R4.reuse, 0x4, R40 ;  /* 0x0000000404287825 */ /* 0x040fe200078e0228 */
[----:B------:R4:W-:Y:S03]  /*5ca80*/  STL.64 [R1+0x650], R30 ;  /* 0x0006501e01007387 */ /* 0x0009e60000100a00 */
[C---:B------:R-:W-:Y:S01]  /*5ca90*/  IMAD.WIDE R28, R4.reuse, 0x4, R50 ;  /* 0x00000004041c7825 */ /* 0x040fe200078e0232 */
        /* <DEDUP_REMOVED lines=8> */
[----:B------:R-:W-:-:S03]  /*5cb20*/  IMAD.WIDE R36, R4, 0x4, R36 ;  /* 0x0000000404247825 */ /* 0x000fc600078e0224 */
[----:B------:R3:W-:Y:S04]  /*5cb30*/  LDGSTS.E [R20+0x4c008], desc[UR60][R28.64], !P1 ;  /* 0x4c0080001c147fae */ /* 0x0007e8000c92187c */
[----:B------:R-:W-:Y:S04]  /*5cb40*/  LDGSTS.E [R23+0x4000c], desc[UR60][R36.64], !P2 ;  /* 0x4000c00024177fae */ /* 0x000fe8000d12187c */
[----:B-1----:R-:W4:Y:S01]  /*5cb50*/  LDL.LU.64 R40, [R1+0x140] ;  /* 0x0001400001287983 */ /* 0x002f220000300a00 */
[----:B---3--:R-:W-:-:S03]  /*5cb60*/  IMAD.WIDE R32, R4, 0x4, R32 ;  /* 0x0000000404207825 */ /* 0x008fc600078e0220 */
[----:B------:R1:W-:Y:S01]  /*5cb70*/  STL.64 [R1+0x630], R36 ;  /* 0x0006302401007387 */ /* 0x0003e20000100a00 */
[----:B------:R-:W-:-:S03]  /*5cb80*/  IMAD.WIDE R38, R4, 0x4, R38 ;  /* 0x0000000404267825 */ /* 0x000fc600078e0226 */
[----:B------:R3:W-:Y:S01]  /*5cb90*/  STL.64 [R1+0x620], R32 ;  /* 0x0006202001007387 */ /* 0x0007e20000100a00 */
[----:B------:R-:W-:-:S03]  /*5cba0*/  IMAD.WIDE R28, R4, 0x4, R42 ;  /* 0x00000004041c7825 */ /* 0x000fc600078e022a */
[----:B------:R3:W-:Y:S04]  /*5cbb0*/  STL.64 [R1+0x618], R38 ;  /* 0x0006182601007387 */ /* 0x0007e80000100a00 */
[----:B-1----:R-:W4:Y:S04]  /*5cbc0*/  LDL.LU.64 R36, [R1+0x5e8] ;  /* 0x0005e80001247983 */ /* 0x002f280000300a00 */
[----:B------:R-:W-:Y:S04]  /*5cbd0*/  LDGSTS.E [R22+0x4400c], desc[UR60][R32.64], !P2 ;  /* 0x4400c00020167fae */ /* 0x000fe8000d12187c */
[----:B------:R1:W-:Y:S04]  /*5cbe0*/  STL.64 [R1+0x610], R28 ;  /* 0x0006101c01007387 */ /* 0x0003e80000100a00 */
[----:B------:R-:W-:Y:S04]  /*5cbf0*/  LDGSTS.E [R21+0x4800c], desc[UR60][R38.64], !P2 ;  /* 0x4800c00026157fae */ /* 0x000fe8000d12187c */
[----:B---3--:R-:W3:Y:S04]  /*5cc00*/  LDL.LU.64 R32, [R1+0x608] ;  /* 0x0006080001207983 */ /* 0x008ee80000300a00 */
[----:B------:R-:W3:Y:S04]  /*5cc10*/  LDL.LU.64 R42, [R1+0x628] ;  /* 0x00062800012a7983 */ /* 0x000ee80000300a00 */
[----:B------:R-:W3:Y:S01]  /*5cc20*/  LDL.LU.64 R38, [R1+0x648] ;  /* 0x0006480001267983 */ /* 0x000ee20000300a00 */
[----:B------:R-:W-:-:S02]  /*5cc30*/  IADD3 R24, R26, -0x2bd, RZ ;  /* 0xfffffd431a187810 */ /* 0x000fc40007ffe0ff */
[----:B------:R-:W3:Y:S01]  /*5cc40*/  LDC R26, c[0x0][0x230] ;  /* 0x00008c00ff1a7b82 */ /* 0x000ee20000000800 */
[----:B------:R1:W-:Y:S01]  /*5cc50*/  LDGSTS.E [R20+0x4c00c], desc[UR60][R28.64], !P2 ;  /* 0x4c00c0001c147fae */ /* 0x0003e2000d12187c */
[----:B------:R-:W-:Y:S01]  /*5cc60*/  ISETP.GE.U32.AND P1, PT, R24, 0x7ffffcc4, PT ;  /* 0x7ffffcc41800780c */ /* 0x000fe20003f26070 */
[----:B------:R-:W-:-:S05]  /*5cc70*/  VIADD R24, R25, 0xfffffd42 ;  /* 0xfffffd4219187836 */ /* 0x000fca0000000000 */
[----:B------:R-:W-:Y:S01]  /*5cc80*/  ISETP.GE.U32.AND P2, PT, R24, 0x7ffffcc3, PT ;  /* 0x7ffffcc31800780c */ /* 0x000fe20003f46070 */
[----:B------:R-:W3:Y:S01]  /*5cc90*/  LDC R25, c[0x0][0x230] ;  /* 0x00008c00ff197b82 */ /* 0x000ee20000000800 */
[----:B--2---:R-:W-:-:S04]  /*5cca0*/  IMAD.WIDE R34, R4, 0x4, R34 ;  /* 0x0000000404227825 */ /* 0x004fc800078e0222 */
[C---:B----4-:R-:W-:Y:S01]  /*5ccb0*/  IMAD.WIDE R30, R4.reuse, 0x4, R30 ;  /* 0x00000004041e7825 */ /* 0x050fe200078e021e */
[----:B------:R2:W-:Y:S03]  /*5ccc0*/  STL.64 [R1+0x600], R34 ;  /* 0x0006002201007387 */ /* 0x0005e60000100a00 */
[C---:B------:R-:W-:Y:S01]  /*5ccd0*/  IMAD.WIDE R44, R4.reuse, 0x4, R50 ;  /* 0x00000004042c7825 */ /* 0x040fe200078e0232 */
[----:B------:R4:W-:Y:S04]  /*5cce0*/  STL.64 [R1+0x5f8], R30 ;  /* 0x0005f81e01007387 */ /* 0x0009e80000100a00 */
[----:B------:R-:W-:Y:S04]  /*5ccf0*/  LDGSTS.E [R23+0x50000], desc[UR60][R34.64], !P1 ;  /* 0x5000000022177fae */ /* 0x000fe8000c92187c */
[----:B------:R-:W-:Y:S04]  /*5cd00*/  STL.64 [R1+0x5f0], R44 ;  /* 0x0005f02c01007387 */ /* 0x000fe80000100a00 */
[----:B------:R-:W-:Y:S01]  /*5cd10*/  LDGSTS.E [R22+0x54000], desc[UR60][R30.64], !P1 ;  /* 0x540000001e167fae */ /* 0x000fe2000c92187c */
[----:B-1----:R-:W-:-:S03]  /*5cd20*/  IMAD.WIDE R28, R4, 0x4, R40 ;  /* 0x00000004041c7825 */ /* 0x002fc600078e0228 */
        /* <DEDUP_REMOVED lines=65> */
[----:B------:R-:W-:Y:S02]  /*5d140*/  ISETP.GE.U32.AND P2, PT, R24, 0x7ffffca3, PT ;  /* 0x7ffffca31800780c */ /* 0x000fe40003f46070 */
[----:B------:R-:W-:Y:S01]  /*5d150*/  IADD3 R24, R26, -0x2df, RZ ;  /* 0xfffffd211a187810 */ /* 0x000fe20007ffe0ff */
[----:B--2---:R-:W-:-:S04]  /*5d160*/  IMAD.WIDE R34, R4, 0x4, R34 ;  /* 0x0000000404227825 */ /* 0x004fc800078e0222 */
[C---:B----4-:R-:W-:Y:S01]  /*5d170*/  IMAD.WIDE R30, R4.reuse, 0x4, R30 ;  /* 0x00000004041e7825 */ /* 0x050fe200078e021e */
[----:B------:R2:W-:Y:S03]  /*5d180*/  STL.64 [R1+0x578], R34 ;  /* 0x0005782201007387 */ /* 0x0005e60000100a00 */
[C---:B------:R-:W-:Y:S01]  /*5d190*/  IMAD.WIDE R44, R4.reuse, 0x4, R50 ;  /* 0x00000004042c7825 */ /* 0x040fe200078e0232 */
[----:B------:R4:W-:Y:S04]  /*5d1a0*/  STL.64 [R1+0x570], R30 ;  /* 0x0005701e01007387 */ /* 0x0009e80000100a00 */
[----:B------:R-:W-:Y:S04]  /*5d1b0*/  STL.64 [R1+0x568], R44 ;  /* 0x0005682c01007387 */ /* 0x000fe80000100a00 */
[----:B------:R-:W-:Y:S04]  /*5d1c0*/  LDGSTS.E [R23+0x60000], desc[UR60][R34.64], !P1 ;  /* 0x6000000022177fae */ /* 0x000fe8000c92187c */
[----:B------:R-:W-:Y:S01]  /*5d1d0*/  LDGSTS.E [R22+0x64000], desc[UR60][R30.64], !P1 ;  /* 0x640000001e167fae */ /* 0x000fe2000c92187c */
[----:B-1----:R-:W-:-:S03]  /*5d1e0*/  IMAD.WIDE R28, R4, 0x4, R40 ;  /* 0x00000004041c7825 */ /* 0x002fc600078e0228 */
[----:B------:R-:W-:Y:S04]  /*5d1f0*/  LDGSTS.E [R21+0x68000], desc[UR60][R44.64], !P1 ;  /* 0x680000002c157fae */ /* 0x000fe8000c92187c */
[----:B------:R-:W3:Y:S04]  /*5d200*/  LDL.LU.64 R40, [R1+0xa38] ;  /* 0x000a380001287983 */ /* 0x000ee80000300a00 */
[----:B------:R1:W-:Y:S04]  /*5d210*/  STL.64 [R1+0x560], R28 ;  /* 0x0005601c01007387 */ /* 0x0003e80000100a00 */
[----:B--2---:R-:W2:Y:S04]  /*5d220*/  LDL.LU.64 R34, [R1+0xa58] ;  /* 0x000a580001227983 */ /* 0x004ea80000300a00 */
[----:B----4-:R-:W4:Y:S01]  /*5d230*/  LDL.LU.64 R30, [R1+0xa78] ;  /* 0x000a7800011e7983 */ /* 0x010f220000300a00 */
[----:B------:R-:W-:-:S03]  /*5d240*/  IMAD.WIDE R36, R4, 0x4, R36 ;  /* 0x0000000404247825 */ /* 0x000fc600078e0224 */
[----:B------:R-:W4:Y:S04]  /*5d250*/  LDL.LU.64 R50, [R1+0xab0] ;  /* 0x000ab00001327983 */ /* 0x000f280000300a00 */
[----:B------:R1:W-:Y:S04]  /*5d260*/  LDGSTS.E [R20+0x6c000], desc[UR60][R28.64], !P1 ;  /* 0x6c0000001c147fae */ /* 0x0003e8000c92187c */
[----:B------:R-:W-:Y:S01]  /*5d270*/  STL.64 [R1+0x558], R36 ;  /* 0x0005582401007387 */ /* 0x000fe20000100a00 */
[----:B---3--:R-:W-:-:S03]  /*5d280*/  IMAD.WIDE R32, R4, 0x4, R32 ;  /* 0x0000000404207825 */ /* 0x008fc600078e0220 */
[----:B------:R-:W-:Y:S01]  /*5d290*/  LDGSTS.E [R23+0x60004], desc[UR60][R36.64], !P2 ;  /* 0x6000400024177fae */ /* 0x000fe2000d12187c */
[----:B------:R-:W-:-:S03]  /*5d2a0*/  IMAD.WIDE R42, R4, 0x4, R42 ;  /* 0x00000004042a7825 */ /* 0x000fc600078e022a */
[----:B------:R3:W-:Y:S01]  /*5d2b0*/  STL.64 [R1+0x550], R32 ;  /* 0x0005502001007387 */ /* 0x0007e20000100a00 */
[----:B-1----:R-:W1:Y:S01]  /*5d2c0*/  LDC R28, c[0x0][0x230] ;  /* 0x00008c00ff1c7b82 */ /* 0x002e620000000800 */
[----:B------:R-:W-:Y:S02]  /*5d2d0*/  IMAD.WIDE R26, R4, 0x4, R38 ;  /* 0x00000004041a7825 */ /* 0x000fe400078e0226 */
[----:B------:R-:W-:Y:S04]  /*5d2e0*/  LDGSTS.E [R22+0x64004], desc[UR60][R32.64], !P2 ;  /* 0x6400400020167fae */ /* 0x000fe8000d12187c */
[----:B------:R3:W-:Y:S04]  /*5d2f0*/  STL.64 [R1+0x548], R42 ;  /* 0x0005482a01007387 */ /* 0x0007e80000100a00 */
[----:B------:R-:W-:Y:S04]  /*5d300*/  LDGSTS.E [R21+0x68004], desc[UR60][R42.64], !P2 ;  /* 0x680040002a157fae */ /* 0x000fe8000d12187c */
[----:B---3--:R-:W3:Y:S04]  /*5d310*/  LDL.LU.64 R32, [R1+0xad8] ;  /* 0x000ad80001207983 */ /* 0x008ee80000300a00 */
[----:B------:R1:W-:Y:S04]  /*5d320*/  STL.64 [R1+0x540], R26 ;  /* 0x0005401a01007387 */ /* 0x0003e80000100a00 */
[----:B------:R-:W3:Y:S04]  /*5d330*/  LDL.LU.64 R36, [R1+0xaf8] ;  /* 0x000af80001247983 */ /* 0x000ee80000300a00 */
[----:B------:R-:W3:Y:S04]  /*5d340*/  LDL.LU.64 R38, [R1+0xb18] ;  /* 0x000b180001267983 */ /* 0x000ee80000300a00 */
[----:B------:R-:W3:Y:S01]  /*5d350*/  LDL.LU.64 R42, [R1+0xb38] ;  /* 0x000b3800012a7983 */ /* 0x000ee20000300a00 */
[----:B------:R-:W-:Y:S01]  /*5d360*/  ISETP.GE.U32.AND P1, PT, R24, 0x7ffffca2, PT ;  /* 0x7ffffca21800780c */ /* 0x000fe20003f26070 */
[----:B------:R-:W-:-:S02]  /*5d370*/  VIADD R24, R25, 0xfffffd20 ;  /* 0xfffffd2019187836 */ /* 0x000fc40000000000 */
[----:B------:R1:W-:Y:S01]  /*5d380*/  LDGSTS.E [R20+0x6c004], desc[UR60][R26.64], !P2 ;  /* 0x6c0040001a147fae */ /* 0x0003e2000d12187c */
[----:B------:R-:W3:Y:S02]  /*5d390*/  LDC R25, c[0x0][0x230] ;  /* 0x00008c00ff197b82 */ /* 0x000ee40000000800 */
[----:B------:R-:W-:Y:S02]  /*5d3a0*/  ISETP.GE.U32.AND P2, PT, R24, 0x7ffffca1, PT ;  /* 0x7ffffca11800780c */ /* 0x000fe40003f46070 */
[----:B-1----:R-:W-:-:S04]  /*5d3b0*/  IADD3 R24, R28, -0x2fd, RZ ;  /* 0xfffffd031c187810 */ /* 0x002fc80007ffe0ff */
[----:B------:R-:W1:Y:S08]  /*5d3c0*/  LDC R27, c[0x0][0x230] ;  /* 0x00008c00ff1b7b82 */ /* 0x000e700000000800 */
[----:B------:R-:W1:Y:S01]  /*5d3d0*/  LDC R26, c[0x0][0x230] ;  /* 0x00008c00ff1a7b82 */ /* 0x000e620000000800 */
[----:B------:R-:W-:-:S04]  /*5d3e0*/  IMAD.WIDE R40, R4, 0x4, R40 ;  /* 0x0000000404287825 */ /* 0x000fc800078e0228 */
[C---:B--2---:R-:W-:Y:S01]  /*5d3f0*/  IMAD.WIDE R34, R4.reuse, 0x4, R34 ;  /* 0x0000000404227825 */ /* 0x044fe200078e0222 */
[----:B------:R-:W-:Y:S03]  /*5d400*/  STL.64 [R1+0x538], R40 ;  /* 0x0005382801007387 */ /* 0x000fe60000100a00 */
[C---:B----4-:R-:W-:Y:S01]  /*5d410*/  IMAD.WIDE R30, R4.reuse, 0x4, R30 ;  /* 0x00000004041e7825 */ /* 0x050fe200078e021e */
[----:B------:R2:W-:Y:S03]  /*5d420*/  STL.64 [R1+0x530], R34 ;  /* 0x0005302201007387 */ /* 0x0005e60000100a00 */
[C---:B------:R-:W-:Y:S01]  /*5d430*/  IMAD.WIDE R44, R4.reuse, 0x4, R50 ;  /* 0x00000004042c7825 */ /* 0x040fe200078e0232 */
[----:B------:R-:W-:Y:S04]  /*5d440*/  LDGSTS.E [R23+0x60008], desc[UR60][R40.64], !P1 ;  /* 0x6000800028177fae */ /* 0x000fe8000c92187c */
[----:B------:R-:W-:Y:S04]  /*5d450*/  LDGSTS.E [R22+0x64008], desc[UR60][R34.64], !P1 ;  /* 0x6400800022167fae */ /* 0x000fe8000c92187c */
[----:B------:R4:W-:Y:S04]  /*5d460*/  STL.64 [R1+0x528], R30 ;  /* 0x0005281e01007387 */ /* 0x0009e80000100a00 */
[----:B------:R-:W-:Y:S04]  /*5d470*/  LDGSTS.E [R21+0x68008], desc[UR60][R30.64], !P1 ;  /* 0x680080001e157fae */ /* 0x000fe8000c92187c */
[----:B--2---:R-:W2:Y:S04]  /*5d480*/  LDL.LU.64 R34, [R1+0xb40] ;  /* 0x000b400001227983 */ /* 0x004ea80000300a00 */
[----:B------:R1:W-:Y:S04]  /*5d490*/  STL.64 [R1+0x520], R44 ;  /* 0x0005202c01007387 */ /* 0x0003e80000100a00 */
[----:B------:R-:W2:Y:S04]  /*5d4a0*/  LDL.LU.64 R50, [R1+0xb60] ;  /* 0x000b600001327983 */ /* 0x000ea80000300a00 */
[----:B------:R-:W2:Y:S04]  /*5d4b0*/  LDL.LU.64 R40, [R1+0xb80] ;  /* 0x000b800001287983 */ /* 0x000ea80000300a00 */
[----:B----4-:R-:W4:Y:S01]  /*5d4c0*/  LDL.LU.64 R30, [R1+0xba0] ;  /* 0x000ba000011e7983 */ /* 0x010f220000300a00 */
[----:B---3--:R-:W-:-:S03]  /*5d4d0*/  IMAD.WIDE R32, R4, 0x4, R32 ;  /* 0x0000000404207825 */ /* 0x008fc600078e0220 */
[----:B------:R1:W-:Y:S01]  /*5d4e0*/  LDGSTS.E [R20+0x6c008], desc[UR60][R44.64], !P1 ;  /* 0x6c0080002c147fae */ /* 0x0003e2000c92187c */
[----:B------:R-:W-:-:S03]  /*5d4f0*/  IMAD.WIDE R36, R4, 0x4, R36 ;  /* 0x0000000404247825 */ /* 0x000fc600078e0224 */
[----:B------:R3:W-:Y:S04]  /*5d500*/  STL.64 [R1+0x518], R32 ;  /* 0x0005182001007387 */ /* 0x0007e80000100a00 */
[----:B------:R3:W-:Y:S01]  /*5d510*/  STL.64 [R1+0x510], R36 ;  /* 0x0005102401007387 */ /* 0x0007e20000100a00 */
[----:B-1----:R-:W-:-:S03]  /*5d520*/  IMAD.WIDE R44, R4, 0x4, R38 ;  /* 0x00000004042c7825 */ /* 0x002fc600078e0226 */
[----:B------:R-:W-:Y:S01]  /*5d530*/  LDGSTS.E [R23+0x6000c], desc[UR60][R32.64], !P2 ;  /* 0x6000c00020177fae */ /* 0x000fe2000d12187c */
[----:B------:R-:W-:-:S03]  /*5d540*/  IMAD.WIDE R28, R4, 0x4, R42 ;  /* 0x00000004041c7825 */ /* 0x000fc600078e022a */
[----:B------:R-:W-:Y:S01]  /*5d550*/  LDGSTS.E [R22+0x6400c], desc[UR60][R36.64], !P2 ;  /* 0x6400c00024167fae */ /* 0x000fe2000d12187c */
[----:B------:R-:W-:-:S03]  /*5d560*/  ISETP.GE.U32.AND P1, PT, R24, 0x7ffffc84, PT ;  /* 0x7ffffc841800780c */ /* 0x000fc60003f26070 */
[----:B------:R1:W-:Y:S04]  /*5d570*/  LDGSTS.E [R21+0x6800c], desc[UR60][R44.64], !P2 ;  /* 0x6800c0002c157fae */ /* 0x0003e8000d12187c */
[----:B---3--:R-:W3:Y:S04]  /*5d580*/  LDL.LU.64 R32, [R1+0xbc0] ;  /* 0x000bc00001207983 */ /* 0x008ee80000300a00 */
[----:B------:R1:W-:Y:S04]  /*5d590*/  STL.64 [R1+0x508], R44 ;  /* 0x0005082c01007387 */ /* 0x0003e80000100a00 */
[----:B------:R4:W-:Y:S04]  /*5d5a0*/  STL.64 [R1+0x500], R28 ;  /* 0x0005001c01007387 */ /* 0x0009e80000100a00 */
[----:B------:R-:W3:Y:S04]  /*5d5b0*/  LDL.LU.64 R38, [R1+0xbe0] ;  /* 0x000be00001267983 */ /* 0x000ee80000300a00 */
[----:B------:R-:W3:Y:S04]  /*5d5c0*/  LDL.LU.64 R36, [R1+0xdc0] ;  /* 0x000dc00001247983 */ /* 0x000ee80000300a00 */
[----:B------:R-:W3:Y:S04]  /*5d5d0*/  LDL.LU.64 R42, [R1+0xdd8] ;  /* 0x000dd800012a7983 */ /* 0x000ee80000300a00 */
[----:B------:R4:W-:Y:S01]  /*5d5e0*/  LDGSTS.E [R20+0x6c00c], desc[UR60][R28.64], !P2 ;  /* 0x6c00c0001c147fae */ /* 0x0009e2000d12187c */
[----:B------:R-:W-:-:S05]  /*5d5f0*/  VIADD R24, R27, 0xfffffd02 ;  /* 0xfffffd021b187836 */ /* 0x000fca0000000000 */
[----:B------:R-:W-:Y:S02]  /*5d600*/  ISETP.GE.U32.AND P2, PT, R24, 0x7ffffc83, PT ;  /* 0x7ffffc831800780c */ /* 0x000fe40003f46070 */
[----:B------:R-:W-:Y:S01]  /*5d610*/  IADD3 R24, R26, -0x2ff, RZ ;  /* 0xfffffd011a187810 */ /* 0x000fe20007ffe0ff */
[----:B--2---:R-:W-:-:S05]  /*5d620*/  IMAD.WIDE R34, R4, 0x4, R34 ;  /* 0x0000000404227825 */ /* 0x004fca00078e0222 */
[----:B------:R2:W-:Y:S01]  /*5d630*/  STL.64 [R1+0x4f8], R34 ;  /* 0x0004f82201007387 */ /* 0x0005e20000100a00 */
[----:B-1----:R-:W-:-:S03]  /*5d640*/  IMAD.WIDE R44, R4, 0x4, R50 ;  /* 0x00000004042c7825 */ /* 0x002fc600078e0232 */
[----:B------:R-:W-:Y:S01]  /*5d650*/  LDGSTS.E [R23+0x70000], desc[UR60][R34.64], !P1 ;  /* 0x7000000022177fae */ /* 0x000fe2000c92187c */
[----:B------:R-:W-:-:S03]  /*5d660*/  IMAD.WIDE R40, R4, 0x4, R40 ;  /* 0x0000000404287825 */ /* 0x000fc600078e0228 */
[----:B------:R-:W-:Y:S01]  /*5d670*/  LDGSTS.E [R22+0x74000], desc[UR60][R44.64], !P1 ;  /* 0x740000002c167fae */ /* 0x000fe2000c92187c */
[----:B----4-:R-:W-:-:S03]  /*5d680*/  IMAD.WIDE R28, R4, 0x4, R30 ;  /* 0x00000004041c7825 */ /* 0x010fc600078e021e */
[----:B------:R-:W-:Y:S04]  /*5d690*/  LDGSTS.E [R21+0x78000], desc[UR60][R40.64], !P1 ;  /* 0x7800000028157fae */ /* 0x000fe8000c92187c */
[----:B------:R-:W4:Y:S04]  /*5d6a0*/  LDL.LU.64 R30, [R1+0xdf0] ;  /* 0x000df000011e7983 */ /* 0x000f280000300a00 */
[----:B------:R1:W-:Y:S04]  /*5d6b0*/  STL.64 [R1+0x4f0], R44 ;  /* 0x0004f02c01007387 */ /* 0x0003e80000100a00 */
[----:B------:R1:W-:Y:S04]  /*5d6c0*/  STL.64 [R1+0x4e8], R40 ;  /* 0x0004e82801007387 */ /* 0x0003e80000100a00 */
[----:B--2---:R-:W2:Y:S04]  /*5d6d0*/  LDL.LU.64 R34, [R1+0xe10] ;  /* 0x000e100001227983 */ /* 0x004ea80000300a00 */
[----:B------:R3:W-:Y:S04]  /*5d6e0*/  STL.64 [R1+0x4e0], R28 ;  /* 0x0004e01c01007387 */ /* 0x0007e80000100a00 */
[----:B-1----:R-:W2:Y:S04]  /*5d6f0*/  LDL.LU.64 R44, [R1+0xe68] ;  /* 0x000e6800012c7983 */ /* 0x002ea80000300a00 */
[----:B------:R-:W2:Y:S01]  /*5d700*/  LDL.LU.64 R40, [R1+0xea0] ;  /* 0x000ea00001287983 */ /* 0x000ea20000300a00 */
[----:B---3--:R-:W-:-:S03]  /*5d710*/  IMAD.WIDE R32, R4, 0x4, R32 ;  /* 0x0000000404207825 */ /* 0x008fc600078e0220 */
[----:B------:R1:W-:Y:S04]  /*5d720*/  LDGSTS.E [R20+0x7c000], desc[UR60][R28.64], !P1 ;  /* 0x7c0000001c147fae */ /* 0x0003e8000c92187c */
[----:B------:R3:W-:Y:S01]  /*5d730*/  STL.64 [R1+0x4d8], R32 ;  /* 0x0004d82001007387 */ /* 0x0007e20000100a00 */
[----:B------:R-:W-:-:S03]  /*5d740*/  IMAD.WIDE R38, R4, 0x4, R38 ;  /* 0x0000000404267825 */ /* 0x000fc600078e0226 */
[----:B------:R-:W-:Y:S01]  /*5d750*/  LDGSTS.E [R23+0x70004], desc[UR60][R32.64], !P2 ;  /* 0x7000400020177fae */ /* 0x000fe2000d12187c */
[----:B-1----:R-:W-:-:S03]  /*5d760*/  IMAD.WIDE R28, R4, 0x4, R36 ;  /* 0x00000004041c7825 */ /* 0x002fc600078e0224 */
[----:B------:R4:W-:Y:S01]  /*5d770*/  STL.64 [R1+0x4d0], R38 ;  /* 0x0004d02601007387 */ /* 0x0009e20000100a00 */
[----:B------:R-:W-:-:S03]  /*5d780*/  IMAD.WIDE R26, R4, 0x4, R42 ;  /* 0x00000004041a7825 */ /* 0x000fc600078e022a */
[----:B------:R-:W2:Y:S04]  /*5d790*/  LDL.LU.64 R36, [R1+0x1dd8] ;  /* 0x001dd80001247983 */ /* 0x000ea80000300a00 */
[----:B------:R1:W-:Y:S04]  /*5d7a0*/  STL.64 [R1+0x4c8], R28 ;  /* 0x0004c81c01007387 */ /* 0x0003e80000100a00 */
[----:B---3--:R-:W3:Y:S04]  /*5d7b0*/  LDL.LU.64 R32, [R1+0x1dd0] ;  /* 0x001dd00001207983 */ /* 0x008ee80000300a00 */
[----:B------:R1:W-:Y:S04]  /*5d7c0*/  STL.64 [R1+0x4c0], R26 ;  /* 0x0004c01a01007387 */ /* 0x0003e80000100a00 */
[----:B------:R-:W3:Y:S04]  /*5d7d0*/  LDL.LU.64 R46, [R1+0x1dc8] ;  /* 0x001dc800012e7983 */ /* 0x000ee80000300a00 */
[----:B------:R-:W3:Y:S01]  /*5d7e0*/  LDL.LU.64 R50, [R1+0x1dc0] ;  /* 0x001dc00001327983 */ /* 0x000ee20000300a00 */
[----:B------:R-:W-:-:S03]  /*5d7f0*/  ISETP.GE.U32.AND P1, PT, R24, 0x7ffffc82, PT ;  /* 0x7ffffc821800780c */ /* 0x000fc60003f26070 */
[----:B------:R4:W-:Y:S04]  /*5d800*/  LDGSTS.E [R22+0x74004], desc[UR60][R38.64], !P2 ;  /* 0x7400400026167fae */ /* 0x0009e8000d12187c */
[----:B------:R-:W3:Y:S04]  /*5d810*/  LDL.LU.64 R42, [R1+0x1db8] ;  /* 0x001db800012a7983 */ /* 0x000ee80000300a00 */
[----:B------:R1:W-:Y:S04]  /*5d820*/  LDGSTS.E [R21+0x78004], desc[UR60][R28.64], !P2 ;  /* 0x780040001c157fae */ /* 0x0003e8000d12187c */
[----:B------:R1:W-:Y:S01]  /*5d830*/  LDGSTS.E [R20+0x7c004], desc[UR60][R26.64], !P2 ;  /* 0x7c0040001a147fae */ /* 0x0003e2000d12187c */
[----:B----4-:R-:W-:-:S05]  /*5d840*/  IMAD.WIDE R38, R4, 0x4, R30 ;  /* 0x0000000404267825 */ /* 0x010fca00078e021e */
[----:B------:R-:W-:Y:S04]  /*5d850*/  STL.64 [R1+0x4b8], R38 ;  /* 0x0004b82601007387 */ /* 0x000fe80000100a00 */
[----:B------:R-:W4:Y:S01]  /*5d860*/  LDL.LU.64 R30, [R1+0x1d90] ;  /* 0x001d9000011e7983 */ /* 0x000f220000300a00 */
[----:B--2---:R-:W-:-:S03]  /*5d870*/  IMAD.WIDE R34, R4, 0x4, R34 ;  /* 0x0000000404227825 */ /* 0x004fc600078e0222 */
[----:B------:R-:W-:Y:S04]  /*5d880*/  LDGSTS.E [R23+0x70008], desc[UR60][R38.64], !P1 ;  /* 0x7000800026177fae */ /* 0x000fe8000c92187c */
[----:B------:R2:W-:Y:S01]  /*5d890*/  STL.64 [R1+0x4b0], R34 ;  /* 0x0004b02201007387 */ /* 0x0005e20000100a00 */
[----:B-1----:R-:W-:-:S03]  /*5d8a0*/  IMAD.WIDE R28, R4, 0x4, R44 ;  /* 0x00000004041c7825 */ /* 0x002fc600078e022c */
[----:B------:R-:W-:Y:S01]  /*5d8b0*/  LDGSTS.E [R22+0x74008], desc[UR60][R34.64], !P1 ;  /* 0x7400800022167fae */ /* 0x000fe2000c92187c */
[----:B------:R-:W-:-:S03]  /*5d8c0*/  IMAD.WIDE R26, R4, 0x4, R40 ;  /* 0x00000004041a7825 */ /* 0x000fc600078e0228 */
[----:B------:R-:W-:Y:S04]  /*5d8d0*/  LDGSTS.E [R21+0x78008], desc[UR60][R28.64], !P1 ;  /* 0x780080001c157fae */ /* 0x000fe8000c92187c */
[----:B------:R-:W4:Y:S04]  /*5d8e0*/  LDL.LU.64 R40, [R1+0x14a8] ;  /* 0x0014a80001287983 */ /* 0x000f280000300a00 */
[----:B------:R-:W-:Y:S04]  /*5d8f0*/  STL.64 [R1+0x4a8], R28 ;  /* 0x0004a81c01007387 */ /* 0x000fe80000100a00 */
[----:B------:R1:W-:Y:S04]  /*5d900*/  STL.64 [R1+0x4a0], R26 ;  /* 0x0004a01a01007387 */ /* 0x0003e80000100a00 */
[----:B--2---:R-:W2:Y:S04]  /*5d910*/  LDL.LU.64 R34, [R1+0x14b8] ;  /* 0x0014b80001227983 */ /* 0x004ea80000300a00 */
[----:B------:R-:W2:Y:S01]  /*5d920*/  LDL.LU.64 R38, [R1+0x14c8] ;  /* 0x0014c80001267983 */ /* 0x000ea20000300a00 */
[----:B------:R-:W-:-:S03]  /*5d930*/  IMAD.WIDE R44, R4, 0x4, R36 ;  /* 0x00000004042c7825 */ /* 0x000fc600078e0224 */
[----:B------:R-:W2:Y:S01]  /*5d940*/  LDL.LU.64 R36, [R1+0x14d8] ;  /* 0x0014d80001247983 */ /* 0x000ea20000300a00 */
[----:B---3--:R-:W-:-:S03]  /*5d950*/  IMAD.WIDE R32, R4, 0x4, R32 ;  /* 0x0000000404207825 */ /* 0x008fc600078e0220 */
[----:B------:R1:W-:Y:S04]  /*5d960*/  LDGSTS.E [R20+0x7c008], desc[UR60][R26.64], !P1 ;  /* 0x7c0080001a147fae */ /* 0x0003e8000c92187c */
[----:B------:R-:W-:Y:S04]  /*5d970*/  STL.64 [R1+0x498], R44 ;  /* 0x0004982c01007387 */ /* 0x000fe80000100a00 */
[----:B------:R3:W-:Y:S01]  /*5d980*/  STL.64 [R1+0x490], R32 ;  /* 0x0004902001007387 */ /* 0x0007e20000100a00 */
[----:B-1----:R-:W-:-:S03]  /*5d990*/  IMAD.WIDE R26, R4, 0x4, R50 ;  /* 0x00000004041a7825 */ /* 0x002fc600078e0232 */
[----:B------:R-:W2:Y:S01]  /*5d9a0*/  LDL.LU.64 R50, [R1+0x14e8] ;  /* 0x0014e80001327983 */ /* 0x000ea20000300a00 */
[----:B------:R-:W1:Y:S01]  /*5d9b0*/  S2R R159, SR_TID.X ;  /* 0x00000000009f7919 */ /* 0x000e620000002100 */
[----:B------:R-:W-:-:S05]  /*5d9c0*/  VIADD R24, R25, 0xfffffd00 ;  /* 0xfffffd0019187836 */ /* 0x000fca0000000000 */
[----:B------:R-:W-:Y:S01]  /*5d9d0*/  ISETP.GE.U32.AND P2, PT, R24, 0x7ffffc81, PT ;  /* 0x7ffffc811800780c */ /* 0x000fe20003f46070 */
[----:B------:R-:W-:-:S05]  /*5d9e0*/  IMAD.WIDE R28, R4, 0x4, R46 ;  /* 0x00000004041c7825 */ /* 0x000fca00078e022e */
[----:B------:R3:W-:Y:S04]  /*5d9f0*/  STL.64 [R1+0x488], R28 ;  /* 0x0004881c01007387 */ /* 0x0007e80000100a00 */
[----:B------:R4:W-:Y:S04]  /*5da00*/  STL.64 [R1+0x480], R26 ;  /* 0x0004801a01007387 */ /* 0x0009e80000100a00 */
[----:B------:R-:W-:Y:S04]  /*5da10*/  LDGSTS.E [R23+0x7000c], desc[UR60][R44.64], !P2 ;  /* 0x7000c0002c177fae */ /* 0x000fe8000d12187c */
[----:B------:R-:W-:Y:S04]  /*5da20*/  LDGSTS.E [R22+0x7400c], desc[UR60][R32.64], !P2 ;  /* 0x7400c00020167fae */ /* 0x000fe8000d12187c */
[----:B------:R1:W-:Y:S04]  /*5da30*/  LDGSTS.E [R21+0x7800c], desc[UR60][R28.64], !P2 ;  /* 0x7800c0001c157fae */ /* 0x0003e8000d12187c */
[----:B------:R1:W-:Y:S04]  /*5da40*/  LDGSTS.E [R20+0x7c00c], desc[UR60][R26.64], !P2 ;  /* 0x7c00c0001a147fae */ /* 0x0003e8000d12187c */
[----:B---3--:R-:W3:Y:S01]  /*5da50*/  LDL.LU.64 R32, [R1+0x14f8] ;  /* 0x0014f80001207983 */ /* 0x008ee20000300a00 */
[----:B-1----:R-:W-:Y:S01]  /*5da60*/  IMAD.WIDE R28, R5, 0x4, R42 ;  /* 0x00000004051c7825 */ /* 0x002fe200078e022a */
[----:B------:R-:W-:-:S02]  /*5da70*/  LOP3.LUT R159, R159, 0x7f, RZ, 0xc0, !PT ;  /* 0x0000007f9f9f7812 */ /* 0x000fc400078ec0ff */
[----:B------:R-:W3:Y:S01]  /*5da80*/  LDL.LU.64 R42, [R1+0x1508] ;  /* 0x00150800012a7983 */ /* 0x000ee20000300a00 */
[C---:B------:R-:W-:Y:S02]  /*5da90*/  IADD3 R22, R12.reuse, 0x300000, RZ ;  /* 0x003000000c167810 */ /* 0x040fe40007ffe0ff */
[----:B------:R-:W-:Y:S01]  /*5daa0*/  ISETP.GE.AND P1, PT, R159, R24, PT ;  /* 0x000000189f00720c */ /* 0x000fe20003f26270 */
[C---:B------:R-:W-:Y:S01]  /*5dab0*/  VIADD R21, R12.reuse, 0x300000 ;  /* 0x003000000c157836 */ /* 0x040fe20000000000 */
[----:B------:R-:W0:Y:S01]  /*5dac0*/  LDGDEPBAR ;  /* 0x00000000000079af */ /* 0x000e220000000000 */
[----:B------:R-:W-:-:S03]  /*5dad0*/  IADD3 R20, R12, 0x300000, RZ ;  /* 0x003000000c147810 */ /* 0x000fc60007ffe0ff */
[----:B------:R1:W-:Y:S01]  /*5dae0*/  LDGSTS.E [R22+-0x60000], desc[UR60][R28.64], P0 ;  /* 0xa00000001c167fae */ /* 0x0003e2000812187c */
[----:B------:R-:W-:Y:S02]  /*5daf0*/  VIADD R23, R12, 0x300000 ;  /* 0x003000000c177836 */ /* 0x000fe40000000000 */
[C---:B----4-:R-:W-:Y:S02]  /*5db00*/  IMAD.WIDE R26, R5.reuse, 0x4, R30 ;  /* 0x00000004051a7825 */ /* 0x050fe400078e021e */
[----:B------:R-:W4:Y:S04]  /*5db10*/  LDL.LU.64 R30, [R1+0x1518] ;  /* 0x00151800011e7983 */ /* 0x000f280000300a00 */
[----:B------:R1:W-:Y:S04]  /*5db20*/  STL.64 [R1+0x478], R28 ;  /* 0x0004781c01007387 */ /* 0x0003e80000100a00 */
[----:B------:R1:W-:Y:S04]  /*5db30*/  STL.64 [R1+0x438], R26 ;  /* 0x0004381a01007387 */ /* 0x0003e80000100a00 */
[----:B------:R-:W4:Y:S04]  /*5db40*/  LDL.LU.64 R44, [R1+0x1528] ;  /* 0x00152800012c7983 */ /* 0x000f280000300a00 */
[----:B------:R1:W-:Y:S01]  /*5db50*/  LDGSTS.E [R21+-0x5fc00], desc[UR60][R26.64], P0 ;  /* 0xa04000001a157fae */ /* 0x0003e2000812187c */
[----:B------:R-:W-:-:S05]  /*5db60*/  IMAD.WIDE R24, R5, 0x4, R40 ;  /* 0x0000000405187825 */ /* 0x000fca00078e0228 */
[----:B------:R1:W-:Y:S04]  /*5db70*/  STL.64 [R1+0x3f8], R24 ;  /* 0x0003f81801007387 */ /* 0x0003e80000100a00 */
[----:B------:R-:W4:Y:S01]  /*5db80*/  LDL.LU.64 R40, [R1+0x1538] ;  /* 0x0015380001287983 */ /* 0x000f220000300a00 */
[----:B--2---:R-:W-:-:S03]  /*5db90*/  IMAD.WIDE R34, R5, 0x4, R34 ;  /* 0x0000000405227825 */ /* 0x004fc600078e0222 */
[----:B------:R2:W-:Y:S01]  /*5dba0*/  LDGSTS.E [R20+-0x5f800], desc[UR60][R24.64], P0 ;  /* 0xa080000018147fae */ /* 0x0005e2000812187c */
[----:B-1----:R-:W-:-:S03]  /*5dbb0*/  IMAD.WIDE R28, R5, 0x4, R38 ;  /* 0x00000004051c7825 */ /* 0x002fc600078e0226 */
[----:B------:R-:W-:Y:S01]  /*5dbc0*/  LDGSTS.E [R23+-0x5f400], desc[UR60][R34.64], P0 ;  /* 0xa0c0000022177fae */ /* 0x000fe2000812187c */
[----:B------:R-:W-:-:S03]  /*5dbd0*/  IMAD.WIDE R26, R5, 0x4, R36 ;  /* 0x00000004051a7825 */ /* 0x000fc600078e0224 */
[----:B------:R-:W4:Y:S04]  /*5dbe0*/  LDL.LU.64 R38, [R1+0x1548] ;  /* 0x0015480001267983 */ /* 0x000f280000300a00 */
[----:B------:R1:W-:Y:S04]  /*5dbf0*/  STL.64 [R1+0x3b8], R34 ;  /* 0x0003b82201007387 */ /* 0x0003e80000100a00 */
[----:B------:R-:W4:Y:S04]  /*5dc00*/  LDL.LU.64 R36, [R1+0x1558] ;  /* 0x0015580001247983 */ /* 0x000f280000300a00 */
[----:B------:R3:W-:Y:S04]  /*5dc10*/  STL.64 [R1+0x378], R28 ;  /* 0x0003781c01007387 */ /* 0x0007e80000100a00 */
[----:B------:R4:W-:Y:S01]  /*5dc20*/  STL.64 [R1+0x338], R26 ;  /* 0x0003381a01007387 */ /* 0x0009e20000100a00 */
[----:B--2---:R-:W-:-:S03]  /*5dc30*/  IMAD.WIDE R24, R5, 0x4, R50 ;  /* 0x0000000405187825 */ /* 0x004fc600078e0232 */
[----:B-1----:R-:W2:Y:S04]  /*5dc40*/  LDL.LU.64 R34, [R1+0x1568] ;  /* 0x0015680001227983 */ /* 0x002ea80000300a00 */
[----:B------:R1:W-:Y:S04]  /*5dc50*/  STL.64 [R1+0x2f8], R24 ;  /* 0x0002f81801007387 */ /* 0x0003e80000100a00 */
[----:B------:R-:W2:Y:S04]  /*5dc60*/  LDL.LU.64 R50, [R1+0x1578] ;  /* 0x0015780001327983 */ /* 0x000ea80000300a00 */
[----:B------:R1:W-:Y:S04]  /*5dc70*/  LDGSTS.E [R22+-0x5f000], desc[UR60][R28.64], P0 ;  /* 0xa10000001c167fae */ /* 0x0003e8000812187c */
[----:B------:R4:W-:Y:S04]  /*5dc80*/  LDGSTS.E [R21+-0x5ec00], desc[UR60][R26.64], P0 ;  /* 0xa14000001a157fae */ /* 0x0009e8000812187c */
[----:B------:R4:W-:Y:S01]  /*5dc90*/  LDGSTS.E [R20+-0x5e800], desc[UR60][R24.64], P0 ;  /* 0xa180000018147fae */ /* 0x0009e2000812187c */
[----:B---3--:R-:W-:-:S05]  /*5dca0*/  IMAD.WIDE R32, R5, 0x4, R32 ;  /* 0x0000000405207825 */ /* 0x008fca00078e0220 */
[----:B------:R-:W-:Y:S01]  /*5dcb0*/  LDGSTS.E [R23+-0x5e400], desc[UR60][R32.64], P0 ;  /* 0xa1c0000020177fae */ /* 0x000fe2000812187c */
[----:B-1----:R-:W-:-:S03]  /*5dcc0*/  IMAD.WIDE R28, R5, 0x4, R42 ;  /* 0x00000004051c7825 */ /* 0x002fc600078e022a */
[----:B------:R-:W3:Y:S04]  /*5dcd0*/  LDL.LU.64 R42, [R1+0x1588] ;  /* 0x00158800012a7983 */ /* 0x000ee80000300a00 */
[----:B------:R1:W-:Y:S04]  /*5dce0*/  STL.64 [R1+0x2b8], R32 ;  /* 0x0002b82001007387 */ /* 0x0003e80000100a00 */
[----:B------:R1:W-:Y:S01]  /*5dcf0*/  LDGSTS.E [R22+-0x5e000], desc[UR60][R28.64], P0 ;  /* 0xa20000001c167fae */ /* 0x0003e2000812187c */
[----:B----4-:R-:W-:-:S03]  /*5dd00*/  IMAD.WIDE R26, R5, 0x4, R30 ;  /* 0x00000004051a7825 */ /* 0x010fc600078e021e */
[----:B------:R-:W4:Y:S04]  /*5dd10*/  LDL.LU.64 R30, [R1+0x1598] ;  /* 0x00159800011e7983 */ /* 0x000f280000300a00 */
[----:B------:R1:W-:Y:S04]  /*5dd20*/  STL.64 [R1+0x278], R28 ;  /* 0x0002781c01007387 */ /* 0x0003e80000100a00 */
[----:B------:R1:W-:Y:S01]  /*5dd30*/  STL.64 [R1+0x238], R26 ;  /* 0x0002381a01007387 */ /* 0x0003e20000100a00 */
[----:B------:R-:W-:-:S03]  /*5dd40*/  IMAD.WIDE R24, R5, 0x4, R44 ;  /* 0x0000000405187825 */ /* 0x000fc600078e022c */
[----:B-1----:R-:W4:Y:S04]  /*5dd50*/  LDL.LU.64 R32, [R1+0x15a8] ;  /* 0x0015a80001207983 */ /* 0x002f280000300a00 */
[----:B------:R2:W-:Y:S04]  /*5dd60*/  STL.64 [R1+0x1f8], R24 ;  /* 0x0001f81801007387 */ /* 0x0005e80000100a00 */
[----:B------:R1:W-:Y:S04]  /*5dd70*/  LDGSTS.E [R21+-0x5dc00], desc[UR60][R26.64], P0 ;  /* 0xa24000001a157fae */ /* 0x0003e8000812187c */
[----:B------:R2:W-:Y:S01]  /*5dd80*/  LDGSTS.E [R20+-0x5d800], desc[UR60][R24.64], P0 ;  /* 0xa280000018147fae */ /* 0x0005e2000812187c */
[----:B------:R-:W-:-:S03]  /*5dd90*/  IMAD.WIDE R44, R5, 0x4, R40 ;  /* 0x00000004052c7825 */ /* 0x000fc600078e0228 */
[----:B------:R-:W4:Y:S04]  /*5dda0*/  LDL.LU.64 R40, [R1+0x15b8] ;  /* 0x0015b80001287983 */ /* 0x000f280000300a00 */
[----:B------:R-:W-:Y:S01]  /*5ddb0*/  LDGSTS.E [R23+-0x5d400], desc[UR60][R44.64], P0 ;  /* 0xa2c000002c177fae */ /* 0x000fe2000812187c */
[----:B------:R-:W-:-:S03]  /*5ddc0*/  IMAD.WIDE R28, R5, 0x4, R38 ;  /* 0x00000004051c7825 */ /* 0x000fc600078e0226 */
[----:B------:R-:W4:Y:S04]  /*5ddd0*/  LDL.LU.64 R38, [R1+0x15c8] ;  /* 0x0015c80001267983 */ /* 0x000f280000300a00 */
[----:B------:R-:W-:Y:S01]  /*5dde0*/  STL.64 [R1+0x1b8], R44 ;  /* 0x0001b82c01007387 */ /* 0x000fe20000100a00 */
[----:B-1----:R-:W-:-:S03]  /*5ddf0*/  IMAD.WIDE R26, R5, 0x4, R36 ;  /* 0x00000004051a7825 */ /* 0x002fc600078e0224 */
[----:B------:R-:W4:Y:S04]  /*5de00*/  LDL.LU.64 R36, [R1+0x15d8] ;  /* 0x0015d80001247983 */ /* 0x000f280000300a00 */
[----:B------:R1:W-:Y:S04]  /*5de10*/  STL.64 [R1+0x178], R28 ;  /* 0x0001781c01007387 */ /* 0x0003e80000100a00 */
[----:B------:R3:W-:Y:S01]  /*5de20*/  STL.64 [R1+0x138], R26 ;  /* 0x0001381a01007387 */ /* 0x0007e20000100a00 */
[----:B--2---:R-:W-:-:S03]  /*5de30*/  IMAD.WIDE R24, R5, 0x4, R34 ;  /* 0x0000000405187825 */ /* 0x004fc600078e0222 */
[----:B------:R-:W2:Y:S04]  /*5de40*/  LDL.LU.64 R34, [R1+0x15e8] ;  /* 0x0015e80001227983 */ /* 0x000ea80000300a00 */
[----:B------:R1:W-:Y:S04]  /*5de50*/  LDGSTS.E [R22+-0x5d000], desc[UR60][R28.64], P0 ;  /* 0xa30000001c167fae */ /* 0x0003e8000812187c */
[----:B------:R-:W-:Y:S04]  /*5de60*/  STL.64 [R1+0xf8], R24 ;  /* 0x0000f81801007387 */ /* 0x000fe80000100a00 */
[----:B------:R3:W-:Y:S01]  /*5de70*/  LDGSTS.E [R21+-0x5cc00], desc[UR60][R26.64], P0 ;  /* 0xa34000001a157fae */ /* 0x0007e2000812187c */
[----:B-1----:R-:W-:-:S03]  /*5de80*/  IMAD.WIDE R28, R5, 0x4, R50 ;  /* 0x00000004051c7825 */ /* 0x002fc600078e0232 */
[----:B------:R-:W-:Y:S04]  /*5de90*/  LDGSTS.E [R20+-0x5c800], desc[UR60][R24.64], P0 ;  /* 0xa380000018147fae */ /* 0x000fe8000812187c */
[----:B------:R-:W2:Y:S04]  /*5dea0*/  LDL.LU.64 R50, [R1+0x15f8] ;  /* 0x0015f80001327983 */ /* 0x000ea80000300a00 */
[----:B------:R1:W-:Y:S01]  /*5deb0*/  LDGSTS.E [R23+-0x5c400], desc[UR60][R28.64], P0 ;  /* 0xa3c000001c177fae */ /* 0x0003e2000812187c */
[----:B---3--:R-:W-:-:S03]  /*5dec0*/  IMAD.WIDE R26, R5, 0x4, R42 ;  /* 0x00000004051a7825 */ /* 0x008fc600078e022a */
[----:B------:R-:W3:Y:S04]  /*5ded0*/  LDL.LU.64 R42, [R1+0x1608] ;  /* 0x00160800012a7983 */ /* 0x000ee80000300a00 */
[----:B------:R1:W-:Y:S04]  /*5dee0*/  STL.64 [R1+0xb8], R28 ;  /* 0x0000b81c01007387 */ /* 0x0003e80000100a00 */
[----:B------:R4:W-:Y:S01]  /*5def0*/  LDGSTS.E [R22+-0x5c000], desc[UR60][R26.64], P0 ;  /* 0xa40000001a167fae */ /* 0x0009e2000812187c */
[C---:B-1----:R-:W-:Y:S01]  /*5df00*/  IADD3 R29, R12.reuse, 0x300000, RZ ;  /* 0x003000000c1d7810 */ /* 0x042fe20007ffe0ff */
[----:B------:R-:W-:-:S02]  /*5df10*/  VIADD R28, R12, 0x300000 ;  /* 0x003000000c1c7836 */ /* 0x000fc40000000000 */
[C---:B----4-:R-:W-:Y:S02]  /*5df20*/  IMAD.WIDE R24, R5.reuse, 0x4, R30 ;  /* 0x0000000405187825 */ /* 0x050fe400078e021e */
[----:B------:R-:W4:Y:S04]  /*5df30*/  LDL.LU.64 R30, [R1+0x1618] ;  /* 0x00161800011e7983 */ /* 0x000f280000300a00 */
[----:B------:R1:W-:Y:S04]  /*5df40*/  STL.64 [R1+0x78], R26 ;  /* 0x0000781a01007387 */ /* 0x0003e80000100a00 */
[----:B------:R2:W-:Y:S01]  /*5df50*/  STL.64 [R1+0x38], R24 ;  /* 0x0000381801007387 */ /* 0x0005e20000100a00 */
[----:B------:R-:W-:-:S03]  /*5df60*/  IMAD.WIDE R250, R5, 0x4, R32 ;  /* 0x0000000405fa7825 */ /* 0x000fc600078e0220 */
[----:B------:R-:W4:Y:S04]  /*5df70*/  LDL.LU.64 R32, [R1+0x1628] ;  /* 0x0016280001207983 */ /* 0x000f280000300a00 */
[----:B------:R-:W-:Y:S04]  /*5df80*/  LDGSTS.E [R21+-0x5bc00], desc[UR60][R24.64], P0 ;  /* 0xa440000018157fae */ /* 0x000fe8000812187c */
[----:B------:R-:W4:Y:S04]  /*5df90*/  LDL.LU.64 R48, [R1+0x1638] ;  /* 0x0016380001307983 */ /* 0x000f280000300a00 */
[----:B------:R1:W-:Y:S01]  /*5dfa0*/  LDGSTS.E [R20+-0x5b800], desc[UR60][R250.64], P0 ;  /* 0xa4800000fa147fae */ /* 0x0003e2000812187c */
[----:B------:R-:W-:-:S03]  /*5dfb0*/  IMAD.WIDE R234, R5, 0x4, R40 ;  /* 0x0000000405ea7825 */ /* 0x000fc600078e0228 */
[----:B------:R-:W4:Y:S01]  /*5dfc0*/  LDL.LU.64 R46, [R1+0x1648] ;  /* 0x00164800012e7983 */ /* 0x000f220000300a00 */
[C---:B-1----:R-:W-:Y:S01]  /*5dfd0*/  IADD3 R27, R12.reuse, 0x300000, RZ ;  /* 0x003000000c1b7810 */ /* 0x042fe20007ffe0ff */
[----:B------:R-:W-:Y:S02]  /*5dfe0*/  VIADD R26, R12, 0x300000 ;  /* 0x003000000c1a7836 */ /* 0x000fe40000000000 */
[----:B------:R-:W-:Y:S01]  /*5dff0*/  LDGSTS.E [R29+-0x5b400], desc[UR60][R234.64], P0 ;  /* 0xa4c00000ea1d7fae */ /* 0x000fe2000812187c */
[----:B------:R-:W-:-:S03]  /*5e000*/  IMAD.WIDE R20, R5, 0x4, R38 ;  /* 0x0000000405147825 */ /* 0x000fc600078e0226 */
[----:B------:R-:W4:Y:S04]  /*5e010*/  LDL.LU.64 R38, [R1+0x1658] ;  /* 0x0016580001267983 */ /* 0x000f280000300a00 */
[----:B------:R-:W4:Y:S01]  /*5e020*/  LDL.LU.64 R40, [R1+0x1668] ;  /* 0x0016680001287983 */ /* 0x000f220000300a00 */
[----:B------:R-:W-:-:S03]  /*5e030*/  IMAD.WIDE R22, R5, 0x4, R36 ;  /* 0x0000000405167825 */ /* 0x000fc600078e0224 */
[----:B------:R-:W4:Y:S04]  /*5e040*/  LDL.LU.64 R54, [R1+0x1678] ;  /* 0x0016780001367983 */ /* 0x000f280000300a00 */
[----:B------:R-:W-:Y:S04]  /*5e050*/  LDGSTS.E [R28+-0x5b000], desc[UR60][R20.64], P0 ;  /* 0xa5000000141c7fae */ /* 0x000fe8000812187c */
[----:B------:R-:W-:Y:S01]  /*5e060*/  LDGSTS.E [R27+-0x5ac00], desc[UR60][R22.64], P0 ;  /* 0xa5400000161b7fae */ /* 0x000fe2000812187c */
[----:B--2---:R-:W-:-:S03]  /*5e070*/  IMAD.WIDE R24, R5, 0x4, R34 ;  /* 0x0000000405187825 */ /* 0x004fc600078e0222 */
[----:B------:R-:W2:Y:S04]  /*5e080*/  LDL.LU.64 R52, [R1+0x1db0] ;  /* 0x001db00001347983 */ /* 0x000ea80000300a00 */
[----:B------:R1:W-:Y:S02]  /*5e090*/  LDGSTS.E [R26+-0x5a800], desc[UR60][R24.64], P0 ;  /* 0xa5800000181a7fae */ /* 0x0003e4000812187c */
[----:B-1----:R-:W-:Y:S02]  /*5e0a0*/  IMAD.WIDE R26, R5, 0x4, R50 ;  /* 0x00000004051a7825 */ /* 0x002fe400078e0232 */
[----:B------:R-:W2:Y:S01]  /*5e0b0*/  LDL.LU.64 R50, [R1+0x1d70] ;  /* 0x001d700001327983 */ /* 0x000ea20000300a00 */
[C---:B------:R-:W-:Y:S01]  /*5e0c0*/  IADD3 R37, R12.reuse, 0x300000, RZ ;  /* 0x003000000c257810 */ /* 0x040fe20007ffe0ff */
[C---:B------:R-:W-:Y:S01]  /*5e0d0*/  VIADD R36, R12.reuse, 0x300000 ;  /* 0x003000000c247836 */ /* 0x040fe20000000000 */
[C---:B------:R-:W-:Y:S01]  /*5e0e0*/  IADD3 R35, R12.reuse, 0x300000, RZ ;  /* 0x003000000c237810 */ /* 0x040fe20007ffe0ff */
[C---:B------:R-:W-:Y:S01]  /*5e0f0*/  VIADD R34, R12.reuse, 0x300000 ;  /* 0x003000000c227836 */ /* 0x040fe20000000000 */
[----:B------:R-:W2:Y:S04]  /*5e100*/  LDL.LU.64 R60, [R1+0x1d38] ;  /* 0x001d3800013c7983 */ /* 0x000ea80000300a00 */
[----:B------:R-:W-:Y:S01]  /*5e110*/  LDGSTS.E [R37+-0x5a400], desc[UR60][R26.64], P0 ;  /* 0xa5c000001a257fae */ /* 0x000fe2000812187c */
[----:B------:R-:W-:-:S03]  /*5e120*/  IADD3 R45, R12, 0x300000, RZ ;  /* 0x003000000c2d7810 */ /* 0x000fc60007ffe0ff */
[----:B------:R-:W2:Y:S01]  /*5e130*/  LDL.LU.64 R66, [R1+0x1d00] ;  /* 0x001d000001427983 */ /* 0x000ea20000300a00 */
[----:B------:R-:W-:Y:S02]  /*5e140*/  VIADD R44, R12, 0x300000 ;  /* 0x003000000c2c7836 */ /* 0x000fe40000000000 */
[----:B---3--:R-:W-:-:S05]  /*5e150*/  IMAD.WIDE R28, R5, 0x4, R42 ;  /* 0x00000004051c7825 */ /* 0x008fca00078e022a */
[----:B------:R-:W-:Y:S01]  /*5e160*/  LDGSTS.E [R36+-0x5a000], desc[UR60][R28.64], P0 ;  /* 0xa60000001c247fae */ /* 0x000fe2000812187c */
[C---:B------:R-:W-:Y:S01]  /*5e170*/  IADD3 R43, R12.reuse, 0x300000, RZ ;  /* 0x003000000c2b7810 */ /* 0x040fe20007ffe0ff */
[----:B------:R-:W-:Y:S02]  /*5e180*/  VIADD R42, R12, 0x300000 ;  /* 0x003000000c2a7836 */ /* 0x000fe40000000000 */
[----:B----4-:R-:W-:-:S05]  /*5e190*/  IMAD.WIDE R30, R5, 0x4, R30 ;  /* 0x00000004051e7825 */ /* 0x010fca00078e021e */
[----:B------:R-:W-:Y:S01]  /*5e1a0*/  LDGSTS.E [R35+-0x59c00], desc[UR60][R30.64], P0 ;  /* 0xa64000001e237fae */ /* 0x000fe2000812187c */
[----:B------:R-:W-:-:S05]  /*5e1b0*/  IMAD.WIDE R32, R5, 0x4, R32 ;  /* 0x0000000405207825 */ /* 0x000fca00078e0220 */
[----:B------:R1:W-:Y:S02]  /*5e1c0*/  LDGSTS.E [R34+-0x59800], desc[UR60][R32.64], P0 ;  /* 0xa680000020227fae */ /* 0x0003e4000812187c */
[C---:B-1----:R-:W-:Y:S02]  /*5e1d0*/  IMAD.WIDE R34, R5.reuse, 0x4, R48 ;  /* 0x0000000405227825 */ /* 0x042fe400078e0230 */
[----:B------:R-:W3:Y:S02]  /*5e1e0*/  LDL.LU.64 R48, [R1+0x1cc8] ;  /* 0x001cc80001307983 */ /* 0x000ee40000300a00 */
[C---:B------:R-:W-:Y:S02]  /*5e1f0*/  IMAD.WIDE R36, R5.reuse, 0x4, R46 ;  /* 0x0000000405247825 */ /* 0x040fe400078e022e */
[----:B------:R-:W4:Y:S02]  /*5e200*/  LDL.LU.64 R58, [R1+0x1c90] ;  /* 0x001c9000013a7983 */ /* 0x000f240000300a00 */
[----:B------:R-:W-:-:S02]  /*5e210*/  IMAD.WIDE R38, R5, 0x4, R38 ;  /* 0x0000000405267825 */ /* 0x000fc400078e0226 */
[----:B------:R-:W-:Y:S02]  /*5e220*/  LDGSTS.E [R45+-0x59400], desc[UR60][R34.64], P0 ;  /* 0xa6c00000222d7fae */ /* 0x000fe4000812187c */
[C---:B------:R-:W-:Y:S02]  /*5e230*/  IMAD.WIDE R40, R5.reuse, 0x4, R40 ;  /* 0x0000000405287825 */ /* 0x040fe400078e0228 */
[----:B------:R-:W-:Y:S04]  /*5e240*/  LDGSTS.E [R44+-0x59000], desc[UR60][R36.64], P0 ;  /* 0xa7000000242c7fae */ /* 0x000fe8000812187c */
[----:B------:R-:W4:Y:S04]  /*5e250*/  LDL.LU.64 R56, [R1+0x1c58] ;  /* 0x001c580001387983 */ /* 0x000f280000300a00 */
[----:B------:R-:W-:Y:S04]  /*5e260*/  LDGSTS.E [R43+-0x58c00], desc[UR60][R38.64], P0 ;  /* 0xa7400000262b7fae */ /* 0x000fe8000812187c */
[----:B------:R1:W-:Y:S01]  /*5e270*/  LDGSTS.E [R42+-0x58800], desc[UR60][R40.64], P0 ;  /* 0xa7800000282a7fae */ /* 0x0003e2000812187c */
[----:B--2---:R-:W-:Y:S01]  /*5e280*/  IMAD.WIDE R62, R5, 0x4, R52 ;  /* 0x00000004053e7825 */ /* 0x004fe200078e0234 */
[----:B------:R-:W-:-:S03]  /*5e290*/  IADD3 R47, R12, 0x300000, RZ ;  /* 0x003000000c2f7810 */ /* 0x000fc60007ffe0ff */
[----:B-1----:R-:W-:Y:S02]  /*5e2a0*/  IMAD.WIDE R42, R5, 0x4, R54 ;  /* 0x00000004052a7825 */ /* 0x002fe400078e0236 */
[----:B------:R-:W2:Y:S04]  /*5e2b0*/  LDL.LU.64 R54, [R1+0x1c20] ;  /* 0x001c200001367983 */ /* 0x000ea80000300a00 */
[----:B------:R-:W2:Y:S01]  /*5e2c0*/  LDL.LU.64 R52, [R1+0x1be8] ;  /* 0x001be80001347983 */ /* 0x000ea20000300a00 */
[----:B------:R-:W-:-:S03]  /*5e2d0*/  VIADD R46, R13, 0x300000 ;  /* 0x003000000d2e7836 */ /* 0x000fc60000000000 */
[----:B------:R1:W-:Y:S01]  /*5e2e0*/  LDGSTS.E [R47+-0x58400], desc[UR60][R42.64], P0 ;  /* 0xa7c000002a2f7fae */ /* 0x0003e2000812187c */
[----:B------:R-:W-:-:S03]  /*5e2f0*/  IMAD.WIDE R64, R5, 0x4, R50 ;  /* 0x0000000405407825 */ /* 0x000fc600078e0232 */
[----:B------:R-:W2:Y:S04]  /*5e300*/  LDL.LU.64 R50, [R1+0x1bb0] ;  /* 0x001bb00001327983 */ /* 0x000ea80000300a00 */
[----:B------:R1:W-:Y:S04]  /*5e310*/  STL.64 [R1+0x470], R62 ;  /* 0x0004703e01007387 */ /* 0x0003e80000100a00 */
[----:B------:R-:W-:Y:S04]  /*5e320*/  STL.64 [R1+0x430], R64 ;  /* 0x0004304001007387 */ /* 0x000fe80000100a00 */
[----:B------:R-:W-:Y:S04]  /*5e330*/  LDGSTS.E [R46+-0x5ff80], desc[UR60][R62.64], P0 ;  /* 0xa00800003e2e7fae */ /* 0x000fe8000812187c */
[----:B-1----:R-:W2:Y:S01]  /*5e340*/  LDL.LU.64 R62, [R1+0x1b78] ;  /* 0x001b7800013e7983 */ /* 0x002ea20000300a00 */
[C---:B------:R-:W-:Y:S01]  /*5e350*/  IADD3 R45, R13.reuse, 0x300000, RZ ;  /* 0x003000000d2d7810 */ /* 0x040fe20007ffe0ff */
[----:B------:R-:W-:-:S02]  /*5e360*/  VIADD R44, R13, 0x300000 ;  /* 0x003000000d2c7836 */ /* 0x000fc40000000000 */
[----:B------:R-:W-:Y:S01]  /*5e370*/  IMAD.WIDE R60, R5, 0x4, R60 ;  /* 0x00000004053c7825 */ /* 0x000fe200078e023c */
[----:B------:R-:W-:Y:S01]  /*5e380*/  IADD3 R47, R13, 0x300000, RZ ;  /* 0x003000000d2f7810 */ /* 0x000fe20007ffe0ff */
[----:B------:R4:W-:Y:S02]  /*5e390*/  LDGSTS.E [R45+-0x5fb80], desc[UR60][R64.64], P0 ;  /* 0xa0480000402d7fae */ /* 0x0009e4000812187c */
[C---:B------:R-:W-:Y:S02]  /*5e3a0*/  IMAD.WIDE R68, R5.reuse, 0x4, R66 ;  /* 0x0000000405447825 */ /* 0x040fe400078e0242 */
[----:B------:R1:W-:Y:S04]  /*5e3b0*/  STL.64 [R1+0x3f0], R60 ;  /* 0x0003f03c01007387 */ /* 0x0003e80000100a00 */
[----:B------:R-:W-:Y:S04]  /*5e3c0*/  LDGSTS.E [R44+-0x5f780], desc[UR60][R60.64], P0 ;  /* 0xa08800003c2c7fae */ /* 0x000fe8000812187c */
[----:B------:R2:W-:Y:S04]  /*5e3d0*/  LDGSTS.E [R47+-0x5f380], desc[UR60][R68.64], P0 ;  /* 0xa0c80000442f7fae */ /* 0x0005e8000812187c */
[----:B-1----:R-:W2:Y:S04]  /*5e3e0*/  LDL.LU.64 R60, [R1+0x1b40] ;  /* 0x001b4000013c7983 */ /* 0x002ea80000300a00 */
[----:B------:R-:W2:Y:S04]  /*5e3f0*/  LDL.LU.64 R66, [R1+0x1b08] ;  /* 0x001b080001427983 */ /* 0x000ea80000300a00 */
[----:B------:R-:W-:Y:S01]  /*5e400*/  STL.64 [R1+0x3b0], R68 ;  /* 0x0003b04401007387 */ /* 0x000fe20000100a00 */
[----:B---3--:R-:W-:-:S04]  /*5e410*/  IMAD.WIDE R48, R5, 0x4, R48 ;  /* 0x0000000405307825 */ /* 0x008fc800078e0230 */
[C---:B----4-:R-:W-:Y:S01]  /*5e420*/  IMAD.WIDE R64, R5.reuse, 0x4, R58 ;  /* 0x0000000405407825 */ /* 0x050fe200078e023a */
[----:B------:R-:W-:Y:S04]  /*5e430*/  LDGSTS.E [R46+-0x5ef80], desc[UR60][R48.64], P0 ;  /* 0xa1080000302e7fae */ /* 0x000fe8000812187c */
[----:B------:R-:W3:Y:S04]  /*5e440*/  LDL.LU.64 R58, [R1+0x1ad0] ;  /* 0x001ad000013a7983 */ /* 0x000ee80000300a00 */
[----:B------:R1:W-:Y:S04]  /*5e450*/  STL.64 [R1+0x370], R48 ;  /* 0x0003703001007387 */ /* 0x0003e80000100a00 */
[----:B------:R-:W-:Y:S01]  /*5e460*/  STL.64 [R1+0x330], R64 ;  /* 0x0003304001007387 */ /* 0x000fe20000100a00 */
[----:B------:R-:W-:-:S03]  /*5e470*/  IMAD.WIDE R56, R5, 0x4, R56 ;  /* 0x0000000405387825 */ /* 0x000fc600078e0238 */
[----:B------:R-:W-:Y:S04]  /*5e480*/  LDGSTS.E [R45+-0x5eb80], desc[UR60][R64.64], P0 ;  /* 0xa1480000402d7fae */ /* 0x000fe8000812187c */
[----:B-1----:R-:W4:Y:S04]  /*5e490*/  LDL.LU.64 R48, [R1+0x1a98] ;  /* 0x001a980001307983 */ /* 0x002f280000300a00 */
[----:B------:R1:W-:Y:S04]  /*5e4a0*/  STL.64 [R1+0x2f0], R56 ;  /* 0x0002f03801007387 */ /* 0x0003e80000100a00 */
[----:B------:R1:W-:Y:S01]  /*5e4b0*/  LDGSTS.E [R44+-0x5e780], desc[UR60][R56.64], P0 ;  /* 0xa1880000382c7fae */ /* 0x0003e2000812187c */
[----:B--2---:R-:W-:-:S03]  /*5e4c0*/  IMAD.WIDE R68, R5, 0x4, R54 ;  /* 0x0000000405447825 */ /* 0x004fc600078e0236 */
[----:B------:R-:W2:Y:S01]  /*5e4d0*/  LDL.LU.64 R54, [R1+0x1a60] ;  /* 0x001a600001367983 */ /* 0x000ea20000300a00 */
[----:B-1----:R-:W-:-:S03]  /*5e4e0*/  IMAD.WIDE R56, R5, 0x4, R52 ;  /* 0x0000000405387825 */ /* 0x002fc600078e0234 */
[----:B------:R1:W-:Y:S04]  /*5e4f0*/  LDGSTS.E [R47+-0x5e380], desc[UR60][R68.64], P0 ;  /* 0xa1c80000442f7fae */ /* 0x0003e8000812187c */
[----:B------:R-:W2:Y:S01]  /*5e500*/  LDL.LU.64 R52, [R1+0x1a28] ;  /* 0x001a280001347983 */ /* 0x000ea20000300a00 */
[----:B------:R-:W-:-:S03]  /*5e510*/  IMAD.WIDE R64, R5, 0x4, R50 ;  /* 0x0000000405407825 */ /* 0x000fc600078e0232 */
[----:B------:R-:W-:Y:S04]  /*5e520*/  STL.64 [R1+0x2b0], R68 ;  /* 0x0002b04401007387 */ /* 0x000fe80000100a00 */
[----:B------:R-:W2:Y:S04]  /*5e530*/  LDL.LU.64 R50, [R1+0x19f0] ;  /* 0x0019f00001327983 */ /* 0x000ea80000300a00 */
[----:B------:R1:W-:Y:S04]  /*5e540*/  STL.64 [R1+0x270], R56 ;  /* 0x0002703801007387 */ /* 0x0003e80000100a00 */
[----:B------:R-:W-:Y:S04]  /*5e550*/  STL.64 [R1+0x230], R64 ;  /* 0x0002304001007387 */ /* 0x000fe80000100a00 */
[----:B------:R-:W-:Y:S04]  /*5e560*/  LDGSTS.E [R46+-0x5df80], desc[UR60][R56.64], P0 ;  /* 0xa2080000382e7fae */ /* 0x000fe8000812187c */
[----:B------:R4:W-:Y:S01]  /*5e570*/  LDGSTS.E [R45+-0x5db80], desc[UR60][R64.64], P0 ;  /* 0xa2480000402d7fae */ /* 0x0009e2000812187c */
[----:B------:R-:W-:-:S05]  /*5e580*/  IMAD.WIDE R62, R5, 0x4, R62 ;  /* 0x00000004053e7825 */ /* 0x000fca00078e023e */
[----:B------:R-:W-:Y:S04]  /*5e590*/  LDGSTS.E [R44+-0x5d780], desc[UR60][R62.64], P0 ;  /* 0xa28800003e2c7fae */ /* 0x000fe8000812187c */
[----:B-1----:R-:W2:Y:S04]  /*5e5a0*/  LDL.LU.64 R56, [R1+0x19b8] ;  /* 0x0019b80001387983 */ /* 0x002ea80000300a00 */
[----:B------:R1:W-:Y:S04]  /*5e5b0*/  STL.64 [R1+0x1f0], R62 ;  /* 0x0001f03e01007387 */ /* 0x0003e80000100a00 */
[----:B-1----:R-:W2:Y:S01]  /*5e5c0*/  LDL.LU.64 R62, [R1+0x1980] ;  /* 0x00198000013e7983 */ /* 0x002ea20000300a00 */
[----:B------:R-:W-:-:S03]  /*5e5d0*/  IMAD.WIDE R70, R5, 0x4, R60 ;  /* 0x0000000405467825 */ /* 0x000fc600078e023c */
[----:B------:R-:W2:Y:S01]  /*5e5e0*/  LDL.LU.64 R60, [R1+0x1948] ;  /* 0x00194800013c7983 */ /* 0x000ea20000300a00 */
[----:B------:R-:W-:-:S03]  /*5e5f0*/  IMAD.WIDE R68, R5, 0x4, R66 ;  /* 0x0000000405447825 */ /* 0x000fc600078e0242 */
[----:B------:R-:W-:Y:S04]  /*5e600*/  STL.64 [R1+0x1b0], R70 ;  /* 0x0001b04601007387 */ /* 0x000fe80000100a00 */
[----:B------:R-:W-:Y:S04]  /*5e610*/  LDGSTS.E [R47+-0x5d380], desc[UR60][R70.64], P0 ;  /* 0xa2c80000462f7fae */ /* 0x000fe8000812187c */
[----:B------:R-:W-:Y:S01]  /*5e620*/  LDGSTS.E [R46+-0x5cf80], desc[UR60][R68.64], P0 ;  /* 0xa3080000442e7fae */ /* 0x000fe2000812187c */
[----:B---3--:R-:W-:-:S03]  /*5e630*/  IMAD.WIDE R66, R5, 0x4, R58 ;  /* 0x0000000405427825 */ /* 0x008fc600078e023a */
[----:B------:R-:W3:Y:S04]  /*5e640*/  LDL.LU.64 R58, [R1+0x1910] ;  /* 0x00191000013a7983 */ /* 0x000ee80000300a00 */
[----:B------:R1:W-:Y:S04]  /*5e650*/  STL.64 [R1+0x170], R68 ;  /* 0x0001704401007387 */ /* 0x0003e80000100a00 */
[----:B------:R1:W-:Y:S04]  /*5e660*/  STL.64 [R1+0x130], R66 ;  /* 0x0001304201007387 */ /* 0x0003e80000100a00 */
[----:B------:R-:W-:Y:S01]  /*5e670*/  LDGSTS.E [R45+-0x5cb80], desc[UR60][R66.64], P0 ;  /* 0xa3480000422d7fae */ /* 0x000fe2000812187c */
[----:B----4-:R-:W-:-:S03]  /*5e680*/  IMAD.WIDE R64, R5, 0x4, R48 ;  /* 0x0000000405407825 */ /* 0x010fc600078e0230 */
[----:B------:R-:W4:Y:S04]  /*5e690*/  LDL.LU.64 R48, [R1+0x18d8] ;  /* 0x0018d80001307983 */ /* 0x000f280000300a00 */
[----:B------:R2:W-:Y:S04]  /*5e6a0*/  STL.64 [R1+0xf0], R64 ;  /* 0x0000f04001007387 */ /* 0x0005e80000100a00 */
[----:B------:R2:W-:Y:S04]  /*5e6b0*/  LDGSTS.E [R44+-0x5c780], desc[UR60][R64.64], P0 ;  /* 0xa3880000402c7fae */ /* 0x0005e8000812187c */
[----:B-1----:R-:W4:Y:S04]  /*5e6c0*/  LDL.LU.64 R68, [R1+0x18a0] ;  /* 0x0018a00001447983 */ /* 0x002f280000300a00 */
[----:B------:R-:W4:Y:S01]  /*5e6d0*/  LDL.LU.64 R66, [R1+0x1868] ;  /* 0x0018680001427983 */ /* 0x000f220000300a00 */
[----:B--2---:R-:W-:-:S04]  /*5e6e0*/  IMAD.WIDE R64, R5, 0x4, R54 ;  /* 0x0000000405407825 */ /* 0x004fc800078e0236 */
[C---:B------:R-:W-:Y:S01]  /*5e6f0*/  IMAD.WIDE R52, R5.reuse, 0x4, R52 ;  /* 0x0000000405347825 */ /* 0x040fe200078e0234 */
[----:B------:R1:W-:Y:S04]  /*5e700*/  STL.64 [R1+0xb0], R64 ;  /* 0x0000b04001007387 */ /* 0x0003e80000100a00 */
[----:B------:R-:W2:Y:S01]  /*5e710*/  LDL.LU.64 R54, [R1+0x1830] ;  /* 0x0018300001367983 */ /* 0x000ea20000300a00 */
[----:B------:R-:W-:-:S03]  /*5e720*/  IMAD.WIDE R50, R5, 0x4, R50 ;  /* 0x0000000405327825 */ /* 0x000fc600078e0232 */
[----:B------:R1:W-:Y:S04]  /*5e730*/  STL.64 [R1+0x70], R52 ;  /* 0x0000703401007387 */ /* 0x0003e80000100a00 */
[----:B------:R1:W-:Y:S04]  /*5e740*/  STL.64 [R1+0x30], R50 ;  /* 0x0000303201007387 */ /* 0x0003e80000100a00 */
[----:B------:R-:W-:Y:S04]  /*5e750*/  LDGSTS.E [R47+-0x5c380], desc[UR60][R64.64], P0 ;  /* 0xa3c80000402f7fae */ /* 0x000fe8000812187c */
[----:B------:R1:W-:Y:S04]  /*5e760*/  LDGSTS.E [R46+-0x5bf80], desc[UR60][R52.64], P0 ;  /* 0xa4080000342e7fae */ /* 0x0003e8000812187c */
[----:B------:R-:W-:Y:S01]  /*5e770*/  LDGSTS.E [R45+-0x5bb80], desc[UR60][R50.64], P0 ;  /* 0xa4480000322d7fae */ /* 0x000fe2000812187c */
[----:B------:R-:W-:-:S03]  /*5e780*/  IMAD.WIDE R248, R5, 0x4, R56 ;  /* 0x0000000405f87825 */ /* 0x000fc600078e0238 */
[----:B------:R-:W2:Y:S04]  /*5e790*/  LDL.LU.64 R56, [R1+0x17f8] ;  /* 0x0017f80001387983 */ /* 0x000ea80000300a00 */
[----:B------:R-:W2:Y:S04]  /*5e7a0*/  LDL.LU.64 R70, [R1+0x17c0] ;  /* 0x0017c00001467983 */ /* 0x000ea80000300a00 */
[----:B------:R-:W2:Y:S01]  /*5e7b0*/  LDL.LU.64 R74, [R1+0x1788] ;  /* 0x00178800014a7983 */ /* 0x000ea20000300a00 */
[----:B------:R-:W-:-:S03]  /*5e7c0*/  IMAD.WIDE R232, R5, 0x4, R62 ;  /* 0x0000000405e87825 */ /* 0x000fc600078e023e */
[----:B------:R1:W-:Y:S04]  /*5e7d0*/  LDGSTS.E [R44+-0x5b780], desc[UR60][R248.64], P0 ;  /* 0xa4880000f82c7fae */ /* 0x0003e8000812187c */
[----:B------:R-:W2:Y:S04]  /*5e7e0*/  LDL.LU.64 R62, [R1+0x1750] ;  /* 0x00175000013e7983 */ /* 0x000ea80000300a00 */
[----:B-1----:R-:W2:Y:S04]  /*5e7f0*/  LDL.LU.64 R64, [R1+0x1718] ;  /* 0x0017180001407983 */ /* 0x002ea80000300a00 */
[----:B------:R-:W2:Y:S04]  /*5e800*/  LDL.LU.64 R78, [R1+0x16e0] ;  /* 0x0016e000014e7983 */ /* 0x000ea80000300a00 */
[----:B------:R-:W2:Y:S04]  /*5e810*/  LDL.LU.64 R82, [R1+0x1da8] ;  /* 0x001da80001527983 */ /* 0x000ea80000300a00 */
[----:B------:R-:W2:Y:S04]  /*5e820*/  LDL.LU.64 R76, [R1+0x1d68] ;  /* 0x001d6800014c7983 */ /* 0x000ea80000300a00 */
[----:B------:R-:W2:Y:S04]  /*5e830*/  LDL.LU.64 R84, [R1+0x1d30] ;  /* 0x001d300001547983 */ /* 0x000ea80000300a00 */
[----:B------:R-:W2:Y:S01]  /*5e840*/  LDL.LU.64 R90, [R1+0x1cf8] ;  /* 0x001cf800015a7983 */ /* 0x000ea20000300a00 */
[C---:B------:R-:W-:Y:S01]  /*5e850*/  VIADD R53, R13.reuse, 0x300000 ;  /* 0x003000000d357836 */ /* 0x040fe20000000000 */
[----:B------:R-:W-:Y:S01]  /*5e860*/  IADD3 R52, R13, 0x300000, RZ ;  /* 0x003000000d347810 */ /* 0x000fe20007ffe0ff */
[----:B------:R-:W-:Y:S01]  /*5e870*/  IMAD.WIDE R44, R5, 0x4, R60 ;  /* 0x00000004052c7825 */ /* 0x000fe200078e023c */
[----:B------:R-:W-:-:S02]  /*5e880*/  IADD3 R50, R13, 0x300000, RZ ;  /* 0x003000000d327810 */ /* 0x000fc40007ffe0ff */
[----:B------:R-:W-:Y:S01]  /*5e890*/  LDGSTS.E [R53+-0x5b380], desc[UR60][R232.64], P0 ;  /* 0xa4c80000e8357fae */ /* 0x000fe2000812187c */
[----:B------:R-:W-:-:S03]  /*5e8a0*/  VIADD R51, R13, 0x300000 ;  /* 0x003000000d337836 */ /* 0x000fc60000000000 */
[----:B------:R1:W-:Y:S01]  /*5e8b0*/  LDGSTS.E [R52+-0x5af80], desc[UR60][R44.64], P0 ;  /* 0xa50800002c347fae */ /* 0x0003e2000812187c */
[C---:B------:R-:W-:Y:S01]  /*5e8c0*/  VIADD R61, R13.reuse, 0x300000 ;  /* 0x003000000d3d7836 */ /* 0x040fe20000000000 */
[----:B------:R-:W-:Y:S01]  /*5e8d0*/  IADD3 R60, R13, 0x300000, RZ ;  /* 0x003000000d3c7810 */ /* 0x000fe20007ffe0ff */
[----:B---3--:R-:W-:-:S05]  /*5e8e0*/  IMAD.WIDE R46, R5, 0x4, R58 ;  /* 0x00000004052e7825 */ /* 0x008fca00078e023a */
[----:B------:R-:W-:Y:S01]  /*5e8f0*/  LDGSTS.E [R51+-0x5ab80], desc[UR60][R46.64], P0 ;  /* 0xa54800002e337fae */ /* 0x000fe2000812187c */
[C---:B------:R-:W-:Y:S01]  /*5e900*/  VIADD R59, R13.reuse, 0x300000 ;  /* 0x003000000d3b7836 */ /* 0x040fe20000000000 */
[----:B------:R-:W-:Y:S01]  /*5e910*/  IADD3 R58, R13, 0x300000, RZ ;  /* 0x003000000d3a7810 */ /* 0x000fe20007ffe0ff */
[----:B----4-:R-:W-:-:S05]  /*5e920*/  IMAD.WIDE R48, R5, 0x4, R48 ;  /* 0x0000000405307825 */ /* 0x010fca00078e0230 */
[----:B------:R3:W-:Y:S01]  /*5e930*/  LDGSTS.E [R50+-0x5a780], desc[UR60][R48.64], P0 ;  /* 0xa588000030327fae */ /* 0x0007e2000812187c */
[----:B-1----:R-:W-:-:S04]  /*5e940*/  IMAD.WIDE R52, R5, 0x4, R66 ;  /* 0x0000000405347825 */ /* 0x002fc800078e0242 */
[----:B---3--:R-:W-:-:S05]  /*5e950*/  IMAD.WIDE R50, R5, 0x4, R68 ;  /* 0x0000000405327825 */ /* 0x008fca00078e0244 */
[----:B------:R-:W-:Y:S01]  /*5e960*/  LDGSTS.E [R61+-0x5a380], desc[UR60][R50.64], P0 ;  /* 0xa5c80000323d7fae */ /* 0x000fe2000812187c */
[----:B--2---:R-:W-:-:S03]  /*5e970*/  IMAD.WIDE R54, R5, 0x4, R54 ;  /* 0x0000000405367825 */ /* 0x004fc600078e0236 */
[----:B------:R1:W-:Y:S01]  /*5e980*/  LDGSTS.E [R60+-0x59f80], desc[UR60][R52.64], P0 ;  /* 0xa6080000343c7fae */ /* 0x0003e2000812187c */
[----:B------:R-:W-:-:S03]  /*5e990*/  IADD3 R68, R13, 0x300000, RZ ;  /* 0x003000000d447810 */ /* 0x000fc60007ffe0ff */
[----:B------:R-:W-:Y:S01]  /*5e9a0*/  LDGSTS.E [R59+-0x59b80], desc[UR60][R54.64], P0 ;  /* 0xa6480000363b7fae */ /* 0x000fe2000812187c */
[C---:B------:R-:W-:Y:S01]  /*5e9b0*/  VIADD R69, R13.reuse, 0x300000 ;  /* 0x003000000d457836 */ /* 0x040fe20000000000 */
[C---:B------:R-:W-:Y:S01]  /*5e9c0*/  IADD3 R66, R13.reuse, 0x300000, RZ ;  /* 0x003000000d427810 */ /* 0x040fe20007ffe0ff */
[----:B------:R-:W-:Y:S02]  /*5e9d0*/  VIADD R67, R13, 0x300000 ;  /* 0x003000000d437836 */ /* 0x000fe40000000000 */
[----:B------:R-:W-:-:S05]  /*5e9e0*/  IMAD.WIDE R56, R5, 0x4, R56 ;  /* 0x0000000405387825 */ /* 0x000fca00078e0238 */
[----:B------:R2:W-:Y:S01]  /*5e9f0*/  LDGSTS.E [R58+-0x59780], desc[UR60][R56.64], P0 ;  /* 0xa6880000383a7fae */ /* 0x0005e2000812187c */
[----:B-1----:R-:W-:-:S03]  /*5ea00*/  IMAD.WIDE R60, R5, 0x4, R74 ;  /* 0x00000004053c7825 */ /* 0x002fc600078e024a */
[----:B------:R-:W3:Y:S04]  /*5ea10*/  LDL.LU.64 R74, [R1+0x1cc0] ;  /* 0x001cc000014a7983 */ /* 0x000ee80000300a00 */
[----:B------:R-:W4:Y:S01]  /*5ea20*/  LDL.LU.64 R72, [R1+0x1c88] ;  /* 0x001c880001487983 */ /* 0x000f220000300a00 */
[----:B--2---:R-:W-:-:S03]  /*5ea30*/  IMAD.WIDE R58, R5, 0x4, R70 ;  /* 0x00000004053a7825 */ /* 0x004fc600078e0246 */
[----:B------:R-:W2:Y:S01]  /*5ea40*/  LDL.LU.64 R80, [R1+0x1c50] ;  /* 0x001c500001507983 */ /* 0x000ea20000300a00 */
[----:B------:R-:W-:-:S03]  /*5ea50*/  IMAD.WIDE R62, R5, 0x4, R62 ;  /* 0x00000004053e7825 */ /* 0x000fc600078e023e */
[----:B------:R-:W-:Y:S01]  /*5ea60*/  LDGSTS.E [R69+-0x59380], desc[UR60][R58.64], P0 ;  /* 0xa6c800003a457fae */ /* 0x000fe2000812187c */
[----:B------:R-:W-:-:S03]  /*5ea70*/  IMAD.WIDE R64, R5, 0x4, R64 ;  /* 0x0000000405407825 */ /* 0x000fc600078e0240 */
[----:B------:R-:W-:Y:S04]  /*5ea80*/  LDGSTS.E [R68+-0x58f80], desc[UR60][R60.64], P0 ;  /* 0xa70800003c447fae */ /* 0x000fe8000812187c */
[----:B------:R-:W-:Y:S04]  /*5ea90*/  LDGSTS.E [R67+-0x58b80], desc[UR60][R62.64], P0 ;  /* 0xa74800003e437fae */ /* 0x000fe8000812187c */
[----:B------:R1:W-:Y:S01]  /*5eaa0*/  LDGSTS.E [R66+-0x58780], desc[UR60][R64.64], P0 ;  /* 0xa788000040427fae */ /* 0x0003e2000812187c */
[----:B------:R-:W-:Y:S01]  /*5eab0*/  IMAD.WIDE R86, R5, 0x4, R82 ;  /* 0x0000000405567825 */ /* 0x000fe200078e0252 */
[----:B------:R-:W-:-:S03]  /*5eac0*/  IADD3 R70, R14, 0x300000, RZ ;  /* 0x003000000e467810 */ /* 0x000fc60007ffe0ff */
[----:B------:R-:W-:-:S04]  /*5ead0*/  IMAD.WIDE R88, R5, 0x4, R76 ;  /* 0x0000000405587825 */ /* 0x000fc800078e024c */
[----:B-1----:R-:W-:Y:S02]  /*5eae0*/  IMAD.WIDE R66, R5, 0x4, R78 ;  /* 0x0000000405427825 */ /* 0x002fe400078e024e */
[----:B------:R-:W2:Y:S02]  /*5eaf0*/  LDL.LU.64 R78, [R1+0x1c18] ;  /* 0x001c1800014e7983 */ /* 0x000ea40000300a00 */
[----:B------:R-:W-:Y:S02]  /*5eb00*/  VIADD R71, R13, 0x300000 ;  /* 0x003000000d477836 */ /* 0x000fe40000000000 */
[----:B------:R-:W2:Y:S04]  /*5eb10*/  LDL.LU.64 R82, [R1+0x1be0] ;  /* 0x001be00001527983 */ /* 0x000ea80000300a00 */
[----:B------:R-:W2:Y:S01]  /*5eb20*/  LDL.LU.64 R76, [R1+0x1ba8] ;  /* 0x001ba800014c7983 */ /* 0x000ea20000300a00 */
[C---:B------:R-:W-:Y:S01]  /*5eb30*/  VIADD R69, R14.reuse, 0x300000 ;  /* 0x003000000e457836 */ /* 0x040fe20000000000 */
[----:B------:R-:W-:Y:S01]  /*5eb40*/  IADD3 R68, R14, 0x300000, RZ ;  /* 0x003000000e447810 */ /* 0x000fe20007ffe0ff */
[C---:B------:R-:W-:Y:S01]  /*5eb50*/  IMAD.WIDE R84, R5.reuse, 0x4, R84 ;  /* 0x0000000405547825 */ /* 0x040fe200078e0254 */
[----:B------:R1:W-:Y:S04]  /*5eb60*/  STL.64 [R1+0x468], R86 ;  /* 0x0004685601007387 */ /* 0x0003e80000100a00 */
[----:B------:R1:W-:Y:S04]  /*5eb70*/  LDGSTS.E [R71+-0x58380], desc[UR60][R66.64], P0 ;  /* 0xa7c8000042477fae */ /* 0x0003e8000812187c */
[----:B------:R-:W-:Y:S04]  /*5eb80*/  STL.64 [R1+0x428], R88 ;  /* 0x0004285801007387 */ /* 0x000fe80000100a00 */
[----:B------:R-:W-:Y:S01]  /*5eb90*/  LDGSTS.E [R70+-0x5ff00], desc[UR60][R86.64], P0 ;  /* 0xa010000056467fae */ /* 0x000fe2000812187c */
[----:B------:R-:W-:-:S03]  /*5eba0*/  IMAD.WIDE R92, R5, 0x4, R90 ;  /* 0x00000004055c7825 */ /* 0x000fc600078e025a */
[----:B------:R4:W-:Y:S04]  /*5ebb0*/  LDGSTS.E [R69+-0x5fb00], desc[UR60][R88.64], P0 ;  /* 0xa050000058457fae */ /* 0x0009e8000812187c */
[----:B------:R-:W-:Y:S04]  /*5ebc0*/  LDGSTS.E [R68+-0x5f700], desc[UR60][R84.64], P0 ;  /* 0xa090000054447fae */ /* 0x000fe8000812187c */
[----:B-1----:R-:W2:Y:S04]  /*5ebd0*/  LDL.LU.64 R86, [R1+0x1b70] ;  /* 0x001b700001567983 */ /* 0x002ea80000300a00 */
[----:B------:R1:W-:Y:S04]  /*5ebe0*/  STL.64 [R1+0x3e8], R84 ;  /* 0x0003e85401007387 */ /* 0x0003e80000100a00 */
[----:B-1----:R-:W2:Y:S04]  /*5ebf0*/  LDL.LU.64 R84, [R1+0x1b38] ;  /* 0x001b380001547983 */ /* 0x002ea80000300a00 */
[----:B------:R-:W2:Y:S01]  /*5ec00*/  LDL.LU.64 R90, [R1+0x1b00] ;  /* 0x001b0000015a7983 */ /* 0x000ea20000300a00 */
[----:B------:R-:W-:-:S03]  /*5ec10*/  VIADD R71, R14, 0x300000 ;  /* 0x003000000e477836 */ /* 0x000fc60000000000 */
[----:B------:R-:W-:Y:S04]  /*5ec20*/  STL.64 [R1+0x3a8], R92 ;  /* 0x0003a85c01007387 */ /* 0x000fe80000100a00 */
[----:B------:R1:W-:Y:S01]  /*5ec30*/  LDGSTS.E [R71+-0x5f300], desc[UR60][R92.64], P0 ;  /* 0xa0d000005c477fae */ /* 0x0003e2000812187c */
[----:B---3--:R-:W-:-:S04]  /*5ec40*/  IMAD.WIDE R74, R5, 0x4, R74 ;  /* 0x00000004054a7825 */ /* 0x008fc800078e024a */
[C---:B----4-:R-:W-:Y:S01]  /*5ec50*/  IMAD.WIDE R88, R5.reuse, 0x4, R72 ;  /* 0x0000000405587825 */ /* 0x050fe200078e0248 */
[----:B------:R-:W-:Y:S04]  /*5ec60*/  LDGSTS.E [R70+-0x5ef00], desc[UR60][R74.64], P0 ;  /* 0xa11000004a467fae */ /* 0x000fe8000812187c */
[----:B------:R-:W3:Y:S01]  /*5ec70*/  LDL.LU.64 R72, [R1+0x1ac8] ;  /* 0x001ac80001487983 */ /* 0x000ee20000300a00 */
[----:B--2---:R-:W-:-:S03]  /*5ec80*/  IMAD.WIDE R80, R5, 0x4, R80 ;  /* 0x0000000405507825 */ /* 0x004fc600078e0250 */
[----:B------:R2:W-:Y:S04]  /*5ec90*/  STL.64 [R1+0x368], R74 ;  /* 0x0003684a01007387 */ /* 0x0005e80000100a00 */
[----:B------:R-:W-:Y:S04]  /*5eca0*/  STL.64 [R1+0x328], R88 ;  /* 0x0003285801007387 */ /* 0x000fe80000100a00 */
[----:B------:R4:W-:Y:S04]  /*5ecb0*/  LDGSTS.E [R69+-0x5eb00], desc[UR60][R88.64], P0 ;  /* 0xa150000058457fae */ /* 0x0009e8000812187c */
[----:B--2---:R-:W2:Y:S04]  /*5ecc0*/  LDL.LU.64 R74, [R1+0x1a90] ;  /* 0x001a9000014a7983 */ /* 0x004ea80000300a00 */
[----:B------:R4:W-:Y:S04]  /*5ecd0*/  STL.64 [R1+0x2e8], R80 ;  /* 0x0002e85001007387 */ /* 0x0009e80000100a00 */
[----:B------:R-:W-:Y:S01]  /*5ece0*/  LDGSTS.E [R68+-0x5e700], desc[UR60][R80.64], P0 ;  /* 0xa190000050447fae */ /* 0x000fe2000812187c */
[----:B-1----:R-:W-:-:S04]  /*5ecf0*/  IMAD.WIDE R92, R5, 0x4, R78 ;  /* 0x00000004055c7825 */ /* 0x002fc800078e024e */
[C---:B------:R-:W-:Y:S01]  /*5ed00*/  IMAD.WIDE R82, R5.reuse, 0x4, R82 ;  /* 0x0000000405527825 */ /* 0x040fe200078e0252 */
[----:B------:R1:W-:Y:S04]  /*5ed10*/  LDGSTS.E [R71+-0x5e300], desc[UR60][R92.64], P0 ;  /* 0xa1d000005c477fae */ /* 0x0003e8000812187c */
[----:B----4-:R-:W4:Y:S01]  /*5ed20*/  LDL.LU.64 R80, [R1+0x1a58] ;  /* 0x001a580001507983 */ /* 0x010f220000300a00 */
[----:B------:R-:W-:-:S03]  /*5ed30*/  IMAD.WIDE R88, R5, 0x4, R76 ;  /* 0x0000000405587825 */ /* 0x000fc600078e024c */
[----:B------:R-:W4:Y:S04]  /*5ed40*/  LDL.LU.64 R78, [R1+0x1a20] ;  /* 0x001a2000014e7983 */ /* 0x000f280000300a00 */
[----:B------:R-:W-:Y:S04]  /*5ed50*/  STL.64 [R1+0x2a8], R92 ;  /* 0x0002a85c01007387 */ /* 0x000fe80000100a00 */
[----:B------:R-:W4:Y:S04]  /*5ed60*/  LDL.LU.64 R76, [R1+0x19e8] ;  /* 0x0019e800014c7983 */ /* 0x000f280000300a00 */
[----:B------:R1:W-:Y:S04]  /*5ed70*/  STL.64 [R1+0x268], R82 ;  /* 0x0002685201007387 */ /* 0x0003e80000100a00 */
[----:B------:R3:W-:Y:S04]  /*5ed80*/  STL.64 [R1+0x228], R88 ;  /* 0x0002285801007387 */ /* 0x0007e80000100a00 */
[----:B------:R-:W-:Y:S01]  /*5ed90*/  LDGSTS.E [R70+-0x5df00], desc[UR60][R82.64], P0 ;  /* 0xa210000052467fae */ /* 0x000fe2000812187c */
[----:B------:R-:W-:-:S03]  /*5eda0*/  IMAD.WIDE R86, R5, 0x4, R86 ;  /* 0x0000000405567825 */ /* 0x000fc600078e0256 */
[----:B------:R3:W-:Y:S04]  /*5edb0*/  LDGSTS.E [R69+-0x5db00], desc[UR60][R88.64], P0 ;  /* 0xa250000058457fae */ /* 0x0007e8000812187c */
[----:B------:R2:W-:Y:S04]  /*5edc0*/  LDGSTS.E [R68+-0x5d700], desc[UR60][R86.64], P0 ;  /* 0xa290000056447fae */ /* 0x0005e8000812187c */
[----:B-1----:R-:W4:Y:S04]  /*5edd0*/  LDL.LU.64 R82, [R1+0x19b0] ;  /* 0x0019b00001527983 */ /* 0x002f280000300a00 */
[----:B------:R2:W-:Y:S01]  /*5ede0*/  STL.64 [R1+0x1e8], R86 ;  /* 0x0001e85601007387 */ /* 0x0005e20000100a00 */
[----:B------:R-:W-:-:S03]  /*5edf0*/  IMAD.WIDE R94, R5, 0x4, R84 ;  /* 0x00000004055e7825 */ /* 0x000fc600078e0254 */
[----:B------:R-:W4:Y:S01]  /*5ee00*/  LDL.LU.64 R84, [R1+0x1978] ;  /* 0x0019780001547983 */ /* 0x000f220000300a00 */
[----:B------:R-:W-:-:S03]  /*5ee10*/  IMAD.WIDE R92, R5, 0x4, R90 ;  /* 0x00000004055c7825 */ /* 0x000fc600078e025a */
[----:B------:R-:W4:Y:S04]  /*5ee20*/  LDL.LU.64 R90, [R1+0x1940] ;  /* 0x00194000015a7983 */ /* 0x000f280000300a00 */
[----:B------:R1:W-:Y:S04]  /*5ee30*/  STL.64 [R1+0x1a8], R94 ;  /* 0x0001a85e01007387 */ /* 0x0003e80000100a00 */
[----:B------:R-:W-:Y:S04]  /*5ee40*/  LDGSTS.E [R71+-0x5d300], desc[UR60][R94.64], P0 ;  /* 0xa2d000005e477fae */ /* 0x000fe8000812187c */
[----:B------:R-:W-:Y:S01]  /*5ee50*/  LDGSTS.E [R70+-0x5cf00], desc[UR60][R92.64], P0 ;  /* 0xa31000005c467fae */ /* 0x000fe2000812187c */
[----:B---3--:R-:W-:-:S03]  /*5ee60*/  IMAD.WIDE R88, R5, 0x4, R72 ;  /* 0x0000000405587825 */ /* 0x008fc600078e0248 */
[----:B------:R-:W3:Y:S04]  /*5ee70*/  LDL.LU.64 R72, [R1+0x1908] ;  /* 0x0019080001487983 */ /* 0x000ee80000300a00 */
[----:B------:R1:W-:Y:S04]  /*5ee80*/  STL.64 [R1+0x168], R92 ;  /* 0x0001685c01007387 */ /* 0x0003e80000100a00 */
[----:B------:R-:W-:Y:S04]  /*5ee90*/  STL.64 [R1+0x128], R88 ;  /* 0x0001285801007387 */ /* 0x000fe80000100a00 */
[----:B------:R-:W-:Y:S01]  /*5eea0*/  LDGSTS.E [R69+-0x5cb00], desc[UR60][R88.64], P0 ;  /* 0xa350000058457fae */ /* 0x000fe2000812187c */
[----:B--2---:R-:W-:-:S03]  /*5eeb0*/  IMAD.WIDE R86, R5, 0x4, R74 ;  /* 0x0000000405567825 */ /* 0x004fc600078e024a */
[----:B------:R-:W2:Y:S04]  /*5eec0*/  LDL.LU.64 R74, [R1+0x18d0] ;  /* 0x0018d000014a7983 */ /* 0x000ea80000300a00 */
[----:B------:R4:W-:Y:S04]  /*5eed0*/  STL.64 [R1+0xe8], R86 ;  /* 0x0000e85601007387 */ /* 0x0009e80000100a00 */
[----:B------:R4:W-:Y:S04]  /*5eee0*/  LDGSTS.E [R68+-0x5c700], desc[UR60][R86.64], P0 ;  /* 0xa390000056447fae */ /* 0x0009e8000812187c */
[----:B-1----:R-:W2:Y:S04]  /*5eef0*/  LDL.LU.64 R94, [R1+0x1898] ;  /* 0x00189800015e7983 */ /* 0x002ea80000300a00 */
[----:B------:R-:W2:Y:S01]  /*5ef00*/  LDL.LU.64 R92, [R1+0x1860] ;  /* 0x00186000015c7983 */ /* 0x000ea20000300a00 */
[----:B----4-:R-:W-:-:S04]  /*5ef10*/  IMAD.WIDE R86, R5, 0x4, R80 ;  /* 0x0000000405567825 */ /* 0x010fc800078e0250 */
[C---:B------:R-:W-:Y:S01]  /*5ef20*/  IMAD.WIDE R78, R5.reuse, 0x4, R78 ;  /* 0x00000004054e7825 */ /* 0x040fe200078e024e */
[----:B------:R-:W-:Y:S04]  /*5ef30*/  STL.64 [R1+0xa8], R86 ;  /* 0x0000a85601007387 */ /* 0x000fe80000100a00 */
[----:B------:R-:W4:Y:S01]  /*5ef40*/  LDL.LU.64 R80, [R1+0x1828] ;  /* 0x0018280001507983 */ /* 0x000f220000300a00 */
[----:B------:R-:W-:-:S03]  /*5ef50*/  IMAD.WIDE R76, R5, 0x4, R76 ;  /* 0x00000004054c7825 */ /* 0x000fc600078e024c */
[----:B------:R1:W-:Y:S04]  /*5ef60*/  STL.64 [R1+0x68], R78 ;  /* 0x0000684e01007387 */ /* 0x0003e80000100a00 */
[----:B------:R1:W-:Y:S04]  /*5ef70*/  STL.64 [R1+0x28], R76 ;  /* 0x0000284c01007387 */ /* 0x0003e80000100a00 */
[----:B------:R-:W-:Y:S04]  /*5ef80*/  LDGSTS.E [R71+-0x5c300], desc[UR60][R86.64], P0 ;  /* 0xa3d0000056477fae */ /* 0x000fe8000812187c */
[----:B------:R1:W-:Y:S04]  /*5ef90*/  LDGSTS.E [R70+-0x5bf00], desc[UR60][R78.64], P0 ;  /* 0xa41000004e467fae */ /* 0x0003e8000812187c */
[----:B------:R1:W-:Y:S01]  /*5efa0*/  LDGSTS.E [R69+-0x5bb00], desc[UR60][R76.64], P0 ;  /* 0xa45000004c457fae */ /* 0x0003e2000812187c */
[----:B------:R-:W-:-:S03]  /*5efb0*/  IMAD.WIDE R246, R5, 0x4, R82 ;  /* 0x0000000405f67825 */ /* 0x000fc600078e0252 */
[----:B------:R-:W4:Y:S04]  /*5efc0*/  LDL.LU.64 R82, [R1+0x17f0] ;  /* 0x0017f00001527983 */ /* 0x000f280000300a00 */
[----:B------:R-:W4:Y:S04]  /*5efd0*/  LDL.LU.64 R96, [R1+0x17b8] ;  /* 0x0017b80001607983 */ /* 0x000f280000300a00 */
[----:B------:R-:W4:Y:S01]  /*5efe0*/  LDL.LU.64 R98, [R1+0x1780] ;  /* 0x0017800001627983 */ /* 0x000f220000300a00 */
[----:B-1----:R-:W-:-:S03]  /*5eff0*/  IMAD.WIDE R70, R5, 0x4, R90 ;  /* 0x0000000405467825 */ /* 0x002fc600078e025a */
[----:B------:R-:W4:Y:S04]  /*5f000*/  LDL.LU.64 R88, [R1+0x1748] ;  /* 0x0017480001587983 */ /* 0x000f280000300a00 */
[----:B------:R-:W4:Y:S04]  /*5f010*/  LDL.LU.64 R90, [R1+0x1710] ;  /* 0x00171000015a7983 */ /* 0x000f280000300a00 */
[----:B------:R-:W4:Y:S04]  /*5f020*/  LDL.LU.64 R104, [R1+0x16d8] ;  /* 0x0016d80001687983 */ /* 0x000f280000300a00 */
[----:B------:R-:W4:Y:S04]  /*5f030*/  LDL.LU.64 R102, [R1+0x1da0] ;  /* 0x001da00001667983 */ /* 0x000f280000300a00 */
[----:B------:R-:W4:Y:S01]  /*5f040*/  LDL.LU.64 R106, [R1+0x1d60] ;  /* 0x001d6000016a7983 */ /* 0x000f220000300a00 */
[C---:B------:R-:W-:Y:S01]  /*5f050*/  IADD3 R79, R14.reuse, 0x300000, RZ ;  /* 0x003000000e4f7810 */ /* 0x040fe20007ffe0ff */
[----:B------:R-:W-:-:S02]  /*5f060*/  VIADD R78, R14, 0x300000 ;  /* 0x003000000e4e7836 */ /* 0x000fc40000000000 */
[----:B------:R1:W-:Y:S01]  /*5f070*/  LDGSTS.E [R68+-0x5b700], desc[UR60][R246.64], P0 ;  /* 0xa4900000f6447fae */ /* 0x0003e2000812187c */
[C---:B------:R-:W-:Y:S01]  /*5f080*/  IADD3 R77, R14.reuse, 0x300000, RZ ;  /* 0x003000000e4d7810 */ /* 0x040fe20007ffe0ff */
[C---:B------:R-:W-:Y:S01]  /*5f090*/  VIADD R76, R14.reuse, 0x300000 ;  /* 0x003000000e4c7836 */ /* 0x040fe20000000000 */
[C---:B------:R-:W-:Y:S01]  /*5f0a0*/  IADD3 R87, R14.reuse, 0x300000, RZ ;  /* 0x003000000e577810 */ /* 0x040fe20007ffe0ff */
[----:B------:R-:W-:Y:S01]  /*5f0b0*/  VIADD R86, R14, 0x300000 ;  /* 0x003000000e567836 */ /* 0x000fe20000000000 */
[----:B------:R-:W4:Y:S04]  /*5f0c0*/  LDL.LU.64 R110, [R1+0x1d28] ;  /* 0x001d2800016e7983 */ /* 0x000f280000300a00 */
[----:B------:R-:W4:Y:S01]  /*5f0d0*/  LDL.LU.64 R114, [R1+0x1cf0] ;  /* 0x001cf00001727983 */ /* 0x000f220000300a00 */
[----:B-1----:R-:W-:-:S03]  /*5f0e0*/  IMAD.WIDE R68, R5, 0x4, R84 ;  /* 0x0000000405447825 */ /* 0x002fc600078e0254 */
[----:B------:R-:W4:Y:S04]  /*5f0f0*/  LDL.LU.64 R100, [R1+0x1cb8] ;  /* 0x001cb80001647983 */ /* 0x000f280000300a00 */
[----:B------:R-:W-:Y:S04]  /*5f100*/  LDGSTS.E [R79+-0x5b300], desc[UR60][R68.64], P0 ;  /* 0xa4d00000444f7fae */ /* 0x000fe8000812187c */
[----:B------:R1:W-:Y:S01]  /*5f110*/  LDGSTS.E [R78+-0x5af00], desc[UR60][R70.64], P0 ;  /* 0xa5100000464e7fae */ /* 0x0003e2000812187c */
[C---:B------:R-:W-:Y:S01]  /*5f120*/  IADD3 R85, R14.reuse, 0x300000, RZ ;  /* 0x003000000e557810 */ /* 0x040fe20007ffe0ff */
[----:B------:R-:W-:-:S02]  /*5f130*/  VIADD R84, R14, 0x300000 ;  /* 0x003000000e547836 */ /* 0x000fc40000000000 */
[----:B---3--:R-:W-:-:S05]  /*5f140*/  IMAD.WIDE R72, R5, 0x4, R72 ;  /* 0x0000000405487825 */ /* 0x008fca00078e0248 */
[----:B------:R-:W-:Y:S01]  /*5f150*/  LDGSTS.E [R77+-0x5ab00], desc[UR60][R72.64], P0 ;  /* 0xa5500000484d7fae */ /* 0x000fe2000812187c */
[----:B--2---:R-:W-:-:S05]  /*5f160*/  IMAD.WIDE R74, R5, 0x4, R74 ;  /* 0x00000004054a7825 */ /* 0x004fca00078e024a */
[----:B------:R2:W-:Y:S01]  /*5f170*/  LDGSTS.E [R76+-0x5a700], desc[UR60][R74.64], P0 ;  /* 0xa59000004a4c7fae */ /* 0x0005e2000812187c */
[----:B-1----:R-:W-:-:S04]  /*5f180*/  IMAD.WIDE R78, R5, 0x4, R92 ;  /* 0x00000004054e7825 */ /* 0x002fc800078e025c */
[----:B--2---:R-:W-:Y:S01]  /*5f190*/  IMAD.WIDE R76, R5, 0x4, R94 ;  /* 0x00000004054c7825 */ /* 0x004fe200078e025e */
[----:B------:R-:W-:-:S04]  /*5f1a0*/  IADD3 R95, R14, 0x300000, RZ ;  /* 0x003000000e5f7810 */ /* 0x000fc80007ffe0ff */
[----:B------:R-:W-:Y:S01]  /*5f1b0*/  LDGSTS.E [R87+-0x5a300], desc[UR60][R76.64], P0 ;  /* 0xa5d000004c577fae */ /* 0x000fe2000812187c */
[----:B----4-:R-:W-:-:S03]  /*5f1c0*/  IMAD.WIDE R80, R5, 0x4, R80 ;  /* 0x0000000405507825 */ /* 0x010fc600078e0250 */
[----:B------:R1:W-:Y:S04]  /*5f1d0*/  LDGSTS.E [R86+-0x59f00], desc[UR60][R78.64], P0 ;  /* 0xa61000004e567fae */ /* 0x0003e8000812187c */
[----:B------:R-:W-:Y:S01]  /*5f1e0*/  LDGSTS.E [R85+-0x59b00], desc[UR60][R80.64], P0 ;  /* 0xa650000050557fae */ /* 0x000fe2000812187c */
[C---:B------:R-:W-:Y:S01]  /*5f1f0*/  VIADD R94, R14.reuse, 0x300000 ;  /* 0x003000000e5e7836 */ /* 0x040fe20000000000 */
[C---:B------:R-:W-:Y:S01]  /*5f200*/  IADD3 R93, R14.reuse, 0x300000, RZ ;  /* 0x003000000e5d7810 */ /* 0x040fe20007ffe0ff */
[----:B------:R-:W-:Y:S02]  /*5f210*/  VIADD R92, R14, 0x300000 ;  /* 0x003000000e5c7836 */ /* 0x000fe40000000000 */
[----:B------:R-:W-:-:S05]  /*5f220*/  IMAD.WIDE R82, R5, 0x4, R82 ;  /* 0x0000000405527825 */ /* 0x000fca00078e0252 */
[----:B------:R2:W-:Y:S01]  /*5f230*/  LDGSTS.E [R84+-0x59700], desc[UR60][R82.64], P0 ;  /* 0xa690000052547fae */ /* 0x0005e2000812187c */
[----:B-1----:R-:W-:-:S03]  /*5f240*/  IMAD.WIDE R86, R5, 0x4, R98 ;  /* 0x0000000405567825 */ /* 0x002fc600078e0262 */
[----:B------:R-:W3:Y:S01]  /*5f250*/  LDL.LU.64 R98, [R1+0x1c80] ;  /* 0x001c800001627983 */ /* 0x000ee20000300a00 */
[----:B------:R-:W-:-:S03]  /*5f260*/  IMAD.WIDE R88, R5, 0x4, R88 ;  /* 0x0000000405587825 */ /* 0x000fc600078e0258 */
[----:B------:R-:W4:Y:S01]  /*5f270*/  LDL.LU.64 R108, [R1+0x1c48] ;  /* 0x001c4800016c7983 */ /* 0x000f220000300a00 */
[----:B--2---:R-:W-:-:S04]  /*5f280*/  IMAD.WIDE R84, R5, 0x4, R96 ;  /* 0x0000000405547825 */ /* 0x004fc800078e0260 */
[C---:B------:R-:W-:Y:S01]  /*5f290*/  IMAD.WIDE R90, R5.reuse, 0x4, R90 ;  /* 0x00000004055a7825 */ /* 0x040fe200078e025a */
[----:B------:R-:W-:Y:S04]  /*5f2a0*/  LDGSTS.E [R95+-0x59300], desc[UR60][R84.64], P0 ;  /* 0xa6d00000545f7fae */ /* 0x000fe8000812187c */
[----:B------:R-:W-:Y:S04]  /*5f2b0*/  LDGSTS.E [R94+-0x58f00], desc[UR60][R86.64], P0 ;  /* 0xa7100000565e7fae */ /* 0x000fe8000812187c */
[----:B------:R-:W-:Y:S04]  /*5f2c0*/  LDGSTS.E [R93+-0x58b00], desc[UR60][R88.64], P0 ;  /* 0xa7500000585d7fae */ /* 0x000fe8000812187c */
[----:B------:R1:W-:Y:S01]  /*5f2d0*/  LDGSTS.E [R92+-0x58700], desc[UR60][R90.64], P0 ;  /* 0xa79000005a5c7fae */ /* 0x0003e2000812187c */
[----:B------:R-:W-:-:S04]  /*5f2e0*/  IMAD.WIDE R112, R5, 0x4, R102 ;  /* 0x0000000405707825 */ /* 0x000fc800078e0266 */
[----:B------:R-:W-:-:S04]  /*5f2f0*/  IMAD.WIDE R116, R5, 0x4, R106 ;  /* 0x0000000405747825 */ /* 0x000fc800078e026a */
[----:B-1----:R-:W-:Y:S02]  /*5f300*/  IMAD.WIDE R92, R5, 0x4, R104 ;  /* 0x00000004055c7825 */ /* 0x002fe400078e0268 */
[----:B------:R-:W2:Y:S04]  /*5f310*/  LDL.LU.64 R104, [R1+0x1c10] ;  /* 0x001c100001687983 */ /* 0x000ea80000300a00 */
[----:B------:R-:W2:Y:S04]  /*5f320*/  LDL.LU.64 R102, [R1+0x1bd8] ;  /* 0x001bd80001667983 */ /* 0x000ea80000300a00 */
[----:B------:R-:W2:Y:S01]  /*5f330*/  LDL.LU.64 R106, [R1+0x1ba0] ;  /* 0x001ba000016a7983 */ /* 0x000ea20000300a00 */
[----:B------:R-:W-:Y:S01]  /*5f340*/  IADD3 R97, R14, 0x300000, RZ ;  /* 0x003000000e617810 */ /* 0x000fe20007ffe0ff */
[C---:B------:R-:W-:Y:S01]  /*5f350*/  VIADD R96, R15.reuse, 0x300000 ;  /* 0x003000000f607836 */ /* 0x040fe20000000000 */
[C---:B------:R-:W-:Y:S01]  /*5f360*/  IADD3 R95, R15.reuse, 0x300000, RZ ;  /* 0x003000000f5f7810 */ /* 0x040fe20007ffe0ff */
[----:B------:R-:W-:Y:S01]  /*5f370*/  VIADD R94, R15, 0x300000 ;  /* 0x003000000f5e7836 */ /* 0x000fe20000000000 */
[----:B------:R1:W-:Y:S01]  /*5f380*/  STL.64 [R1+0x460], R112 ;  /* 0x0004607001007387 */ /* 0x0003e20000100a00 */
[----:B------:R-:W-:-:S03]  /*5f390*/  IMAD.WIDE R110, R5, 0x4, R110 ;  /* 0x00000004056e7825 */ /* 0x000fc600078e026e */
[----:B------:R1:W-:Y:S01]  /*5f3a0*/  LDGSTS.E [R97+-0x58300], desc[UR60][R92.64], P0 ;  /* 0xa7d000005c617fae */ /* 0x0003e2000812187c */
[----:B------:R-:W-:-:S03]  /*5f3b0*/  IMAD.WIDE R118, R5, 0x4, R114 ;  /* 0x0000000405767825 */ /* 0x000fc600078e0272 */
[----:B------:R-:W-:Y:S01]  /*5f3c0*/  STL.64 [R1+0x420], R116 ;  /* 0x0004207401007387 */ /* 0x000fe20000100a00 */
[----:B------:R-:W-:-:S03]  /*5f3d0*/  IMAD.WIDE R100, R5, 0x4, R100 ;  /* 0x0000000405647825 */ /* 0x000fc600078e0264 */
[----:B------:R-:W-:Y:S04]  /*5f3e0*/  LDGSTS.E [R96+-0x5fe80], desc[UR60][R112.64], P0 ;  /* 0xa018000070607fae */ /* 0x000fe8000812187c */
[----:B------:R3:W-:Y:S01]  /*5f3f0*/  LDGSTS.E [R95+-0x5fa80], desc[UR60][R116.64], P0 ;  /* 0xa0580000745f7fae */ /* 0x0007e2000812187c */
[----:B-1----:R-:W-:-:S03]  /*5f400*/  IADD3 R97, R15, 0x300000, RZ ;  /* 0x003000000f617810 */ /* 0x002fc60007ffe0ff */
[----:B------:R-:W-:Y:S04]  /*5f410*/  LDGSTS.E [R94+-0x5f680], desc[UR60][R110.64], P0 ;  /* 0xa09800006e5e7fae */ /* 0x000fe8000812187c */
[----:B------:R-:W2:Y:S04]  /*5f420*/  LDL.LU.64 R112, [R1+0x1b68] ;  /* 0x001b680001707983 */ /* 0x000ea80000300a00 */
[----:B------:R1:W-:Y:S04]  /*5f430*/  STL.64 [R1+0x3e0], R110 ;  /* 0x0003e06e01007387 */ /* 0x0003e80000100a00 */
[----:B------:R2:W-:Y:S04]  /*5f440*/  LDGSTS.E [R97+-0x5f280], desc[UR60][R118.64], P0 ;  /* 0xa0d8000076617fae */ /* 0x0005e8000812187c */
[----:B------:R-:W-:Y:S04]  /*5f450*/  LDGSTS.E [R96+-0x5ee80], desc[UR60][R100.64], P0 ;  /* 0xa118000064607fae */ /* 0x000fe8000812187c */
[----:B-1----:R-:W2:Y:S04]  /*5f460*/  LDL.LU.64 R110, [R1+0x1b30] ;  /* 0x001b3000016e7983 */ /* 0x002ea80000300a00 */
[----:B------:R-:W2:Y:S04]  /*5f470*/  LDL.LU.64 R114, [R1+0x1af8] ;  /* 0x001af80001727983 */ /* 0x000ea80000300a00 */
[----:B------:R-:W-:Y:S01]  /*5f480*/  STL.64 [R1+0x3a0], R118 ;  /* 0x0003a07601007387 */ /* 0x000fe20000100a00 */
[----:B---3--:R-:W-:-:S03]  /*5f490*/  IMAD.WIDE R116, R5, 0x4, R98 ;  /* 0x0000000405747825 */ /* 0x008fc600078e0262 */
[----:B------:R-:W3:Y:S01]  /*5f4a0*/  LDL.LU.64 R98, [R1+0x1ac0] ;  /* 0x001ac00001627983 */ /* 0x000ee20000300a00 */
[----:B----4-:R-:W-:-:S03]  /*5f4b0*/  IMAD.WIDE R108, R5, 0x4, R108 ;  /* 0x00000004056c7825 */ /* 0x010fc600078e026c */
[----:B------:R1:W-:Y:S04]  /*5f4c0*/  STL.64 [R1+0x360], R100 ;  /* 0x0003606401007387 */ /* 0x0003e80000100a00 */
[----:B------:R-:W-:Y:S04]  /*5f4d0*/  STL.64 [R1+0x320], R116 ;  /* 0x0003207401007387 */ /* 0x000fe80000100a00 */
[----:B------:R-:W-:Y:S04]  /*5f4e0*/  LDGSTS.E [R95+-0x5ea80], desc[UR60][R116.64], P0 ;  /* 0xa1580000745f7fae */ /* 0x000fe8000812187c */
[----:B-1----:R-:W4:Y:S04]  /*5f4f0*/  LDL.LU.64 R100, [R1+0x1a88] ;  /* 0x001a880001647983 */ /* 0x002f280000300a00 */
[----:B------:R1:W-:Y:S04]  /*5f500*/  STL.64 [R1+0x2e0], R108 ;  /* 0x0002e06c01007387 */ /* 0x0003e80000100a00 */
[----:B------:R1:W-:Y:S01]  /*5f510*/  LDGSTS.E [R94+-0x5e680], desc[UR60][R108.64], P0 ;  /* 0xa19800006c5e7fae */ /* 0x0003e2000812187c */
[----:B--2---:R-:W-:-:S03]  /*5f520*/  IMAD.WIDE R118, R5, 0x4, R104 ;  /* 0x0000000405767825 */ /* 0x004fc600078e0268 */
[----:B------:R-:W2:Y:S01]  /*5f530*/  LDL.LU.64 R104, [R1+0x1a50] ;  /* 0x001a500001687983 */ /* 0x000ea20000300a00 */
[----:B-1----:R-:W-:-:S03]  /*5f540*/  IMAD.WIDE R108, R5, 0x4, R102 ;  /* 0x00000004056c7825 */ /* 0x002fc600078e0266 */
[----:B------:R-:W2:Y:S01]  /*5f550*/  LDL.LU.64 R102, [R1+0x1a18] ;  /* 0x001a180001667983 */ /* 0x000ea20000300a00 */
[----:B------:R-:W-:-:S03]  /*5f560*/  IMAD.WIDE R116, R5, 0x4, R106 ;  /* 0x0000000405747825 */ /* 0x000fc600078e026a */
[----:B------:R-:W-:Y:S04]  /*5f570*/  STL.64 [R1+0x2a0], R118 ;  /* 0x0002a07601007387 */ /* 0x000fe80000100a00 */
[----:B------:R-:W2:Y:S04]  /*5f580*/  LDL.LU.64 R106, [R1+0x19e0] ;  /* 0x0019e000016a7983 */ /* 0x000ea80000300a00 */
[----:B------:R1:W-:Y:S04]  /*5f590*/  STL.64 [R1+0x260], R108 ;  /* 0x0002606c01007387 */ /* 0x0003e80000100a00 */
[----:B------:R1:W-:Y:S04]  /*5f5a0*/  LDGSTS.E [R97+-0x5e280], desc[UR60][R118.64], P0 ;  /* 0xa1d8000076617fae */ /* 0x0003e8000812187c */
[----:B------:R3:W-:Y:S04]  /*5f5b0*/  STL.64 [R1+0x220], R116 ;  /* 0x0002207401007387 */ /* 0x0007e80000100a00 */
[----:B------:R-:W-:Y:S04]  /*5f5c0*/  LDGSTS.E [R96+-0x5de80], desc[UR60][R108.64], P0 ;  /* 0xa21800006c607fae */ /* 0x000fe8000812187c */
[----:B------:R3:W-:Y:S04]  /*5f5d0*/  LDGSTS.E [R95+-0x5da80], desc[UR60][R116.64], P0 ;  /* 0xa2580000745f7fae */ /* 0x0007e8000812187c */
[----:B-1----:R-:W2:Y:S01]  /*5f5e0*/  LDL.LU.64 R108, [R1+0x19a8] ;  /* 0x0019a800016c7983 */ /* 0x002ea20000300a00 */
[----:B------:R-:W-:-:S05]  /*5f5f0*/  IMAD.WIDE R112, R5, 0x4, R112 ;  /* 0x0000000405707825 */ /* 0x000fca00078e0270 */
[----:B------:R4:W-:Y:S04]  /*5f600*/  STL.64 [R1+0x1e0], R112 ;  /* 0x0001e07001007387 */ /* 0x0009e80000100a00 */
[----:B------:R4:W-:Y:S01]  /*5f610*/  LDGSTS.E [R94+-0x5d680], desc[UR60][R112.64], P0 ;  /* 0xa2980000705e7fae */ /* 0x0009e2000812187c */
[----:B------:R-:W-:-:S03]  /*5f620*/  IMAD.WIDE R120, R5, 0x4, R110 ;  /* 0x0000000405787825 */ /* 0x000fc600078e026e */
[----:B------:R-:W2:Y:S01]  /*5f630*/  LDL.LU.64 R110, [R1+0x1970] ;  /* 0x00197000016e7983 */ /* 0x000ea20000300a00 */
[----:B------:R-:W-:-:S03]  /*5f640*/  IMAD.WIDE R118, R5, 0x4, R114 ;  /* 0x0000000405767825 */ /* 0x000fc600078e0272 */
[----:B------:R-:W2:Y:S04]  /*5f650*/  LDL.LU.64 R114, [R1+0x1938] ;  /* 0x0019380001727983 */ /* 0x000ea80000300a00 */
[----:B------:R-:W-:Y:S04]  /*5f660*/  STL.64 [R1+0x1a0], R120 ;  /* 0x0001a07801007387 */ /* 0x000fe80000100a00 */
[----:B------:R-:W-:Y:S04]  /*5f670*/  LDGSTS.E [R97+-0x5d280], desc[UR60][R120.64], P0 ;  /* 0xa2d8000078617fae */ /* 0x000fe8000812187c */
[----:B------:R-:W-:Y:S01]  /*5f680*/  LDGSTS.E [R96+-0x5ce80], desc[UR60][R118.64], P0 ;  /* 0xa318000076607fae */ /* 0x000fe2000812187c */
[----:B---3--:R-:W-:-:S03]  /*5f690*/  IMAD.WIDE R116, R5, 0x4, R98 ;  /* 0x0000000405747825 */ /* 0x008fc600078e0262 */
[----:B------:R-:W3:Y:S04]  /*5f6a0*/  LDL.LU.64 R98, [R1+0x1900] ;  /* 0x0019000001627983 */ /* 0x000ee80000300a00 */
[----:B------:R-:W-:Y:S04]  /*5f6b0*/  STL.64 [R1+0x160], R118 ;  /* 0x0001607601007387 */ /* 0x000fe80000100a00 */
[----:B------:R-:W-:Y:S04]  /*5f6c0*/  STL.64 [R1+0x120], R116 ;  /* 0x0001207401007387 */ /* 0x000fe80000100a00 */
[----:B------:R-:W-:Y:S01]  /*5f6d0*/  LDGSTS.E [R95+-0x5ca80], desc[UR60][R116.64], P0 ;  /* 0xa3580000745f7fae */ /* 0x000fe2000812187c */
[----:B----4-:R-:W-:-:S03]  /*5f6e0*/  IMAD.WIDE R112, R5, 0x4, R100 ;  /* 0x0000000405707825 */ /* 0x010fc600078e0264 */
[----:B------:R-:W4:Y:S04]  /*5f6f0*/  LDL.LU.64 R100, [R1+0x18c8] ;  /* 0x0018c80001647983 */ /* 0x000f280000300a00 */
[----:B------:R2:W-:Y:S04]  /*5f700*/  STL.64 [R1+0xe0], R112 ;  /* 0x0000e07001007387 */ /* 0x0005e80000100a00 */
[----:B------:R2:W-:Y:S04]  /*5f710*/  LDGSTS.E [R94+-0x5c680], desc[UR60][R112.64], P0 ;  /* 0xa3980000705e7fae */ /* 0x0005e8000812187c */
[----:B------:R-:W4:Y:S04]  /*5f720*/  LDL.LU.64 R240, [R1+0x1890] ;  /* 0x0018900001f07983 */ /* 0x000f280000300a00 */
[----:B------:R-:W4:Y:S01]  /*5f730*/  LDL.LU.64 R242, [R1+0x1858] ;  /* 0x0018580001f27983 */ /* 0x000f220000300a00 */
[----:B--2---:R-:W-:-:S04]  /*5f740*/  IMAD.WIDE R112, R5, 0x4, R104 ;  /* 0x0000000405707825 */ /* 0x004fc800078e0268 */
[C---:B------:R-:W-:Y:S01]  /*5f750*/  IMAD.WIDE R104, R5.reuse, 0x4, R102 ;  /* 0x0000000405687825 */ /* 0x040fe200078e0266 */
[----:B------:R-:W-:Y:S04]  /*5f760*/  STL.64 [R1+0xa0], R112 ;  /* 0x0000a07001007387 */ /* 0x000fe80000100a00 */
[----:B------:R-:W-:Y:S01]  /*5f770*/  LDGSTS.E [R97+-0x5c280], desc[UR60][R112.64], P0 ;  /* 0xa3d8000070617fae */ /* 0x000fe2000812187c */
[----:B------:R-:W-:-:S03]  /*5f780*/  IMAD.WIDE R102, R5, 0x4, R106 ;  /* 0x0000000405667825 */ /* 0x000fc600078e026a */
[----:B------:R1:W-:Y:S04]  /*5f790*/  LDGSTS.E [R96+-0x5be80], desc[UR60][R104.64], P0 ;  /* 0xa418000068607fae */ /* 0x0003e8000812187c */
[----:B------:R-:W2:Y:S04]  /*5f7a0*/  LDL.LU.64 R106, [R1+0x1820] ;  /* 0x00182000016a7983 */ /* 0x000ea80000300a00 */
[----:B------:R1:W-:Y:S04]  /*5f7b0*/  STL.64 [R1+0x60], R104 ;  /* 0x0000606801007387 */ /* 0x0003e80000100a00 */
[----:B------:R1:W-:Y:S04]  /*5f7c0*/  STL.64 [R1+0x20], R102 ;  /* 0x0000206601007387 */ /* 0x0003e80000100a00 */
[----:B------:R-:W-:Y:S01]  /*5f7d0*/  LDGSTS.E [R95+-0x5ba80], desc[UR60][R102.64], P0 ;  /* 0xa4580000665f7fae */ /* 0x000fe2000812187c */
[----:B------:R-:W-:-:S03]  /*5f7e0*/  IMAD.WIDE R244, R5, 0x4, R108 ;  /* 0x0000000405f47825 */ /* 0x000fc600078e026c */
[----:B------:R-:W2:Y:S04]  /*5f7f0*/  LDL.LU.64 R108, [R1+0x17e8] ;  /* 0x0017e800016c7983 */ /* 0x000ea80000300a00 */
[----:B------:R-:W2:Y:S01]  /*5f800*/  LDL.LU.64 R230, [R1+0x17b0] ;  /* 0x0017b00001e67983 */ /* 0x000ea20000300a00 */
[----:B-1----:R-:W-:-:S03]  /*5f810*/  VIADD R105, R15, 0x300000 ;  /* 0x003000000f697836 */ /* 0x002fc60000000000 */
[----:B------:R-:W2:Y:S01]  /*5f820*/  LDL.LU.64 R122, [R1+0x1778] ;  /* 0x00177800017a7983 */ /* 0x000ea20000300a00 */
[----:B------:R-:W-:-:S03]  /*5f830*/  IADD3 R104, R15, 0x300000, RZ ;  /* 0x003000000f687810 */ /* 0x000fc60007ffe0ff */
[----:B------:R1:W-:Y:S01]  /*5f840*/  LDGSTS.E [R94+-0x5b680], desc[UR60][R244.64], P0 ;  /* 0xa4980000f45e7fae */ /* 0x0003e2000812187c */
[----:B------:R-:W-:-:S03]  /*5f850*/  IMAD.WIDE R96, R5, 0x4, R114 ;  /* 0x0000000405607825 */ /* 0x000fc600078e0272 */
[----:B------:R-:W2:Y:S04]  /*5f860*/  LDL.LU.64 R114, [R1+0x1740] ;  /* 0x0017400001727983 */ /* 0x000ea80000300a00 */
[----:B------:R-:W2:Y:S01]  /*5f870*/  LDL.LU.64 R116, [R1+0x1708] ;  /* 0x0017080001747983 */ /* 0x000ea20000300a00 */
[----:B-1----:R-:W-:Y:S01]  /*5f880*/  IMAD.WIDE R94, R5, 0x4, R110 ;  /* 0x00000004055e7825 */ /* 0x002fe200078e026e */
[C---:B------:R-:W-:Y:S02]  /*5f890*/  IADD3 R102, R15.reuse, 0x300000, RZ ;  /* 0x003000000f667810 */ /* 0x040fe40007ffe0ff */
[----:B------:R-:W2:Y:S01]  /*5f8a0*/  LDL.LU.64 R236, [R1+0x16d0] ;  /* 0x0016d00001ec7983 */ /* 0x000ea20000300a00 */
[----:B------:R-:W-:-:S03]  /*5f8b0*/  VIADD R103, R15, 0x300000 ;  /* 0x003000000f677836 */ /* 0x000fc60000000000 */
[----:B------:R-:W-:Y:S04]  /*5f8c0*/  LDGSTS.E [R105+-0x5b280], desc[UR60][R94.64], P0 ;  /* 0xa4d800005e697fae */ /* 0x000fe8000812187c */
[----:B------:R-:W-:Y:S01]  /*5f8d0*/  LDGSTS.E [R104+-0x5ae80], desc[UR60][R96.64], P0 ;  /* 0xa518000060687fae */ /* 0x000fe2000812187c */
[----:B------:R-:W-:-:S03]  /*5f8e0*/  VIADD R113, R15, 0x300000 ;  /* 0x003000000f717836 */ /* 0x000fc60000000000 */
[----:B------:R-:W2:Y:S01]  /*5f8f0*/  LDL.LU.64 R238, [R1+0x1d98] ;  /* 0x001d980001ee7983 */ /* 0x000ea20000300a00 */
[C---:B------:R-:W-:Y:S01]  /*5f900*/  IADD3 R112, R15.reuse, 0x300000, RZ ;  /* 0x003000000f707810 */ /* 0x040fe20007ffe0ff */
[C---:B------:R-:W-:Y:S01]  /*5f910*/  VIADD R111, R15.reuse, 0x300000 ;  /* 0x003000000f6f7836 */ /* 0x040fe20000000000 */
[----:B------:R-:W-:Y:S01]  /*5f920*/  IADD3 R110, R15, 0x300000, RZ ;  /* 0x003000000f6e7810 */ /* 0x000fe20007ffe0ff */
[----:B---3--:R-:W-:-:S05]  /*5f930*/  IMAD.WIDE R98, R5, 0x4, R98 ;  /* 0x0000000405627825 */ /* 0x008fca00078e0262 */
[----:B------:R-:W-:Y:S01]  /*5f940*/  LDGSTS.E [R103+-0x5aa80], desc[UR60][R98.64], P0 ;  /* 0xa558000062677fae */ /* 0x000fe2000812187c */
[----:B----4-:R-:W-:-:S05]  /*5f950*/  IMAD.WIDE R100, R5, 0x4, R100 ;  /* 0x0000000405647825 */ /* 0x010fca00078e0264 */
[----:B------:R1:W-:Y:S02]  /*5f960*/  LDGSTS.E [R102+-0x5a680], desc[UR60][R100.64], P0 ;  /* 0xa598000064667fae */ /* 0x0003e4000812187c */
[C---:B-1----:R-:W-:Y:S02]  /*5f970*/  IMAD.WIDE R102, R5.reuse, 0x4, R240 ;  /* 0x0000000405667825 */ /* 0x042fe400078e02f0 */
[----:B------:R-:W3:Y:S02]  /*5f980*/  LDL.LU.64 R240, [R1+0x1d58] ;  /* 0x001d580001f07983 */ /* 0x000ee40000300a00 */
[C---:B------:R-:W-:Y:S02]  /*5f990*/  IMAD.WIDE R104, R5.reuse, 0x4, R242 ;  /* 0x0000000405687825 */ /* 0x040fe400078e02f2 */
[----:B------:R-:W4:Y:S04]  /*5f9a0*/  LDL.LU.64 R242, [R1+0x1d20] ;  /* 0x001d200001f27983 */ /* 0x000f280000300a00 */
[----:B------:R-:W-:Y:S04]  /*5f9b0*/  LDGSTS.E [R113+-0x5a280], desc[UR60][R102.64], P0 ;  /* 0xa5d8000066717fae */ /* 0x000fe8000812187c */
[----:B------:R-:W-:Y:S01]  /*5f9c0*/  LDGSTS.E [R112+-0x59e80], desc[UR60][R104.64], P0 ;  /* 0xa618000068707fae */ /* 0x000fe2000812187c */
[----:B--2---:R-:W-:-:S05]  /*5f9d0*/  IMAD.WIDE R106, R5, 0x4, R106 ;  /* 0x00000004056a7825 */ /* 0x004fca00078e026a */
[----:B------:R-:W-:Y:S01]  /*5f9e0*/  LDGSTS.E [R111+-0x59a80], desc[UR60][R106.64], P0 ;  /* 0xa65800006a6f7fae */ /* 0x000fe2000812187c */
[----:B------:R-:W-:-:S05]  /*5f9f0*/  IMAD.WIDE R108, R5, 0x4, R108 ;  /* 0x00000004056c7825 */ /* 0x000fca00078e026c */
[----:B------:R1:W-:Y:S02]  /*5fa00*/  LDGSTS.E [R110+-0x59680], desc[UR60][R108.64], P0 ;  /* 0xa69800006c6e7fae */ /* 0x0003e4000812187c */
[----:B-1----:R-:W-:Y:S02]  /*5fa10*/  IMAD.WIDE R110, R5, 0x4, R230 ;  /* 0x00000004056e7825 */ /* 0x002fe400078e02e6 */
[----:B------:R-:W2:Y:S01]  /*5fa20*/  LDL.LU.64 R230, [R1+0x1ce8] ;  /* 0x001ce80001e67983 */ /* 0x000ea20000300a00 */
[C---:B------:R-:W-:Y:S01]  /*5fa30*/  IADD3 R120, R15.reuse, 0x300000, RZ ;  /* 0x003000000f787810 */ /* 0x040fe20007ffe0ff */
[----:B------:R-:W-:Y:S02]  /*5fa40*/  VIADD R121, R15, 0x300000 ;  /* 0x003000000f797836 */ /* 0x000fe40000000000 */
[----:B------:R-:W-:Y:S01]  /*5fa50*/  IMAD.WIDE R112, R5, 0x4, R122 ;  /* 0x0000000405707825 */ /* 0x000fe200078e027a */
[----:B------:R-:W2:Y:S01]  /*5fa60*/  LDL.LU.64 R126, [R1+0x1cb0] ;  /* 0x001cb000017e7983 */ /* 0x000ea20000300a00 */
[----:B------:R-:W-:-:S02]  /*5fa70*/  IADD3 R118, R15, 0x300000, RZ ;  /* 0x003000000f767810 */ /* 0x000fc40007ffe0ff */
[----:B------:R-:W-:Y:S01]  /*5fa80*/  VIADD R119, R15, 0x300000 ;  /* 0x003000000f777836 */ /* 0x000fe20000000000 */
[----:B------:R-:W2:Y:S01]  /*5fa90*/  LDL.LU.64 R124, [R1+0x1c78] ;  /* 0x001c7800017c7983 */ /* 0x000ea20000300a00 */
[----:B------:R-:W-:-:S03]  /*5faa0*/  IMAD.WIDE R114, R5, 0x4, R114 ;  /* 0x0000000405727825 */ /* 0x000fc600078e0272 */
[----:B------:R-:W2:Y:S01]  /*5fab0*/  LDL.LU.64 R130, [R1+0x1c40] ;  /* 0x001c400001827983 */ /* 0x000ea20000300a00 */
[----:B------:R-:W-:-:S03]  /*5fac0*/  IMAD.WIDE R116, R5, 0x4, R116 ;  /* 0x0000000405747825 */ /* 0x000fc600078e0274 */
[----:B------:R-:W-:Y:S04]  /*5fad0*/  LDGSTS.E [R121+-0x59280], desc[UR60][R110.64], P0 ;  /* 0xa6d800006e797fae */ /* 0x000fe8000812187c */
[----:B------:R-:W-:Y:S04]  /*5fae0*/  LDGSTS.E [R120+-0x58e80], desc[UR60][R112.64], P0 ;  /* 0xa718000070787fae */ /* 0x000fe8000812187c */
[----:B------:R-:W-:Y:S04]  /*5faf0*/  LDGSTS.E [R119+-0x58a80], desc[UR60][R114.64], P0 ;  /* 0xa758000072777fae */ /* 0x000fe8000812187c */
[----:B------:R1:W-:Y:S01]  /*5fb00*/  LDGSTS.E [R118+-0x58680], desc[UR60][R116.64], P0 ;  /* 0xa798000074767fae */ /* 0x0003e2000812187c */
[----:B------:R-:W-:Y:S01]  /*5fb10*/  IMAD.WIDE R134, R5, 0x4, R238 ;  /* 0x0000000405867825 */ /* 0x000fe200078e02ee */
[----:B------:R-:W-:-:S03]  /*5fb20*/  IADD3 R122, R16, 0x300000, RZ ;  /* 0x00300000107a7810 */ /* 0x000fc60007ffe0ff */
[----:B-1----:R-:W-:Y:S02]  /*5fb30*/  IMAD.WIDE R118, R5, 0x4, R236 ;  /* 0x0000000405767825 */ /* 0x002fe400078e02ec */
[----:B------:R-:W2:Y:S04]  /*5fb40*/  LDL.LU.64 R236, [R1+0x1c08] ;  /* 0x001c080001ec7983 */ /* 0x000ea80000300a00 */
[----:B------:R-:W2:Y:S01]  /*5fb50*/  LDL.LU.64 R238, [R1+0x1bd0] ;  /* 0x001bd00001ee7983 */ /* 0x000ea20000300a00 */
[----:B------:R-:W-:-:S05]  /*5fb60*/  VIADD R123, R15, 0x300000 ;  /* 0x003000000f7b7836 */ /* 0x000fca0000000000 */
[----:B------:R-:W-:Y:S04]  /*5fb70*/  LDGSTS.E [R123+-0x58280], desc[UR60][R118.64], P0 ;  /* 0xa7d80000767b7fae */ /* 0x000fe8000812187c */
[----:B------:R2:W-:Y:S01]  /*5fb80*/  LDGSTS.E [R122+-0x5fe00], desc[UR60][R134.64], P0 ;  /* 0xa0200000867a7fae */ /* 0x0005e2000812187c */
[----:B---3--:R-:W-:-:S03]  /*5fb90*/  IMAD.WIDE R132, R5, 0x4, R240 ;  /* 0x0000000405847825 */ /* 0x008fc600078e02f0 */
[----:B------:R-:W3:Y:S01]  /*5fba0*/  LDL.LU.64 R240, [R1+0x1b98] ;  /* 0x001b980001f07983 */ /* 0x000ee20000300a00 */
[----:B----4-:R-:W-:-:S03]  /*5fbb0*/  IMAD.WIDE R128, R5, 0x4, R242 ;  /* 0x0000000405807825 */ /* 0x010fc600078e02f2 */
[----:B------:R2:W-:Y:S04]  /*5fbc0*/  STL.64 [R1+0x458], R134 ;  /* 0x0004588601007387 */ /* 0x0005e80000100a00 */
[----:B------:R1:W-:Y:S04]  /*5fbd0*/  STL.64 [R1+0x418], R132 ;  /* 0x0004188401007387 */ /* 0x0003e80000100a00 */
[----:B------:R-:W4:Y:S04]  /*5fbe0*/  LDL.LU.64 R242, [R1+0x1b60] ;  /* 0x001b600001f27983 */ /* 0x000f280000300a00 */
[----:B------:R1:W-:Y:S01]  /*5fbf0*/  STL.64 [R1+0x3d8], R128 ;  /* 0x0003d88001007387 */ /* 0x0003e20000100a00 */
[----:B--2---:R-:W-:-:S03]  /*5fc00*/  IMAD.WIDE R134, R5, 0x4, R230 ;  /* 0x0000000405867825 */ /* 0x004fc600078e02e6 */
[----:B------:R-:W2:Y:S01]  /*5fc10*/  LDL.LU.64 R230, [R1+0x1b28] ;  /* 0x001b280001e67983 */ /* 0x000ea20000300a00 */
[C---:B------:R-:W-:Y:S01]  /*5fc20*/  IADD3 R120, R16.reuse, 0x300000, RZ ;  /* 0x0030000010787810 */ /* 0x040fe20007ffe0ff */
[C---:B------:R-:W-:Y:S02]  /*5fc30*/  VIADD R121, R16.reuse, 0x300000 ;  /* 0x0030000010797836 */ /* 0x040fe40000000000 */
[----:B------:R-:W-:Y:S02]  /*5fc40*/  VIADD R123, R16, 0x300000 ;  /* 0x00300000107b7836 */ /* 0x000fe40000000000 */
[C---:B------:R-:W-:Y:S01]  /*5fc50*/  IMAD.WIDE R126, R5.reuse, 0x4, R126 ;  /* 0x00000004057e7825 */ /* 0x040fe200078e027e */
[----:B------:R1:W-:Y:S04]  /*5fc60*/  LDGSTS.E [R121+-0x5fa00], desc[UR60][R132.64], P0 ;  /* 0xa060000084797fae */ /* 0x0003e8000812187c */
[----:B------:R-:W-:Y:S01]  /*5fc70*/  LDGSTS.E [R120+-0x5f600], desc[UR60][R128.64], P0 ;  /* 0xa0a0000080787fae */ /* 0x000fe2000812187c */
[----:B------:R-:W-:-:S03]  /*5fc80*/  IMAD.WIDE R130, R5, 0x4, R130 ;  /* 0x0000000405827825 */ /* 0x000fc600078e0282 */
[----:B------:R1:W-:Y:S02]  /*5fc90*/  LDGSTS.E [R123+-0x5f200], desc[UR60][R134.64], P0 ;  /* 0xa0e00000867b7fae */ /* 0x0003e4000812187c */
[C---:B-1----:R-:W-:Y:S02]  /*5fca0*/  IMAD.WIDE R132, R5.reuse, 0x4, R124 ;  /* 0x0000000405847825 */ /* 0x042fe400078e027c */
[----:B------:R-:W-:Y:S04]  /*5fcb0*/  LDGSTS.E [R122+-0x5ee00], desc[UR60][R126.64], P0 ;  /* 0xa12000007e7a7fae */ /* 0x000fe8000812187c */
[----:B------:R-:W2:Y:S04]  /*5fcc0*/  LDL.LU.64 R128, [R1+0x1af0] ;  /* 0x001af00001807983 */ /* 0x000ea80000300a00 */
[----:B------:R-:W-:Y:S04]  /*5fcd0*/  STL.64 [R1+0x398], R134 ;  /* 0x0003988601007387 */ /* 0x000fe80000100a00 */
[----:B------:R-:W2:Y:S04]  /*5fce0*/  LDL.LU.64 R124, [R1+0x1ab8] ;  /* 0x001ab800017c7983 */ /* 0x000ea80000300a00 */
[----:B------:R1:W-:Y:S04]  /*5fcf0*/  STL.64 [R1+0x358], R126 ;  /* 0x0003587e01007387 */ /* 0x0003e80000100a00 */
[----:B------:R3:W-:Y:S01]  /*5fd00*/  STL.64 [R1+0x318], R132 ;  /* 0x0003188401007387 */ /* 0x0007e20000100a00 */
[----:B------:R-:W-:-:S03]  /*5fd10*/  IMAD.WIDE R136, R5, 0x4, R236 ;  /* 0x0000000405887825 */ /* 0x000fc600078e02ec */
[----:B------:R3:W-:Y:S04]  /*5fd20*/  LDGSTS.E [R121+-0x5ea00], desc[UR60][R132.64], P0 ;  /* 0xa160000084797fae */ /* 0x0007e8000812187c */
[----:B-1----:R-:W2:Y:S01]  /*5fd30*/  LDL.LU.64 R126, [R1+0x1a80] ;  /* 0x001a8000017e7983 */ /* 0x002ea20000300a00 */
[----:B------:R-:W-:-:S03]  /*5fd40*/  IMAD.WIDE R134, R5, 0x4, R238 ;  /* 0x0000000405867825 */ /* 0x000fc600078e02ee */
[----:B------:R4:W-:Y:S04]  /*5fd50*/  STL.64 [R1+0x2d8], R130 ;  /* 0x0002d88201007387 */ /* 0x0009e80000100a00 */
[----:B------:R-:W2:Y:S04]  /*5fd60*/  LDL.LU.64 R236, [R1+0x1a48] ;  /* 0x001a480001ec7983 */ /* 0x000ea80000300a00 */
[----:B------:R-:W2:Y:S04]  /*5fd70*/  LDL.LU.64 R238, [R1+0x1a10] ;  /* 0x001a100001ee7983 */ /* 0x000ea80000300a00 */
[----:B------:R2:W-:Y:S04]  /*5fd80*/  STL.64 [R1+0x298], R136 ;  /* 0x0002988801007387 */ /* 0x0005e80000100a00 */
[----:B------:R4:W-:Y:S04]  /*5fd90*/  LDGSTS.E [R120+-0x5e600], desc[UR60][R130.64], P0 ;  /* 0xa1a0000082787fae */ /* 0x0009e8000812187c */
[----:B------:R2:W-:Y:S04]  /*5fda0*/  LDGSTS.E [R123+-0x5e200], desc[UR60][R136.64], P0 ;  /* 0xa1e00000887b7fae */ /* 0x0005e8000812187c */
[----:B------:R-:W-:Y:S01]  /*5fdb0*/  LDGSTS.E [R122+-0x5de00], desc[UR60][R134.64], P0 ;  /* 0xa2200000867a7fae */ /* 0x000fe2000812187c */
[----:B---3--:R-:W-:-:S03]  /*5fdc0*/  IMAD.WIDE R132, R5, 0x4, R240 ;  /* 0x0000000405847825 */ /* 0x008fc600078e02f0 */
[----:B------:R-:W3:Y:S04]  /*5fdd0*/  LDL.LU.64 R240, [R1+0x19d8] ;  /* 0x0019d80001f07983 */ /* 0x000ee80000300a00 */
[----:B------:R1:W-:Y:S04]  /*5fde0*/  STL.64 [R1+0x258], R134 ;  /* 0x0002588601007387 */ /* 0x0003e80000100a00 */
[----:B------:R1:W-:Y:S01]  /*5fdf0*/  STL.64 [R1+0x218], R132 ;  /* 0x0002188401007387 */ /* 0x0003e20000100a00 */
[----:B----4-:R-:W-:-:S03]  /*5fe00*/  IMAD.WIDE R130, R5, 0x4, R242 ;  /* 0x0000000405827825 */ /* 0x010fc600078e02f2 */
[----:B------:R-:W4:Y:S04]  /*5fe10*/  LDL.LU.64 R242, [R1+0x19a0] ;  /* 0x0019a00001f27983 */ /* 0x000f280000300a00 */
[----:B------:R1:W-:Y:S04]  /*5fe20*/  STL.64 [R1+0x1d8], R130 ;  /* 0x0001d88201007387 */ /* 0x0003e80000100a00 */
[----:B------:R1:W-:Y:S04]  /*5fe30*/  LDGSTS.E [R121+-0x5da00], desc[UR60][R132.64], P0 ;  /* 0xa260000084797fae */ /* 0x0003e8000812187c */
[----:B------:R1:W-:Y:S01]  /*5fe40*/  LDGSTS.E [R120+-0x5d600], desc[UR60][R130.64], P0 ;  /* 0xa2a0000082787fae */ /* 0x0003e2000812187c */
[----:B--2---:R-:W-:-:S03]  /*5fe50*/  IMAD.WIDE R136, R5, 0x4, R230 ;  /* 0x0000000405887825 */ /* 0x004fc600078e02e6 */
[----:B------:R-:W2:Y:S04]  /*5fe60*/  LDL.LU.64 R230, [R1+0x1968] ;  /* 0x0019680001e67983 */ /* 0x000ea80000300a00 */
[----:B-1----:R-:W2:Y:S04]  /*5fe70*/  LDL.LU.64 R134, [R1+0x1930] ;  /* 0x0019300001867983 */ /* 0x002ea80000300a00 */
[----:B------:R1:W-:Y:S04]  /*5fe80*/  STL.64 [R1+0x198], R136 ;  /* 0x0001988801007387 */ /* 0x0003e80000100a00 */
[----:B------:R1:W-:Y:S01]  /*5fe90*/  LDGSTS.E [R123+-0x5d200], desc[UR60][R136.64], P0 ;  /* 0xa2e00000887b7fae */ /* 0x0003e2000812187c */
[----:B------:R-:W-:-:S05]  /*5fea0*/  IMAD.WIDE R132, R5, 0x4, R128 ;  /* 0x0000000405847825 */ /* 0x000fca00078e0280 */
[----:B------:R-:W-:Y:S01]  /*5feb0*/  LDGSTS.E [R122+-0x5ce00], desc[UR60][R132.64], P0 ;  /* 0xa3200000847a7fae */ /* 0x000fe2000812187c */
[----:B------:R-:W-:-:S03]  /*5fec0*/  IMAD.WIDE R130, R5, 0x4, R124 ;  /* 0x0000000405827825 */ /* 0x000fc600078e027c */
[----:B------:R-:W2:Y:S04]  /*5fed0*/  LDL.LU.64 R124, [R1+0x18f8] ;  /* 0x0018f800017c7983 */ /* 0x000ea80000300a00 */
[----:B------:R1:W-:Y:S04]  /*5fee0*/  STL.64 [R1+0x158], R132 ;  /* 0x0001588401007387 */ /* 0x0003e80000100a00 */
[----:B------:R1:W-:Y:S04]  /*5fef0*/  STL.64 [R1+0x118], R130 ;  /* 0x0001188201007387 */ /* 0x0003e80000100a00 */
[----:B------:R1:W-:Y:S01]  /*5ff00*/  LDGSTS.E [R121+-0x5ca00], desc[UR60][R130.64], P0 ;  /* 0xa360000082797fae */ /* 0x0003e2000812187c */
[----:B------:R-:W-:-:S03]  /*5ff10*/  IMAD.WIDE R128, R5, 0x4, R126 ;  /* 0x0000000405807825 */ /* 0x000fc600078e027e */
[----:B------:R-:W2:Y:S04]  /*5ff20*/  LDL.LU.64 R126, [R1+0x18c0] ;  /* 0x0018c000017e7983 */ /* 0x000ea80000300a00 */
[----:B------:R3:W-:Y:S01]  /*5ff30*/  STL.64 [R1+0xd8], R128 ;  /* 0x0000d88001007387 */ /* 0x0007e20000100a00 */
[----:B-1----:R-:W-:-:S03]  /*5ff40*/  IMAD.WIDE R136, R5, 0x4, R236 ;  /* 0x0000000405887825 */ /* 0x002fc600078e02ec */
[----:B------:R-:W2:Y:S01]  /*5ff50*/  LDL.LU.64 R132, [R1+0x1888] ;  /* 0x0018880001847983 */ /* 0x000ea20000300a00 */
[----:B------:R-:W-:-:S03]  /*5ff60*/  IMAD.WIDE R130, R5, 0x4, R238 ;  /* 0x0000000405827825 */ /* 0x000fc600078e02ee */
[----:B------:R3:W-:Y:S04]  /*5ff70*/  LDGSTS.E [R120+-0x5c600], desc[UR60][R128.64], P0 ;  /* 0xa3a0000080787fae */ /* 0x0007e8000812187c */
[----:B------:R-:W2:Y:S04]  /*5ff80*/  LDL.LU.64 R236, [R1+0x1850] ;  /* 0x0018500001ec7983 */ /* 0x000ea80000300a00 */
[----:B------:R-:W-:Y:S04]  /*5ff90*/  STL.64 [R1+0x98], R136 ;  /* 0x0000988801007387 */ /* 0x000fe80000100a00 */
[----:B------:R-:W2:Y:S04]  /*5ffa0*/  LDL.LU.64 R238, [R1+0x1818] ;  /* 0x0018180001ee7983 */ /* 0x000ea80000300a00 */
[----:B------:R1:W-:Y:S04]  /*5ffb0*/  STL.64 [R1+0x58], R130 ;  /* 0x0000588201007387 */ /* 0x0003e80000100a00 */
[----:B------:R-:W-:Y:S04]  /*5ffc0*/  LDGSTS.E [R123+-0x5c200], desc[UR60][R136.64], P0 ;  /* 0xa3e00000887b7fae */ /* 0x000fe8000812187c */
[----:B------:R-:W-:Y:S01]  /*5ffd0*/  LDGSTS.E [R122+-0x5be00], desc[UR60][R130.64], P0 ;  /* 0xa4200000827a7fae */ /* 0x000fe2000812187c */
[----:B---3--:R-:W-:-:S05]  /*5ffe0*/  IMAD.WIDE R128, R5, 0x4, R240 ;  /* 0x0000000405807825 */ /* 0x008fca00078e02f0 */
[----:B------:R3:W-:Y:S04]  /*5fff0*/  STL.64 [R1+0x18], R128 ;  /* 0x0000188001007387 */ /* 0x0007e80000100a00 */
[----:B------:R-:W3:Y:S01]  /*60000*/  LDL.LU.64 R240, [R1+0x17e0] ;  /* 0x0017e00001f07983 */ /* 0x000ee20000300a00 */
[----:B----4-:R-:W-:-:S03]  /*60010*/  IMAD.WIDE R242, R5, 0x4, R242 ;  /* 0x0000000405f27825 */ /* 0x010fc600078e02f2 */
[----:B------:R-:W-:Y:S04]  /*60020*/  LDGSTS.E [R121+-0x5ba00], desc[UR60][R128.64], P0 ;  /* 0xa460000080797fae */ /* 0x000fe8000812187c */
[----:B------:R2:W-:Y:S02]  /*60030*/  LDGSTS.E [R120+-0x5b600], desc[UR60][R242.64], P0 ;  /* 0xa4a00000f2787fae */ /* 0x0005e4000812187c */
[----:B--2---:R-:W-:Y:S02]  /*60040*/  IMAD.WIDE R120, R5, 0x4, R230 ;  /* 0x0000000405787825 */ /* 0x004fe400078e02e6 */
[----:B------:R-:W2:Y:S01]  /*60050*/  LDL.LU.64 R230, [R1+0x17a8] ;  /* 0x0017a80001e67983 */ /* 0x000ea20000300a00 */
[----:B-1----:R-:W-:-:S03]  /*60060*/  IADD3 R131, R16, 0x300000, RZ ;  /* 0x0030000010837810 */ /* 0x002fc60007ffe0ff */
[----:B------:R-:W4:Y:S01]  /*60070*/  LDL.LU.64 R148, [R1+0x1770] ;  /* 0x0017700001947983 */ /* 0x000f220000300a00 */
[----:B------:R-:W-:-:S03]  /*60080*/  VIADD R130, R16, 0x300000 ;  /* 0x0030000010827836 */ /* 0x000fc60000000000 */
[----:B------:R-:W4:Y:S01]  /*60090*/  LDL.LU.64 R140, [R1+0x1738] ;  /* 0x00173800018c7983 */ /* 0x000f220000300a00 */
[----:B------:R-:W-:Y:S01]  /*600a0*/  IMAD.WIDE R122, R5, 0x4, R134 ;  /* 0x00000004057a7825 */ /* 0x000fe200078e0286 */
[C---:B---3--:R-:W-:Y:S02]  /*600b0*/  IADD3 R129, R16.reuse, 0x300000, RZ ;  /* 0x0030000010817810 */ /* 0x048fe40007ffe0ff */
[----:B------:R-:W3:Y:S01]  /*600c0*/  LDL.LU.64 R142, [R1+0x1700] ;  /* 0x00170000018e7983 */ /* 0x000ee20000300a00 */
[----:B------:R-:W-:-:S03]  /*600d0*/  VIADD R128, R16, 0x300000 ;  /* 0x0030000010807836 */ /* 0x000fc60000000000 */
[----:B------:R-:W-:Y:S04]  /*600e0*/  LDGSTS.E [R131+-0x5b200], desc[UR60][R120.64], P0 ;  /* 0xa4e0000078837fae */ /* 0x000fe8000812187c */
[----:B------:R1:W-:Y:S04]  /*600f0*/  LDGSTS.E [R130+-0x5ae00], desc[UR60][R122.64], P0 ;  /* 0xa52000007a827fae */ /* 0x0003e8000812187c */
[----:B------:R-:W3:Y:S01]  /*60100*/  LDL.LU.64 R162, [R1+0x16c8] ;  /* 0x0016c80001a27983 */ /* 0x000ee20000300a00 */
[----:B------:R-:W-:-:S05]  /*60110*/  IMAD.WIDE R124, R5, 0x4, R124 ;  /* 0x00000004057c7825 */ /* 0x000fca00078e027c */
[----:B------:R-:W-:Y:S01]  /*60120*/  LDGSTS.E [R129+-0x5aa00], desc[UR60][R124.64], P0 ;  /* 0xa56000007c817fae */ /* 0x000fe2000812187c */
[----:B------:R-:W-:Y:S01]  /*60130*/  IADD3 R139, R16, 0x300000, RZ ;  /* 0x00300000108b7810 */ /* 0x000fe20007ffe0ff */
[----:B------:R-:W-:-:S05]  /*60140*/  IMAD.WIDE R126, R5, 0x4, R126 ;  /* 0x00000004057e7825 */ /* 0x000fca00078e027e */
[----:B------:R1:W-:Y:S01]  /*60150*/  LDGSTS.E [R128+-0x5a600], desc[UR60][R126.64], P0 ;  /* 0xa5a000007e807fae */ /* 0x0003e2000812187c */
[C---:B------:R-:W-:Y:S01]  /*60160*/  VIADD R138, R16.reuse, 0x300000 ;  /* 0x00300000108a7836 */ /* 0x040fe20000000000 */
[C---:B------:R-:W-:Y:S01]  /*60170*/  IADD3 R137, R16.reuse, 0x300000, RZ ;  /* 0x0030000010897810 */ /* 0x040fe20007ffe0ff */
[----:B------:R-:W-:Y:S02]  /*60180*/  VIADD R136, R16, 0x300000 ;  /* 0x0030000010887836 */ /* 0x000fe40000000000 */
[C---:B-1----:R-:W-:Y:S02]  /*60190*/  IMAD.WIDE R130, R5.reuse, 0x4, R236 ;  /* 0x0000000405827825 */ /* 0x042fe400078e02ec */
[----:B------:R-:W3:Y:S02]  /*601a0*/  LDL.LU.64 R236, [R1+0x1d88] ;  /* 0x001d880001ec7983 */ /* 0x000ee40000300a00 */
[----:B------:R-:W-:-:S04]  /*601b0*/  IMAD.WIDE R128, R5, 0x4, R132 ;  /* 0x0000000405807825 */ /* 0x000fc800078e0284 */
[C---:B------:R-:W-:Y:S01]  /*601c0*/  IMAD.WIDE R132, R5.reuse, 0x4, R238 ;  /* 0x0000000405847825 */ /* 0x040fe200078e02ee */
[----:B------:R-:W-:Y:S04]  /*601d0*/  LDGSTS.E [R139+-0x5a200], desc[UR60][R128.64], P0 ;  /* 0xa5e00000808b7fae */ /* 0x000fe8000812187c */
[----:B------:R-:W3:Y:S04]  /*601e0*/  LDL.LU.64 R238, [R1+0x1d50] ;  /* 0x001d500001ee7983 */ /* 0x000ee80000300a00 */
[----:B------:R-:W-:Y:S04]  /*601f0*/  LDGSTS.E [R138+-0x59e00], desc[UR60][R130.64], P0 ;  /* 0xa6200000828a7fae */ /* 0x000fe8000812187c */
[----:B------:R-:W-:Y:S01]  /*60200*/  LDGSTS.E [R137+-0x59a00], desc[UR60][R132.64], P0 ;  /* 0xa660000084897fae */ /* 0x000fe2000812187c */
[----:B------:R-:W-:-:S03]  /*60210*/  IMAD.WIDE R134, R5, 0x4, R240 ;  /* 0x0000000405867825 */ /* 0x000fc600078e02f0 */
[----:B------:R-:W3:Y:S04]  /*60220*/  LDL.LU.64 R240, [R1+0x1d18] ;  /* 0x001d180001f07983 */ /* 0x000ee80000300a00 */
[----:B------:R2:W-:Y:S02]  /*60230*/  LDGSTS.E [R136+-0x59600], desc[UR60][R134.64], P0 ;  /* 0xa6a0000086887fae */ /* 0x0005e4000812187c */
[C---:B--2---:R-:W-:Y:S02]  /*60240*/  IMAD.WIDE R136, R5.reuse, 0x4, R230 ;  /* 0x0000000405887825 */ /* 0x044fe400078e02e6 */
[----:B------:R-:W2:Y:S01]  /*60250*/  LDL.LU.64 R230, [R1+0x1ce0] ;  /* 0x001ce00001e67983 */ /* 0x000ea20000300a00 */
[C---:B------:R-:W-:Y:S01]  /*60260*/  IADD3 R147, R16.reuse, 0x300000, RZ ;  /* 0x0030000010937810 */ /* 0x040fe20007ffe0ff */
[C---:B------:R-:W-:Y:S01]  /*60270*/  VIADD R146, R16.reuse, 0x300000 ;  /* 0x0030000010927836 */ /* 0x040fe20000000000 */
[C---:B------:R-:W-:Y:S01]  /*60280*/  IADD3 R145, R16.reuse, 0x300000, RZ ;  /* 0x0030000010917810 */ /* 0x040fe20007ffe0ff */
[C---:B----4-:R-:W-:Y:S01]  /*60290*/  IMAD.WIDE R138, R5.reuse, 0x4, R148 ;  /* 0x00000004058a7825 */ /* 0x050fe200078e0294 */
[----:B------:R-:W4:Y:S03]  /*602a0*/  LDL.LU.64 R160, [R1+0x1ca8] ;  /* 0x001ca80001a07983 */ /* 0x000f260000300a00 */
[C---:B------:R-:W-:Y:S01]  /*602b0*/  IMAD.WIDE R140, R5.reuse, 0x4, R140 ;  /* 0x00000004058c7825 */ /* 0x040fe200078e028c */
[----:B------:R-:W4:Y:S03]  /*602c0*/  LDL.LU.64 R150, [R1+0x1c70] ;  /* 0x001c700001967983 */ /* 0x000f260000300a00 */
[----:B------:R-:W-:Y:S01]  /*602d0*/  VIADD R144, R16, 0x300000 ;  /* 0x0030000010907836 */ /* 0x000fe20000000000 */
[----:B------:R-:W4:Y:S01]  /*602e0*/  LDL.LU.64 R166, [R1+0x1c38] ;  /* 0x001c380001a67983 */ /* 0x000f220000300a00 */
[----:B---3--:R-:W-:-:S03]  /*602f0*/  IMAD.WIDE R142, R5, 0x4, R142 ;  /* 0x00000004058e7825 */ /* 0x008fc600078e028e */
[----:B------:R-:W-:Y:S04]  /*60300*/  LDGSTS.E [R147+-0x59200], desc[UR60][R136.64], P0 ;  /* 0xa6e0000088937fae */ /* 0x000fe8000812187c */
[----:B------:R-:W-:Y:S04]  /*60310*/  LDGSTS.E [R146+-0x58e00], desc[UR60][R138.64], P0 ;  /* 0xa72000008a927fae */ /* 0x000fe8000812187c */
[----:B------:R-:W-:Y:S04]  /*60320*/  LDGSTS.E [R145+-0x58a00], desc[UR60][R140.64], P0 ;  /* 0xa76000008c917fae */ /* 0x000fe8000812187c */
[----:B------:R1:W-:Y:S01]  /*60330*/  LDGSTS.E [R144+-0x58600], desc[UR60][R142.64], P0 ;  /* 0xa7a000008e907fae */ /* 0x0003e2000812187c */
[----:B------:R-:W-:Y:S01]  /*60340*/  IADD3 R149, R16, 0x300000, RZ ;  /* 0x0030000010957810 */ /* 0x000fe20007ffe0ff */
[----:B------:R-:W-:-:S02]  /*60350*/  VIADD R148, R17, 0x300000 ;  /* 0x0030000011947836 */ /* 0x000fc40000000000 */
[C---:B-1----:R-:W-:Y:S02]  /*60360*/  IMAD.WIDE R144, R5.reuse, 0x4, R162 ;  /* 0x0000000405907825 */ /* 0x042fe400078e02a2 */
[----:B------:R-:W3:Y:S04]  /*60370*/  LDL.LU.64 R162, [R1+0x1c00] ;  /* 0x001c000001a27983 */ /* 0x000ee80000300a00 */
[----:B------:R-:W-:Y:S01]  /*60380*/  LDGSTS.E [R149+-0x58200], desc[UR60][R144.64], P0 ;  /* 0xa7e0000090957fae */ /* 0x000fe2000812187c */
[----:B------:R-:W-:-:S03]  /*60390*/  IMAD.WIDE R170, R5, 0x4, R236 ;  /* 0x0000000405aa7825 */ /* 0x000fc600078e02ec */
[----:B------:R-:W3:Y:S04]  /*603a0*/  LDL.LU.64 R236, [R1+0x1bc8] ;  /* 0x001bc80001ec7983 */ /* 0x000ee80000300a00 */
[----:B------:R2:W-:Y:S01]  /*603b0*/  LDGSTS.E [R148+-0x5fd80], desc[UR60][R170.64], P0 ;  /* 0xa0280000aa947fae */ /* 0x0005e2000812187c */
[----:B------:R-:W-:-:S03]  /*603c0*/  IMAD.WIDE R168, R5, 0x4, R238 ;  /* 0x0000000405a87825 */ /* 0x000fc600078e02ee */
[----:B------:R-:W3:Y:S04]  /*603d0*/  LDL.LU.64 R238, [R1+0x1b90] ;  /* 0x001b900001ee7983 */ /* 0x000ee80000300a00 */
[----:B------:R2:W-:Y:S04]  /*603e0*/  STL.64 [R1+0x450], R170 ;  /* 0x000450aa01007387 */ /* 0x0005e80000100a00 */
[----:B------:R1:W-:Y:S01]  /*603f0*/  STL.64 [R1+0x410], R168 ;  /* 0x000410a801007387 */ /* 0x0003e20000100a00 */
[----:B------:R-:W-:-:S03]  /*60400*/  IMAD.WIDE R164, R5, 0x4, R240 ;  /* 0x0000000405a47825 */ /* 0x000fc600078e02f0 */
[----:B------:R-:W3:Y:S04]  /*60410*/  LDL.LU.64 R240, [R1+0x1b58] ;  /* 0x001b580001f07983 */ /* 0x000ee80000300a00 */
[----:B------:R1:W-:Y:S01]  /*60420*/  STL.64 [R1+0x3d0], R164 ;  /* 0x0003d0a401007387 */ /* 0x0003e20000100a00 */
[----:B--2---:R-:W-:-:S03]  /*60430*/  IMAD.WIDE R170, R5, 0x4, R230 ;  /* 0x0000000405aa7825 */ /* 0x004fc600078e02e6 */
[----:B------:R-:W2:Y:S01]  /*60440*/  LDL.LU.64 R230, [R1+0x1b20] ;  /* 0x001b200001e67983 */ /* 0x000ea20000300a00 */
[C---:B------:R-:W-:Y:S01]  /*60450*/  IADD3 R147, R17.reuse, 0x300000, RZ ;  /* 0x0030000011937810 */ /* 0x040fe20007ffe0ff */
[C---:B------:R-:W-:Y:S01]  /*60460*/  VIADD R146, R17.reuse, 0x300000 ;  /* 0x0030000011927836 */ /* 0x040fe20000000000 */
[----:B------:R-:W-:Y:S01]  /*60470*/  IADD3 R149, R17, 0x300000, RZ ;  /* 0x0030000011957810 */ /* 0x000fe20007ffe0ff */
[C---:B----4-:R-:W-:Y:S02]  /*60480*/  IMAD.WIDE R160, R5.reuse, 0x4, R160 ;  /* 0x0000000405a07825 */ /* 0x050fe400078e02a0 */
[----:B------:R1:W-:Y:S04]  /*60490*/  LDGSTS.E [R147+-0x5f980], desc[UR60][R168.64], P0 ;  /* 0xa0680000a8937fae */ /* 0x0003e8000812187c */
[----:B------:R-:W-:Y:S01]  /*604a0*/  LDGSTS.E [R146+-0x5f580], desc[UR60][R164.64], P0 ;  /* 0xa0a80000a4927fae */ /* 0x000fe2000812187c */
[----:B------:R-:W-:-:S03]  /*604b0*/  IMAD.WIDE R166, R5, 0x4, R166 ;  /* 0x0000000405a67825 */ /* 0x000fc600078e02a6 */
[----:B------:R4:W-:Y:S01]  /*604c0*/  LDGSTS.E [R149+-0x5f180], desc[UR60][R170.64], P0 ;  /* 0xa0e80000aa957fae */ /* 0x0009e2000812187c */
[----:B-1----:R-:W-:-:S03]  /*604d0*/  IMAD.WIDE R168, R5, 0x4, R150 ;  /* 0x0000000405a87825 */ /* 0x002fc600078e0296 */
[----:B------:R-:W-:Y:S04]  /*604e0*/  LDGSTS.E [R148+-0x5ed80], desc[UR60][R160.64], P0 ;  /* 0xa1280000a0947fae */ /* 0x000fe8000812187c */
[----:B------:R-:W2:Y:S04]  /*604f0*/  LDL.LU.64 R164, [R1+0x1ae8] ;  /* 0x001ae80001a47983 */ /* 0x000ea80000300a00 */
[----:B------:R-:W-:Y:S04]  /*60500*/  STL.64 [R1+0x390], R170 ;  /* 0x000390aa01007387 */ /* 0x000fe80000100a00 */
[----:B------:R-:W2:Y:S04]  /*60510*/  LDL.LU.64 R150, [R1+0x1ab0] ;  /* 0x001ab00001967983 */ /* 0x000ea80000300a00 */
[----:B------:R1:W-:Y:S04]  /*60520*/  STL.64 [R1+0x350], R160 ;  /* 0x000350a001007387 */ /* 0x0003e80000100a00 */
[----:B------:R4:W-:Y:S01]  /*60530*/  STL.64 [R1+0x310], R168 ;  /* 0x000310a801007387 */ /* 0x0009e20000100a00 */
[----:B---3--:R-:W-:-:S03]  /*60540*/  IMAD.WIDE R172, R5, 0x4, R162 ;  /* 0x0000000405ac7825 */ /* 0x008fc600078e02a2 */
[----:B------:R3:W-:Y:S04]  /*60550*/  LDGSTS.E [R147+-0x5e980], desc[UR60][R168.64], P0 ;  /* 0xa1680000a8937fae */ /* 0x0007e8000812187c */
[----:B-1----:R-:W2:Y:S04]  /*60560*/  LDL.LU.64 R160, [R1+0x1a78] ;  /* 0x001a780001a07983 */ /* 0x002ea80000300a00 */
[----:B------:R1:W-:Y:S04]  /*60570*/  STL.64 [R1+0x2d0], R166 ;  /* 0x0002d0a601007387 */ /* 0x0003e80000100a00 */
[----:B------:R-:W2:Y:S04]  /*60580*/  LDL.LU.64 R162, [R1+0x1a40] ;  /* 0x001a400001a27983 */ /* 0x000ea80000300a00 */
[----:B------:R1:W-:Y:S01]  /*60590*/  LDGSTS.E [R146+-0x5e580], desc[UR60][R166.64], P0 ;  /* 0xa1a80000a6927fae */ /* 0x0003e2000812187c */
[----:B----4-:R-:W-:-:S03]  /*605a0*/  IMAD.WIDE R170, R5, 0x4, R236 ;  /* 0x0000000405aa7825 */ /* 0x010fc600078e02ec */
[----:B------:R2:W-:Y:S04]  /*605b0*/  LDGSTS.E [R149+-0x5e180], desc[UR60][R172.64], P0 ;  /* 0xa1e80000ac957fae */ /* 0x0005e8000812187c */
[----:B------:R-:W4:Y:S04]  /*605c0*/  LDL.LU.64 R236, [R1+0x1a08] ;  /* 0x001a080001ec7983 */ /* 0x000f280000300a00 */
[----:B------:R2:W-:Y:S01]  /*605d0*/  STL.64 [R1+0x290], R172 ;  /* 0x000290ac01007387 */ /* 0x0005e20000100a00 */
[----:B---3--:R-:W-:-:S03]  /*605e0*/  IMAD.WIDE R168, R5, 0x4, R238 ;  /* 0x0000000405a87825 */ /* 0x008fc600078e02ee */
[----:B------:R-:W3:Y:S04]  /*605f0*/  LDL.LU.64 R238, [R1+0x19d0] ;  /* 0x0019d00001ee7983 */ /* 0x000ee80000300a00 */
[----:B------:R-:W-:Y:S04]  /*60600*/  STL.64 [R1+0x250], R170 ;  /* 0x000250aa01007387 */ /* 0x000fe80000100a00 */
[----:B------:R2:W-:Y:S04]  /*60610*/  STL.64 [R1+0x210], R168 ;  /* 0x000210a801007387 */ /* 0x0005e80000100a00 */
[----:B------:R2:W-:Y:S04]  /*60620*/  LDGSTS.E [R148+-0x5dd80], desc[UR60][R170.64], P0 ;  /* 0xa2280000aa947fae */ /* 0x0005e8000812187c */
[----:B------:R-:W-:Y:S01]  /*60630*/  LDGSTS.E [R147+-0x5d980], desc[UR60][R168.64], P0 ;  /* 0xa2680000a8937fae */ /* 0x000fe2000812187c */
[----:B-1----:R-:W-:-:S03]  /*60640*/  IMAD.WIDE R166, R5, 0x4, R240 ;  /* 0x0000000405a67825 */ /* 0x002fc600078e02f0 */
[----:B------:R-:W3:Y:S04]  /*60650*/  LDL.LU.64 R240, [R1+0x1998] ;  /* 0x0019980001f07983 */ /* 0x000ee80000300a00 */
[----:B------:R1:W-:Y:S04]  /*60660*/  STL.64 [R1+0x1d0], R166 ;  /* 0x0001d0a601007387 */ /* 0x0003e80000100a00 */
[----:B------:R1:W-:Y:S01]  /*60670*/  LDGSTS.E [R146+-0x5d580], desc[UR60][R166.64], P0 ;  /* 0xa2a80000a6927fae */ /* 0x0003e2000812187c */
[----:B--2---:R-:W-:-:S03]  /*60680*/  IMAD.WIDE R172, R5, 0x4, R230 ;  /* 0x0000000405ac7825 */ /* 0x004fc600078e02e6 */
[----:B------:R-:W2:Y:S04]  /*60690*/  LDL.LU.64 R230, [R1+0x1960] ;  /* 0x0019600001e67983 */ /* 0x000ea80000300a00 */
[----:B------:R-:W2:Y:S04]  /*606a0*/  LDL.LU.64 R168, [R1+0x1928] ;  /* 0x0019280001a87983 */ /* 0x000ea80000300a00 */
[----:B------:R1:W-:Y:S04]  /*606b0*/  STL.64 [R1+0x190], R172 ;  /* 0x000190ac01007387 */ /* 0x0003e80000100a00 */
[----:B------:R1:W-:Y:S01]  /*606c0*/  LDGSTS.E [R149+-0x5d180], desc[UR60][R172.64], P0 ;  /* 0xa2e80000ac957fae */ /* 0x0003e2000812187c */
[----:B------:R-:W-:-:S05]  /*606d0*/  IMAD.WIDE R170, R5, 0x4, R164 ;  /* 0x0000000405aa7825 */ /* 0x000fca00078e02a4 */
[----:B------:R4:W-:Y:S01]  /*606e0*/  LDGSTS.E [R148+-0x5cd80], desc[UR60][R170.64], P0 ;  /* 0xa3280000aa947fae */ /* 0x0009e2000812187c */
[----:B-1----:R-:W-:-:S03]  /*606f0*/  IMAD.WIDE R166, R5, 0x4, R150 ;  /* 0x0000000405a67825 */ /* 0x002fc600078e0296 */
[----:B------:R-:W2:Y:S04]  /*60700*/  LDL.LU.64 R150, [R1+0x18f0] ;  /* 0x0018f00001967983 */ /* 0x000ea80000300a00 */
[----:B------:R-:W-:Y:S04]  /*60710*/  STL.64 [R1+0x150], R170 ;  /* 0x000150aa01007387 */ /* 0x000fe80000100a00 */
[----:B------:R1:W-:Y:S04]  /*60720*/  STL.64 [R1+0x110], R166 ;  /* 0x000110a601007387 */ /* 0x0003e80000100a00 */
[----:B------:R-:W-:Y:S01]  /*60730*/  LDGSTS.E [R147+-0x5c980], desc[UR60][R166.64], P0 ;  /* 0xa3680000a6937fae */ /* 0x000fe2000812187c */
[----:B------:R-:W-:-:S03]  /*60740*/  IMAD.WIDE R164, R5, 0x4, R160 ;  /* 0x0000000405a47825 */ /* 0x000fc600078e02a0 */
[----:B------:R-:W2:Y:S04]  /*60750*/  LDL.LU.64 R160, [R1+0x18b8] ;  /* 0x0018b80001a07983 */ /* 0x000ea80000300a00 */
[----:B------:R4:W-:Y:S01]  /*60760*/  STL.64 [R1+0xd0], R164 ;  /* 0x0000d0a401007387 */ /* 0x0009e20000100a00 */
[----:B------:R-:W-:-:S03]  /*60770*/  IMAD.WIDE R172, R5, 0x4, R162 ;  /* 0x0000000405ac7825 */ /* 0x000fc600078e02a2 */
[----:B------:R-:W-:Y:S04]  /*60780*/  LDGSTS.E [R146+-0x5c580], desc[UR60][R164.64], P0 ;  /* 0xa3a80000a4927fae */ /* 0x000fe8000812187c */
[----:B-1----:R-:W2:Y:S04]  /*60790*/  LDL.LU.64 R166, [R1+0x1880] ;  /* 0x0018800001a67983 */ /* 0x002ea80000300a00 */
[----:B------:R-:W-:Y:S01]  /*607a0*/  LDGSTS.E [R149+-0x5c180], desc[UR60][R172.64], P0 ;  /* 0xa3e80000ac957fae */ /* 0x000fe2000812187c */
[----:B----4-:R-:W-:-:S03]  /*607b0*/  IMAD.WIDE R170, R5, 0x4, R236 ;  /* 0x0000000405aa7825 */ /* 0x010fc600078e02ec */
[----:B------:R-:W4:Y:S04]  /*607c0*/  LDL.LU.64 R164, [R1+0x1848] ;  /* 0x0018480001a47983 */ /* 0x000f280000300a00 */
[----:B------:R-:W-:Y:S01]  /*607d0*/  STL.64 [R1+0x90], R172 ;  /* 0x000090ac01007387 */ /* 0x000fe20000100a00 */
[----:B---3--:R-:W-:-:S03]  /*607e0*/  IMAD.WIDE R162, R5, 0x4, R238 ;  /* 0x0000000405a27825 */ /* 0x008fc600078e02ee */
[----:B------:R-:W3:Y:S04]  /*607f0*/  LDL.LU.64 R236, [R1+0x1810] ;  /* 0x0018100001ec7983 */ /* 0x000ee80000300a00 */
[----:B------:R-:W-:Y:S04]  /*60800*/  STL.64 [R1+0x50], R170 ;  /* 0x000050aa01007387 */ /* 0x000fe80000100a00 */
[----:B------:R1:W-:Y:S04]  /*60810*/  STL.64 [R1+0x10], R162 ;  /* 0x000010a201007387 */ /* 0x0003e80000100a00 */
[----:B------:R-:W4:Y:S04]  /*60820*/  LDL.LU.64 R238, [R1+0x17d8] ;  /* 0x0017d80001ee7983 */ /* 0x000f280000300a00 */
[----:B------:R-:W-:Y:S04]  /*60830*/  LDGSTS.E [R148+-0x5bd80], desc[UR60][R170.64], P0 ;  /* 0xa4280000aa947fae */ /* 0x000fe8000812187c */
[----:B------:R-:W-:Y:S01]  /*60840*/  LDGSTS.E [R147+-0x5b980], desc[UR60][R162.64], P0 ;  /* 0xa4680000a2937fae */ /* 0x000fe2000812187c */
[----:B------:R-:W-:-:S05]  /*60850*/  IMAD.WIDE R240, R5, 0x4, R240 ;  /* 0x0000000405f07825 */ /* 0x000fca00078e02f0 */
[----:B------:R2:W-:Y:S02]  /*60860*/  LDGSTS.E [R146+-0x5b580], desc[UR60][R240.64], P0 ;  /* 0xa4a80000f0927fae */ /* 0x0005e4000812187c */
[----:B--2---:R-:W-:Y:S02]  /*60870*/  IMAD.WIDE R146, R5, 0x4, R230 ;  /* 0x0000000405927825 */ /* 0x004fe400078e02e6 */
[----:B------:R-:W2:Y:S02]  /*60880*/  LDL.LU.64 R230, [R1+0x17a0] ;  /* 0x0017a00001e67983 */ /* 0x000ea40000300a00 */
[C---:B-1----:R-:W-:Y:S02]  /*60890*/  VIADD R162, R17.reuse, 0x300000 ;  /* 0x0030000011a27836 */ /* 0x042fe40000000000 */
[----:B------:R-:W2:Y:S04]  /*608a0*/  LDL.LU.64 R172, [R1+0x1768] ;  /* 0x0017680001ac7983 */ /* 0x000ea80000300a00 */
[----:B------:R-:W2:Y:S04]  /*608b0*/  LDL.LU.64 R174, [R1+0x1730] ;  /* 0x0017300001ae7983 */ /* 0x000ea80000300a00 */
[----:B------:R-:W2:Y:S04]  /*608c0*/  LDL.LU.64 R176, [R1+0x16f8] ;  /* 0x0016f80001b07983 */ /* 0x000ea80000300a00 */
[----:B------:R1:W-:Y:S01]  /*608d0*/  LDGSTS.E [R162+-0x5b180], desc[UR60][R146.64], P0 ;  /* 0xa4e8000092a27fae */ /* 0x0003e2000812187c */
[----:B------:R-:W-:-:S03]  /*608e0*/  IADD3 R159, R17, 0x300000, RZ ;  /* 0x00300000119f7810 */ /* 0x000fc60007ffe0ff */
[----:B------:R-:W2:Y:S01]  /*608f0*/  LDL.LU.64 R188, [R1+0x16c0] ;  /* 0x0016c00001bc7983 */ /* 0x000ea20000300a00 */
[----:B------:R-:W-:-:S03]  /*60900*/  IMAD.WIDE R148, R5, 0x4, R168 ;  /* 0x0000000405947825 */ /* 0x000fc600078e02a8 */
[----:B------:R-:W2:Y:S01]  /*60910*/  LDL.LU.64 R186, [R1+0x1d80] ;  /* 0x001d800001ba7983 */ /* 0x000ea20000300a00 */
[C---:B------:R-:W-:Y:S01]  /*60920*/  VIADD R156, R17.reuse, 0x300000 ;  /* 0x00300000119c7836 */ /* 0x040fe20000000000 */
[C---:B------:R-:W-:Y:S01]  /*60930*/  IADD3 R154, R17.reuse, 0x300000, RZ ;  /* 0x00300000119a7810 */ /* 0x040fe20007ffe0ff */
[----:B------:R-:W-:Y:S01]  /*60940*/  VIADD R170, R17, 0x300000 ;  /* 0x0030000011aa7836 */ /* 0x000fe20000000000 */
[----:B------:R-:W-:Y:S01]  /*60950*/  LDGSTS.E [R159+-0x5ad80], desc[UR60][R148.64], P0 ;  /* 0xa5280000949f7fae */ /* 0x000fe2000812187c */
[----:B------:R-:W-:-:S05]  /*60960*/  IMAD.WIDE R150, R5, 0x4, R150 ;  /* 0x0000000405967825 */ /* 0x000fca00078e0296 */
[----:B------:R-:W-:Y:S01]  /*60970*/  LDGSTS.E [R156+-0x5a980], desc[UR60][R150.64], P0 ;  /* 0xa5680000969c7fae */ /* 0x000fe2000812187c */
[----:B------:R-:W-:-:S05]  /*60980*/  IMAD.WIDE R160, R5, 0x4, R160 ;  /* 0x0000000405a07825 */ /* 0x000fca00078e02a0 */
[----:B------:R-:W-:Y:S01]  /*60990*/  LDGSTS.E [R154+-0x5a580], desc[UR60][R160.64], P0 ;  /* 0xa5a80000a09a7fae */ /* 0x000fe2000812187c */
[----:B-1----:R-:W-:-:S05]  /*609a0*/  IMAD.WIDE R162, R5, 0x4, R166 ;  /* 0x0000000405a27825 */ /* 0x002fca00078e02a6 */
[----:B------:R2:W-:Y:S01]  /*609b0*/  LDGSTS.E [R170+-0x5a180], desc[UR60][R162.64], P0 ;  /* 0xa5e80000a2aa7fae */ /* 0x0005e2000812187c */
        /* <DEDUP_REMOVED lines=8> */
[----:B------:R-:W-:-:S03]  /*60a40*/  IADD3 R178, R17, 0x300000, RZ ;  /* 0x0030000011b27810 */ /* 0x000fc60007ffe0ff */
[----:B------:R-:W2:Y:S04]  /*60a50*/  LDL.LU.64 R184, [R1+0x1c68] ;  /* 0x001c680001b87983 */ /* 0x000ea80000300a00 */
[----:B------:R-:W-:Y:S04]  /*60a60*/  LDGSTS.E [R159+-0x59d80], desc[UR60][R164.64], P0 ;  /* 0xa6280000a49f7fae */ /* 0x000fe8000812187c */
[----:B------:R-:W2:Y:S01]  /*60a70*/  LDL.LU.64 R190, [R1+0x1c30] ;  /* 0x001c300001be7983 */ /* 0x000ea20000300a00 */
[----:B------:R-:W-:-:S03]  /*60a80*/  IMAD.WIDE R172, R5, 0x4, R172 ;  /* 0x0000000405ac7825 */ /* 0x000fc600078e02ac */
[----:B------:R-:W-:Y:S01]  /*60a90*/  LDGSTS.E [R156+-0x59980], desc[UR60][R166.64], P0 ;  /* 0xa6680000a69c7fae */ /* 0x000fe2000812187c */
[----:B------:R-:W-:-:S03]  /*60aa0*/  IMAD.WIDE R196, R5, 0x4, R186 ;  /* 0x0000000405c47825 */ /* 0x000fc600078e02ba */
[----:B------:R-:W-:Y:S04]  /*60ab0*/  LDGSTS.E [R154+-0x59580], desc[UR60][R168.64], P0 ;  /* 0xa6a80000a89a7fae */ /* 0x000fe8000812187c */
[----:B------:R1:W-:Y:S01]  /*60ac0*/  LDGSTS.E [R178+-0x59180], desc[UR60][R170.64], P0 ;  /* 0xa6e80000aab27fae */ /* 0x0003e2000812187c */
[----:B------:R-:W-:-:S03]  /*60ad0*/  IMAD.WIDE R174, R5, 0x4, R174 ;  /* 0x0000000405ae7825 */ /* 0x000fc600078e02ae */
[----:B------:R1:W-:Y:S01]  /*60ae0*/  LDGSTS.E [R159+-0x58d80], desc[UR60][R172.64], P0 ;  /* 0xa7280000ac9f7fae */ /* 0x0003e2000812187c */
[----:B------:R-:W-:-:S03]  /*60af0*/  IMAD.WIDE R176, R5, 0x4, R176 ;  /* 0x0000000405b07825 */ /* 0x000fc600078e02b0 */
[----:B------:R-:W-:Y:S01]  /*60b00*/  LDGSTS.E [R156+-0x58980], desc[UR60][R174.64], P0 ;  /* 0xa7680000ae9c7fae */ /* 0x000fe2000812187c */
[----:B-1----:R-:W-:-:S03]  /*60b10*/  IMAD.WIDE R178, R5, 0x4, R188 ;  /* 0x0000000405b27825 */ /* 0x002fc600078e02bc */
[----:B------:R-:W-:Y:S04]  /*60b20*/  LDGSTS.E [R154+-0x58580], desc[UR60][R176.64], P0 ;  /* 0xa7a80000b09a7fae */ /* 0x000fe8000812187c */
[----:B------:R-:W2:Y:S01]  /*60b30*/  LDL.LU.64 R188, [R1+0x1bf8] ;  /* 0x001bf80001bc7983 */ /* 0x000ea20000300a00 */
[----:B------:R-:W-:-:S03]  /*60b40*/  VIADD R180, R17, 0x300000 ;  /* 0x0030000011b47836 */ /* 0x000fc60000000000 */
[----:B------:R-:W2:Y:S01]  /*60b50*/  LDL.LU.64 R186, [R1+0x1bc0] ;  /* 0x001bc00001ba7983 */ /* 0x000ea20000300a00 */
[----:B------:R-:W-:-:S03]  /*60b60*/  IADD3 R159, R18, 0x300000, RZ ;  /* 0x00300000129f7810 */ /* 0x000fc60007ffe0ff */
[----:B------:R-:W-:Y:S04]  /*60b70*/  LDGSTS.E [R180+-0x58180], desc[UR60][R178.64], P0 ;  /* 0xa7e80000b2b47fae */ /* 0x000fe8000812187c */
[----:B------:R2:W-:Y:S01]  /*60b80*/  LDGSTS.E [R159+-0x5fd00], desc[UR60][R196.64], P0 ;  /* 0xa0300000c49f7fae */ /* 0x0005e2000812187c */
[----:B---3--:R-:W-:-:S03]  /*60b90*/  IMAD.WIDE R194, R5, 0x4, R236 ;  /* 0x0000000405c27825 */ /* 0x008fc600078e02ec */
[----:B------:R-:W3:Y:S04]  /*60ba0*/  LDL.LU.64 R236, [R1+0x1b88] ;  /* 0x001b880001ec7983 */ /* 0x000ee80000300a00 */
[----:B------:R2:W-:Y:S04]  /*60bb0*/  STL.64 [R1+0x448], R196 ;  /* 0x000448c401007387 */ /* 0x0005e80000100a00 */
[----:B------:R1:W-:Y:S01]  /*60bc0*/  STL.64 [R1+0x408], R194 ;  /* 0x000408c201007387 */ /* 0x0003e20000100a00 */
[----:B----4-:R-:W-:-:S03]  /*60bd0*/  IMAD.WIDE R192, R5, 0x4, R238 ;  /* 0x0000000405c07825 */ /* 0x010fc600078e02ee */
[----:B------:R-:W4:Y:S04]  /*60be0*/  LDL.LU.64 R238, [R1+0x1b50] ;  /* 0x001b500001ee7983 */ /* 0x000f280000300a00 */
[----:B------:R1:W-:Y:S01]  /*60bf0*/  STL.64 [R1+0x3c8], R192 ;  /* 0x0003c8c001007387 */ /* 0x0003e20000100a00 */
[----:B--2---:R-:W-:-:S03]  /*60c00*/  IMAD.WIDE R196, R5, 0x4, R230 ;  /* 0x0000000405c47825 */ /* 0x004fc600078e02e6 */
[----:B------:R-:W2:Y:S01]  /*60c10*/  LDL.LU.64 R230, [R1+0x1b18] ;  /* 0x001b180001e67983 */ /* 0x000ea20000300a00 */
[C---:B------:R-:W-:Y:S01]  /*60c20*/  IADD3 R154, R18.reuse, 0x300000, RZ ;  /* 0x00300000129a7810 */ /* 0x040fe20007ffe0ff */
[C---:B------:R-:W-:Y:S02]  /*60c30*/  VIADD R156, R18.reuse, 0x300000 ;  /* 0x00300000129c7836 */ /* 0x040fe40000000000 */
[----:B------:R-:W-:-:S03]  /*60c40*/  VIADD R180, R18, 0x300000 ;  /* 0x0030000012b47836 */ /* 0x000fc60000000000 */
[----:B------:R1:W-:Y:S04]  /*60c50*/  LDGSTS.E [R156+-0x5f900], desc[UR60][R194.64], P0 ;  /* 0xa0700000c29c7fae */ /* 0x0003e8000812187c */
[----:B------:R1:W-:Y:S01]  /*60c60*/  LDGSTS.E [R154+-0x5f500], desc[UR60][R192.64], P0 ;  /* 0xa0b00000c09a7fae */ /* 0x0003e2000812187c */
[----:B------:R-:W-:-:S03]  /*60c70*/  IMAD.WIDE R190, R5, 0x4, R190 ;  /* 0x0000000405be7825 */ /* 0x000fc600078e02be */
[----:B------:R1:W-:Y:S02]  /*60c80*/  LDGSTS.E [R180+-0x5f100], desc[UR60][R196.64], P0 ;  /* 0xa0f00000c4b47fae */ /* 0x0003e4000812187c */
[----:B-1----:R-:W-:-:S04]  /*60c90*/  IMAD.WIDE R194, R5, 0x4, R184 ;  /* 0x0000000405c27825 */ /* 0x002fc800078e02b8 */
[C---:B------:R-:W-:Y:S02]  /*60ca0*/  IMAD.WIDE R192, R5.reuse, 0x4, R182 ;  /* 0x0000000405c07825 */ /* 0x040fe400078e02b6 */
[----:B------:R-:W2:Y:S04]  /*60cb0*/  LDL.LU.64 R182, [R1+0x1ae0] ;  /* 0x001ae00001b67983 */ /* 0x000ea80000300a00 */
[----:B------:R1:W-:Y:S04]  /*60cc0*/  STL.64 [R1+0x388], R196 ;  /* 0x000388c401007387 */ /* 0x0003e80000100a00 */
[----:B------:R-:W2:Y:S04]  /*60cd0*/  LDL.LU.64 R184, [R1+0x1aa8] ;  /* 0x001aa80001b87983 */ /* 0x000ea80000300a00 */
[----:B------:R1:W-:Y:S04]  /*60ce0*/  STL.64 [R1+0x348], R192 ;  /* 0x000348c001007387 */ /* 0x0003e80000100a00 */
[----:B------:R-:W-:Y:S04]  /*60cf0*/  STL.64 [R1+0x308], R194 ;  /* 0x000308c201007387 */ /* 0x000fe80000100a00 */
[----:B------:R-:W-:Y:S01]  /*60d00*/  LDGSTS.E [R159+-0x5ed00], desc[UR60][R192.64], P0 ;  /* 0xa1300000c09f7fae */ /* 0x000fe2000812187c */
[----:B------:R-:W-:-:S03]  /*60d10*/  IMAD.WIDE R198, R5, 0x4, R188 ;  /* 0x0000000405c67825 */ /* 0x000fc600078e02bc */
[----:B------:R3:W-:Y:S01]  /*60d20*/  LDGSTS.E [R156+-0x5e900], desc[UR60][R194.64], P0 ;  /* 0xa1700000c29c7fae */ /* 0x0007e2000812187c */
[----:B-1----:R-:W-:-:S03]  /*60d30*/  IMAD.WIDE R196, R5, 0x4, R186 ;  /* 0x0000000405c47825 */ /* 0x002fc600078e02ba */
[----:B------:R-:W-:Y:S04]  /*60d40*/  LDGSTS.E [R154+-0x5e500], desc[UR60][R190.64], P0 ;  /* 0xa1b00000be9a7fae */ /* 0x000fe8000812187c */
[----:B------:R-:W2:Y:S04]  /*60d50*/  LDL.LU.64 R192, [R1+0x1a70] ;  /* 0x001a700001c07983 */ /* 0x000ea80000300a00 */
[----:B------:R1:W-:Y:S04]  /*60d60*/  STL.64 [R1+0x2c8], R190 ;  /* 0x0002c8be01007387 */ /* 0x0003e80000100a00 */
[----:B------:R-:W-:Y:S04]  /*60d70*/  LDGSTS.E [R180+-0x5e100], desc[UR60][R198.64], P0 ;  /* 0xa1f00000c6b47fae */ /* 0x000fe8000812187c */
[----:B------:R-:W-:Y:S04]  /*60d80*/  LDGSTS.E [R159+-0x5dd00], desc[UR60][R196.64], P0 ;  /* 0xa2300000c49f7fae */ /* 0x000fe8000812187c */
[----:B-1----:R-:W2:Y:S01]  /*60d90*/  LDL.LU.64 R190, [R1+0x1a38] ;  /* 0x001a380001be7983 */ /* 0x002ea20000300a00 */
[----:B---3--:R-:W-:-:S03]  /*60da0*/  IMAD.WIDE R194, R5, 0x4, R236 ;  /* 0x0000000405c27825 */ /* 0x008fc600078e02ec */
[----:B------:R-:W3:Y:S04]  /*60db0*/  LDL.LU.64 R188, [R1+0x1a00] ;  /* 0x001a000001bc7983 */ /* 0x000ee80000300a00 */
[----:B------:R-:W-:Y:S04]  /*60dc0*/  STL.64 [R1+0x288], R198 ;  /* 0x000288c601007387 */ /* 0x000fe80000100a00 */
[----:B------:R-:W3:Y:S01]  /*60dd0*/  LDL.LU.64 R236, [R1+0x19c8] ;  /* 0x0019c80001ec7983 */ /* 0x000ee20000300a00 */
[----:B----4-:R-:W-:-:S03]  /*60de0*/  IMAD.WIDE R186, R5, 0x4, R238 ;  /* 0x0000000405ba7825 */ /* 0x010fc600078e02ee */
[----:B------:R-:W-:Y:S04]  /*60df0*/  STL.64 [R1+0x248], R196 ;  /* 0x000248c401007387 */ /* 0x000fe80000100a00 */
[----:B------:R-:W-:Y:S04]  /*60e00*/  STL.64 [R1+0x208], R194 ;  /* 0x000208c201007387 */ /* 0x000fe80000100a00 */
[----:B------:R-:W4:Y:S04]  /*60e10*/  LDL.LU.64 R238, [R1+0x1990] ;  /* 0x0019900001ee7983 */ /* 0x000f280000300a00 */
[----:B------:R-:W-:Y:S04]  /*60e20*/  LDGSTS.E [R156+-0x5d900], desc[UR60][R194.64], P0 ;  /* 0xa2700000c29c7fae */ /* 0x000fe8000812187c */
[----:B------:R2:W-:Y:S04]  /*60e30*/  STL.64 [R1+0x1c8], R186 ;  /* 0x0001c8ba01007387 */ /* 0x0005e80000100a00 */
[----:B------:R2:W-:Y:S02]  /*60e40*/  LDGSTS.E [R154+-0x5d500], desc[UR60][R186.64], P0 ;  /* 0xa2b00000ba9a7fae */ /* 0x0005e4000812187c */
[----:B--2---:R-:W-:-:S02]  /*60e50*/  IMAD.WIDE R186, R5, 0x4, R230 ;  /* 0x0000000405ba7825 */ /* 0x004fc400078e02e6 */
[----:B------:R-:W2:Y:S04]  /*60e60*/  LDL.LU.64 R230, [R1+0x1958] ;  /* 0x0019580001e67983 */ /* 0x000ea80000300a00 */
[----:B------:R-:W-:Y:S01]  /*60e70*/  LDGSTS.E [R180+-0x5d100], desc[UR60][R186.64], P0 ;  /* 0xa2f00000bab47fae */ /* 0x000fe2000812187c */
[----:B------:R-:W-:-:S03]  /*60e80*/  IMAD.WIDE R196, R5, 0x4, R182 ;  /* 0x0000000405c47825 */ /* 0x000fc600078e02b6 */
[----:B------:R-:W2:Y:S04]  /*60e90*/  LDL.LU.64 R182, [R1+0x1920] ;  /* 0x0019200001b67983 */ /* 0x000ea80000300a00 */
[----:B------:R1:W-:Y:S01]  /*60ea0*/  STL.64 [R1+0x188], R186 ;  /* 0x000188ba01007387 */ /* 0x0003e20000100a00 */
[----:B------:R-:W-:-:S03]  /*60eb0*/  IMAD.WIDE R194, R5, 0x4, R184 ;  /* 0x0000000405c27825 */ /* 0x000fc600078e02b8 */
[----:B------:R-:W2:Y:S04]  /*60ec0*/  LDL.LU.64 R184, [R1+0x18e8] ;  /* 0x0018e80001b87983 */ /* 0x000ea80000300a00 */
[----:B------:R-:W-:Y:S04]  /*60ed0*/  STL.64 [R1+0x148], R196 ;  /* 0x000148c401007387 */ /* 0x000fe80000100a00 */
[----:B------:R-:W-:Y:S04]  /*60ee0*/  LDGSTS.E [R159+-0x5cd00], desc[UR60][R196.64], P0 ;  /* 0xa3300000c49f7fae */ /* 0x000fe8000812187c */
[----:B------:R1:W-:Y:S04]  /*60ef0*/  STL.64 [R1+0x108], R194 ;  /* 0x000108c201007387 */ /* 0x0003e80000100a00 */
[----:B------:R3:W-:Y:S04]  /*60f00*/  LDGSTS.E [R156+-0x5c900], desc[UR60][R194.64], P0 ;  /* 0xa3700000c29c7fae */ /* 0x0007e8000812187c */
[----:B-1----:R-:W2:Y:S01]  /*60f10*/  LDL.LU.64 R186, [R1+0x18b0] ;  /* 0x0018b00001ba7983 */ /* 0x002ea20000300a00 */
[----:B------:R-:W-:-:S05]  /*60f20*/  IMAD.WIDE R192, R5, 0x4, R192 ;  /* 0x0000000405c07825 */ /* 0x000fca00078e02c0 */
[----:B------:R1:W-:Y:S04]  /*60f30*/  STL.64 [R1+0xc8], R192 ;  /* 0x0000c8c001007387 */ /* 0x0003e80000100a00 */
[----:B------:R-:W-:Y:S01]  /*60f40*/  LDGSTS.E [R154+-0x5c500], desc[UR60][R192.64], P0 ;  /* 0xa3b00000c09a7fae */ /* 0x000fe2000812187c */
[----:B---3--:R-:W-:-:S04]  /*60f50*/  IMAD.WIDE R194, R5, 0x4, R190 ;  /* 0x0000000405c27825 */ /* 0x008fc800078e02be */
[C---:B------:R-:W-:Y:S01]  /*60f60*/  IMAD.WIDE R196, R5.reuse, 0x4, R188 ;  /* 0x0000000405c47825 */ /* 0x040fe200078e02bc */
[----:B-1----:R-:W3:Y:S04]  /*60f70*/  LDL.LU.64 R192, [R1+0x1878] ;  /* 0x0018780001c07983 */ /* 0x002ee80000300a00 */
[----:B------:R-:W3:Y:S01]  /*60f80*/  LDL.LU.64 R190, [R1+0x1840] ;  /* 0x0018400001be7983 */ /* 0x000ee20000300a00 */
[----:B------:R-:W-:-:S03]  /*60f90*/  IMAD.WIDE R188, R5, 0x4, R236 ;  /* 0x0000000405bc7825 */ /* 0x000fc600078e02ec */
[----:B------:R1:W-:Y:S04]  /*60fa0*/  STL.64 [R1+0x88], R194 ;  /* 0x000088c201007387 */ /* 0x0003e80000100a00 */
[----:B------:R-:W3:Y:S04]  /*60fb0*/  LDL.LU.64 R236, [R1+0x1808] ;  /* 0x0018080001ec7983 */ /* 0x000ee80000300a00 */
[----:B------:R-:W-:Y:S04]  /*60fc0*/  STL.64 [R1+0x48], R196 ;  /* 0x000048c401007387 */ /* 0x000fe80000100a00 */
[----:B------:R2:W-:Y:S04]  /*60fd0*/  STL.64 [R1+0x8], R188 ;  /* 0x000008bc01007387 */ /* 0x0005e80000100a00 */
[----:B------:R2:W-:Y:S01]  /*60fe0*/  LDGSTS.E [R180+-0x5c100], desc[UR60][R194.64], P0 ;  /* 0xa3f00000c2b47fae */ /* 0x0005e2000812187c */
[----:B----4-:R-:W-:-:S03]  /*60ff0*/  IMAD.WIDE R238, R5, 0x4, R238 ;  /* 0x0000000405ee7825 */ /* 0x010fc600078e02ee */
[----:B------:R-:W-:Y:S04]  /*61000*/  LDGSTS.E [R159+-0x5bd00], desc[UR60][R196.64], P0 ;  /* 0xa4300000c49f7fae */ /* 0x000fe8000812187c */
[----:B------:R4:W-:Y:S04]  /*61010*/  LDGSTS.E [R156+-0x5b900], desc[UR60][R188.64], P0 ;  /* 0xa4700000bc9c7fae */ /* 0x0009e8000812187c */
[----:B-1----:R-:W3:Y:S04]  /*61020*/  LDL.LU.64 R194, [R1+0x17d0] ;  /* 0x0017d00001c27983 */ /* 0x002ee80000300a00 */
[----:B------:R-:W-:Y:S01]  /*61030*/  LDGSTS.E [R154+-0x5b500], desc[UR60][R238.64], P0 ;  /* 0xa4b00000ee9a7fae */ /* 0x000fe2000812187c */
[----:B--2---:R-:W-:-:S03]  /*61040*/  IMAD.WIDE R180, R5, 0x4, R230 ;  /* 0x0000000405b47825 */ /* 0x004fc600078e02e6 */
[----:B------:R-:W2:Y:S01]  /*61050*/  LDL.LU.64 R230, [R1+0x1798] ;  /* 0x0017980001e67983 */ /* 0x000ea20000300a00 */
[----:B----4-:R-:W-:-:S03]  /*61060*/  IADD3 R188, R18, 0x300000, RZ ;  /* 0x0030000012bc7810 */ /* 0x010fc60007ffe0ff */
[----:B------:R-:W4:Y:S04]  /*61070*/  LDL.LU.64 R198, [R1+0x1760] ;  /* 0x0017600001c67983 */ /* 0x000f280000300a00 */
[----:B------:R-:W4:Y:S04]  /*61080*/  LDL.LU.64 R200, [R1+0x1728] ;  /* 0x0017280001c87983 */ /* 0x000f280000300a00 */
[----:B------:R-:W4:Y:S04]  /*61090*/  LDL.LU.64 R202, [R1+0x16f0] ;  /* 0x0016f00001ca7983 */ /* 0x000f280000300a00 */
[----:B------:R-:W4:Y:S04]  /*610a0*/  LDL.LU.64 R214, [R1+0x16b8] ;  /* 0x0016b80001d67983 */ /* 0x000f280000300a00 */
[----:B------:R-:W4:Y:S04]  /*610b0*/  LDL.LU.64 R210, [R1+0x1d78] ;  /* 0x001d780001d27983 */ /* 0x000f280000300a00 */
[----:B------:R-:W4:Y:S01]  /*610c0*/  LDL.LU.64 R208, [R1+0x1d40] ;  /* 0x001d400001d07983 */ /* 0x000f220000300a00 */
[----:B------:R-:W-:-:S03]  /*610d0*/  IMAD.WIDE R182, R5, 0x4, R182 ;  /* 0x0000000405b67825 */ /* 0x000fc600078e02b6 */
[----:B------:R3:W-:Y:S01]  /*610e0*/  LDGSTS.E [R188+-0x5b100], desc[UR60][R180.64], P0 ;  /* 0xa4f00000b4bc7fae */ /* 0x0007e2000812187c */
[----:B------:R-:W-:Y:S02]  /*610f0*/  VIADD R196, R18, 0x300000 ;  /* 0x0030000012c47836 */ /* 0x000fe40000000000 */
[C---:B------:R-:W-:Y:S01]  /*61100*/  IMAD.WIDE R184, R5.reuse, 0x4, R184 ;  /* 0x0000000405b87825 */ /* 0x040fe200078e02b8 */
[----:B------:R-:W-:Y:S04]  /*61110*/  LDGSTS.E [R159+-0x5ad00], desc[UR60][R182.64], P0 ;  /* 0xa5300000b69f7fae */ /* 0x000fe8000812187c */
[----:B------:R-:W-:Y:S01]  /*61120*/  LDGSTS.E [R156+-0x5a900], desc[UR60][R184.64], P0 ;  /* 0xa5700000b89c7fae */ /* 0x000fe2000812187c */
[----:B------:R-:W-:-:S05]  /*61130*/  IMAD.WIDE R186, R5, 0x4, R186 ;  /* 0x0000000405ba7825 */ /* 0x000fca00078e02ba */
[----:B------:R-:W-:Y:S01]  /*61140*/  LDGSTS.E [R154+-0x5a500], desc[UR60][R186.64], P0 ;  /* 0xa5b00000ba9a7fae */ /* 0x000fe2000812187c */
[----:B---3--:R-:W-:-:S05]  /*61150*/  IMAD.WIDE R188, R5, 0x4, R192 ;  /* 0x0000000405bc7825 */ /* 0x008fca00078e02c0 */
[----:B------:R2:W-:Y:S01]  /*61160*/  LDGSTS.E [R196+-0x5a100], desc[UR60][R188.64], P0 ;  /* 0xa5f00000bcc47fae */ /* 0x0005e2000812187c */
[----:B------:R-:W-:-:S03]  /*61170*/  IMAD.WIDE R192, R5, 0x4, R236 ;  /* 0x0000000405c07825 */ /* 0x000fc600078e02ec */
[----:B------:R-:W3:Y:S01]  /*61180*/  LDL.LU.64 R236, [R1+0x1d08] ;  /* 0x001d080001ec7983 */ /* 0x000ee20000300a00 */
[----:B--2---:R-:W-:-:S03]  /*61190*/  IMAD.WIDE R196, R5, 0x4, R230 ;  /* 0x0000000405c47825 */ /* 0x004fc600078e02e6 */
[----:B------:R-:W2:Y:S01]  /*611a0*/  LDL.LU.64 R230, [R1+0x1cd0] ;  /* 0x001cd00001e67983 */ /* 0x000ea20000300a00 */
[C---:B------:R-:W-:Y:S01]  /*611b0*/  IMAD.WIDE R190, R5.reuse, 0x4, R190 ;  /* 0x0000000405be7825 */ /* 0x040fe200078e02be */
[----:B------:R-:W-:Y:S02]  /*611c0*/  IADD3 R204, R18, 0x300000, RZ ;  /* 0x0030000012cc7810 */ /* 0x000fe40007ffe0ff */
[----:B------:R-:W2:Y:S01]  /*611d0*/  LDL.LU.64 R218, [R1+0x1c98] ;  /* 0x001c980001da7983 */ /* 0x000ea20000300a00 */
[----:B------:R-:W-:-:S03]  /*611e0*/  IMAD.WIDE R194, R5, 0x4, R194 ;  /* 0x0000000405c27825 */ /* 0x000fc600078e02c2 */
[----:B------:R-:W2:Y:S01]  /*611f0*/  LDL.LU.64 R212, [R1+0x1c60] ;  /* 0x001c600001d47983 */ /* 0x000ea20000300a00 */
[----:B----4-:R-:W-:-:S03]  /*61200*/  IMAD.WIDE R198, R5, 0x4, R198 ;  /* 0x0000000405c67825 */ /* 0x010fc600078e02c6 */
[----:B------:R-:W4:Y:S01]  /*61210*/  LDL.LU.64 R216, [R1+0x1c28] ;  /* 0x001c280001d87983 */ /* 0x000f220000300a00 */
[----:B------:R-:W-:-:S03]  /*61220*/  IMAD.WIDE R200, R5, 0x4, R200 ;  /* 0x0000000405c87825 */ /* 0x000fc600078e02c8 */
[----:B------:R-:W-:Y:S01]  /*61230*/  LDGSTS.E [R159+-0x59d00], desc[UR60][R190.64], P0 ;  /* 0xa6300000be9f7fae */ /* 0x000fe2000812187c */
[----:B------:R-:W-:-:S03]  /*61240*/  IMAD.WIDE R224, R5, 0x4, R210 ;  /* 0x0000000405e07825 */ /* 0x000fc600078e02d2 */
[----:B------:R-:W-:Y:S01]  /*61250*/  LDGSTS.E [R156+-0x59900], desc[UR60][R192.64], P0 ;  /* 0xa6700000c09c7fae */ /* 0x000fe2000812187c */
[----:B------:R-:W-:-:S03]  /*61260*/  IMAD.WIDE R202, R5, 0x4, R202 ;  /* 0x0000000405ca7825 */ /* 0x000fc600078e02ca */
[----:B------:R-:W-:Y:S01]  /*61270*/  LDGSTS.E [R154+-0x59500], desc[UR60][R194.64], P0 ;  /* 0xa6b00000c29a7fae */ /* 0x000fe2000812187c */
[----:B------:R-:W-:-:S03]  /*61280*/  IMAD.WIDE R210, R5, 0x4, R208 ;  /* 0x0000000405d27825 */ /* 0x000fc600078e02d0 */
[----:B------:R1:W-:Y:S01]  /*61290*/  LDGSTS.E [R204+-0x59100], desc[UR60][R196.64], P0 ;  /* 0xa6f00000c4cc7fae */ /* 0x0003e2000812187c */
[----:B------:R-:W-:-:S03]  /*612a0*/  VIADD R206, R18, 0x300000 ;  /* 0x0030000012ce7836 */ /* 0x000fc60000000000 */
[----:B------:R1:W-:Y:S04]  /*612b0*/  LDGSTS.E [R159+-0x58d00], desc[UR60][R198.64], P0 ;  /* 0xa7300000c69f7fae */ /* 0x0003e8000812187c */
[----:B------:R1:W-:Y:S02]  /*612c0*/  LDGSTS.E [R156+-0x58900], desc[UR60][R200.64], P0 ;  /* 0xa7700000c89c7fae */ /* 0x0003e4000812187c */
[----:B-1----:R-:W-:Y:S02]  /*612d0*/  IMAD.WIDE R204, R5, 0x4, R214 ;  /* 0x0000000405cc7825 */ /* 0x002fe400078e02d6 */
[----:B------:R1:W-:Y:S04]  /*612e0*/  LDGSTS.E [R154+-0x58500], desc[UR60][R202.64], P0 ;  /* 0xa7b00000ca9a7fae */ /* 0x0003e8000812187c */
[----:B------:R-:W4:Y:S01]  /*612f0*/  LDL.LU.64 R214, [R1+0x1bf0] ;  /* 0x001bf00001d67983 */ /* 0x000f220000300a00 */
[----:B------:R-:W-:-:S03]  /*61300*/  IADD3 R159, R19, 0x300000, RZ ;  /* 0x00300000139f7810 */ /* 0x000fc60007ffe0ff */
[----:B------:R-:W-:Y:S01]  /*61310*/  STL.64 [R1+0x440], R224 ;  /* 0x000440e001007387 */ /* 0x000fe20000100a00 */
[----:B------:R-:W-:-:S03]  /*61320*/  VIADD R156, R19, 0x300000 ;  /* 0x00300000139c7836 */ /* 0x000fc60000000000 */
[----:B------:R-:W4:Y:S01]  /*61330*/  LDL.LU.64 R222, [R1+0x1bb8] ;  /* 0x001bb80001de7983 */ /* 0x000f220000300a00 */
[----:B-1----:R-:W-:-:S03]  /*61340*/  IADD3 R154, R19, 0x300000, RZ ;  /* 0x00300000139a7810 */ /* 0x002fc60007ffe0ff */
[----:B------:R1:W-:Y:S04]  /*61350*/  STL.64 [R1+0x400], R210 ;  /* 0x000400d201007387 */ /* 0x0003e80000100a00 */
[----:B------:R-:W4:Y:S04]  /*61360*/  LDL.LU.64 R220, [R1+0x1b80] ;  /* 0x001b800001dc7983 */ /* 0x000f280000300a00 */
[----:B------:R-:W-:Y:S04]  /*61370*/  LDGSTS.E [R206+-0x58100], desc[UR60][R204.64], P0 ;  /* 0xa7f00000ccce7fae */ /* 0x000fe8000812187c */
[----:B------:R2:W-:Y:S04]  /*61380*/  LDGSTS.E [R159+-0x5fc80], desc[UR60][R224.64], P0 ;  /* 0xa0380000e09f7fae */ /* 0x0005e8000812187c */
[----:B------:R-:W-:Y:S01]  /*61390*/  LDGSTS.E [R156+-0x5f880], desc[UR60][R210.64], P0 ;  /* 0xa0780000d29c7fae */ /* 0x000fe2000812187c */
[----:B---3--:R-:W-:-:S03]  /*613a0*/  IMAD.WIDE R208, R5, 0x4, R236 ;  /* 0x0000000405d07825 */ /* 0x008fc600078e02ec */
[----:B------:R-:W3:Y:S04]  /*613b0*/  LDL.LU.64 R236, [R1+0x1b48] ;  /* 0x001b480001ec7983 */ /* 0x000ee80000300a00 */
[----:B------:R1:W-:Y:S04]  /*613c0*/  STL.64 [R1+0x3c0], R208 ;  /* 0x0003c0d001007387 */ /* 0x0003e80000100a00 */
[----:B------:R-:W-:Y:S04]  /*613d0*/  LDGSTS.E [R154+-0x5f480], desc[UR60][R208.64], P0 ;  /* 0xa0b80000d09a7fae */ /* 0x000fe8000812187c */
[----:B-1----:R-:W3:Y:S04]  /*613e0*/  LDL.LU.64 R210, [R1+0x1b10] ;  /* 0x001b100001d27983 */ /* 0x002ee80000300a00 */
[----:B------:R-:W3:Y:S01]  /*613f0*/  LDL.LU.64 R208, [R1+0x1ad8] ;  /* 0x001ad80001d07983 */ /* 0x000ee20000300a00 */
[----:B--2---:R-:W-:-:S03]  /*61400*/  IMAD.WIDE R224, R5, 0x4, R230 ;  /* 0x0000000405e07825 */ /* 0x004fc600078e02e6 */
[----:B------:R-:W2:Y:S01]  /*61410*/  LDL.LU.64 R230, [R1+0x1aa0] ;  /* 0x001aa00001e67983 */ /* 0x000ea20000300a00 */
[----:B------:R-:W-:Y:S02]  /*61420*/  VIADD R206, R19, 0x300000 ;  /* 0x0030000013ce7836 */ /* 0x000fe40000000000 */
[C---:B------:R-:W-:Y:S01]  /*61430*/  IMAD.WIDE R218, R5.reuse, 0x4, R218 ;  /* 0x0000000405da7825 */ /* 0x040fe200078e02da */
[----:B------:R-:W-:Y:S03]  /*61440*/  STL.64 [R1+0x380], R224 ;  /* 0x000380e001007387 */ /* 0x000fe60000100a00 */
[C---:B------:R-:W-:Y:S01]  /*61450*/  IMAD.WIDE R212, R5.reuse, 0x4, R212 ;  /* 0x0000000405d47825 */ /* 0x040fe200078e02d4 */
[----:B------:R-:W-:Y:S03]  /*61460*/  STL.64 [R1+0x340], R218 ;  /* 0x000340da01007387 */ /* 0x000fe60000100a00 */
[C---:B----4-:R-:W-:Y:S01]  /*61470*/  IMAD.WIDE R216, R5.reuse, 0x4, R216 ;  /* 0x0000000405d87825 */ /* 0x050fe200078e02d8 */
[----:B------:R1:W-:Y:S04]  /*61480*/  LDGSTS.E [R206+-0x5f080], desc[UR60][R224.64], P0 ;  /* 0xa0f80000e0ce7fae */ /* 0x0003e8000812187c */
[----:B------:R4:W-:Y:S04]  /*61490*/  STL.64 [R1+0x300], R212 ;  /* 0x000300d401007387 */ /* 0x0009e80000100a00 */
[----:B------:R-:W-:Y:S04]  /*614a0*/  LDGSTS.E [R159+-0x5ec80], desc[UR60][R218.64], P0 ;  /* 0xa1380000da9f7fae */ /* 0x000fe8000812187c */
[----:B------:R-:W-:Y:S04]  /*614b0*/  LDGSTS.E [R156+-0x5e880], desc[UR60][R212.64], P0 ;  /* 0xa1780000d49c7fae */ /* 0x000fe8000812187c */
[----:B------:R1:W-:Y:S04]  /*614c0*/  STL.64 [R1+0x2c0], R216 ;  /* 0x0002c0d801007387 */ /* 0x0003e80000100a00 */
[----:B------:R-:W-:Y:S04]  /*614d0*/  LDGSTS.E [R154+-0x5e480], desc[UR60][R216.64], P0 ;  /* 0xa1b80000d89a7fae */ /* 0x000fe8000812187c */
[----:B----4-:R-:W4:Y:S04]  /*614e0*/  LDL.LU.64 R212, [R1+0x1a68] ;  /* 0x001a680001d47983 */ /* 0x010f280000300a00 */
[----:B------:R-:W4:Y:S01]  /*614f0*/  LDL.LU.64 R218, [R1+0x1a30] ;  /* 0x001a300001da7983 */ /* 0x000f220000300a00 */
[----:B------:R-:W-:-:S03]  /*61500*/  IMAD.WIDE R226, R5, 0x4, R214 ;  /* 0x0000000405e27825 */ /* 0x000fc600078e02d6 */
[----:B-1----:R-:W4:Y:S04]  /*61510*/  LDL.LU.64 R216, [R1+0x19f8] ;  /* 0x0019f80001d87983 */ /* 0x002f280000300a00 */
[----:B------:R-:W4:Y:S01]  /*61520*/  LDL.LU.64 R214, [R1+0x19c0] ;  /* 0x0019c00001d67983 */ /* 0x000f220000300a00 */
[----:B------:R-:W-:-:S03]  /*61530*/  IMAD.WIDE R224, R5, 0x4, R222 ;  /* 0x0000000405e07825 */ /* 0x000fc600078e02de */
[----:B------:R1:W-:Y:S04]  /*61540*/  STL.64 [R1+0x280], R226 ;  /* 0x000280e201007387 */ /* 0x0003e80000100a00 */
[----:B------:R1:W-:Y:S01]  /*61550*/  LDGSTS.E [R206+-0x5e080], desc[UR60][R226.64], P0 ;  /* 0xa1f80000e2ce7fae */ /* 0x0003e2000812187c */
[----:B------:R-:W-:-:S03]  /*61560*/  IMAD.WIDE R222, R5, 0x4, R220 ;  /* 0x0000000405de7825 */ /* 0x000fc600078e02dc */
[----:B------:R-:W-:Y:S04]  /*61570*/  STL.64 [R1+0x240], R224 ;  /* 0x000240e001007387 */ /* 0x000fe80000100a00 */
[----:B------:R2:W-:Y:S04]  /*61580*/  STL.64 [R1+0x200], R222 ;  /* 0x000200de01007387 */ /* 0x0005e80000100a00 */
[----:B------:R-:W-:Y:S04]  /*61590*/  LDGSTS.E [R159+-0x5dc80], desc[UR60][R224.64], P0 ;  /* 0xa2380000e09f7fae */ /* 0x000fe8000812187c */
[----:B------:R2:W-:Y:S01]  /*615a0*/  LDGSTS.E [R156+-0x5d880], desc[UR60][R222.64], P0 ;  /* 0xa2780000de9c7fae */ /* 0x0005e2000812187c */
[----:B---3--:R-:W-:-:S05]  /*615b0*/  IMAD.WIDE R220, R5, 0x4, R236 ;  /* 0x0000000405dc7825 */ /* 0x008fca00078e02ec */
[----:B------:R4:W-:Y:S04]  /*615c0*/  STL.64 [R1+0x1c0], R220 ;  /* 0x0001c0dc01007387 */ /* 0x0009e80000100a00 */
[----:B------:R-:W3:Y:S01]  /*615d0*/  LDL.LU.64 R236, [R1+0x1988] ;  /* 0x0019880001ec7983 */ /* 0x000ee20000300a00 */
[----:B-1----:R-:W-:-:S03]  /*615e0*/  IMAD.WIDE R226, R5, 0x4, R210 ;  /* 0x0000000405e27825 */ /* 0x002fc600078e02d2 */
[----:B------:R4:W-:Y:S04]  /*615f0*/  LDGSTS.E [R154+-0x5d480], desc[UR60][R220.64], P0 ;  /* 0xa2b80000dc9a7fae */ /* 0x0009e8000812187c */
[----:B------:R1:W-:Y:S01]  /*61600*/  LDGSTS.E [R206+-0x5d080], desc[UR60][R226.64], P0 ;  /* 0xa2f80000e2ce7fae */ /* 0x0003e2000812187c */
[----:B--2---:R-:W-:-:S03]  /*61610*/  IMAD.WIDE R222, R5, 0x4, R230 ;  /* 0x0000000405de7825 */ /* 0x004fc600078e02e6 */
[----:B------:R-:W2:Y:S01]  /*61620*/  LDL.LU.64 R230, [R1+0x1950] ;  /* 0x0019500001e67983 */ /* 0x000ea20000300a00 */
[----:B------:R-:W-:-:S03]  /*61630*/  IMAD.WIDE R224, R5, 0x4, R208 ;  /* 0x0000000405e07825 */ /* 0x000fc600078e02d0 */
[----:B------:R1:W-:Y:S04]  /*61640*/  STL.64 [R1+0x180], R226 ;  /* 0x000180e201007387 */ /* 0x0003e80000100a00 */
[----:B------:R-:W2:Y:S04]  /*61650*/  LDL.LU.64 R208, [R1+0x1918] ;  /* 0x0019180001d07983 */ /* 0x000ea80000300a00 */
[----:B------:R1:W-:Y:S04]  /*61660*/  STL.64 [R1+0x140], R224 ;  /* 0x000140e001007387 */ /* 0x0003e80000100a00 */
[----:B------:R-:W2:Y:S04]  /*61670*/  LDL.LU.64 R210, [R1+0x18e0] ;  /* 0x0018e00001d27983 */ /* 0x000ea80000300a00 */
[----:B------:R-:W-:Y:S04]  /*61680*/  STL.64 [R1+0x100], R222 ;  /* 0x000100de01007387 */ /* 0x000fe80000100a00 */
[----:B------:R1:W-:Y:S04]  /*61690*/  LDGSTS.E [R159+-0x5cc80], desc[UR60][R224.64], P0 ;  /* 0xa3380000e09f7fae */ /* 0x0003e8000812187c */
[----:B------:R-:W-:Y:S01]  /*616a0*/  LDGSTS.E [R156+-0x5c880], desc[UR60][R222.64], P0 ;  /* 0xa3780000de9c7fae */ /* 0x000fe2000812187c */
[----:B----4-:R-:W-:-:S03]  /*616b0*/  IMAD.WIDE R220, R5, 0x4, R212 ;  /* 0x0000000405dc7825 */ /* 0x010fc600078e02d4 */
[----:B------:R-:W4:Y:S01]  /*616c0*/  LDL.LU.64 R212, [R1+0x18a8] ;  /* 0x0018a80001d47983 */ /* 0x000f220000300a00 */
[----:B-1----:R-:W-:-:S03]  /*616d0*/  IMAD.WIDE R226, R5, 0x4, R218 ;  /* 0x0000000405e27825 */ /* 0x002fc600078e02da */
[----:B------:R1:W-:Y:S01]  /*616e0*/  STL.64 [R1+0xc0], R220 ;  /* 0x0000c0dc01007387 */ /* 0x0003e20000100a00 */
[----:B------:R-:W-:-:S03]  /*616f0*/  IMAD.WIDE R224, R5, 0x4, R216 ;  /* 0x0000000405e07825 */ /* 0x000fc600078e02d8 */
[----:B------:R-:W4:Y:S01]  /*61700*/  LDL.LU.64 R216, [R1+0x1838] ;  /* 0x0018380001d87983 */ /* 0x000f220000300a00 */
[----:B------:R-:W-:-:S03]  /*61710*/  IMAD.WIDE R214, R5, 0x4, R214 ;  /* 0x0000000405d67825 */ /* 0x000fc600078e02d6 */
[----:B------:R-:W-:Y:S04]  /*61720*/  STL.64 [R1+0x80], R226 ;  /* 0x000080e201007387 */ /* 0x000fe80000100a00 */
[----:B------:R-:W-:Y:S04]  /*61730*/  LDGSTS.E [R154+-0x5c480], desc[UR60][R220.64], P0 ;  /* 0xa3b80000dc9a7fae */ /* 0x000fe8000812187c */
[----:B------:R-:W4:Y:S04]  /*61740*/  LDL.LU.64 R218, [R1+0x1800] ;  /* 0x0018000001da7983 */ /* 0x000f280000300a00 */
[----:B------:R-:W-:Y:S04]  /*61750*/  STL.64 [R1+0x40], R224 ;  /* 0x000040e001007387 */ /* 0x000fe80000100a00 */
[----:B------:R-:W-:Y:S04]  /*61760*/  LDGSTS.E [R206+-0x5c080], desc[UR60][R226.64], P0 ;  /* 0xa3f80000e2ce7fae */ /* 0x000fe8000812187c */
[----:B-1----:R-:W4:Y:S04]  /*61770*/  LDL.LU.64 R220, [R1+0x17c8] ;  /* 0x0017c80001dc7983 */ /* 0x002f280000300a00 */
[----:B------:R-:W-:Y:S04]  /*61780*/  LDGSTS.E [R159+-0x5bc80], desc[UR60][R224.64], P0 ;  /* 0xa4380000e09f7fae */ /* 0x000fe8000812187c */
[----:B------:R1:W-:Y:S04]  /*61790*/  STL.64 [R1], R214 ;  /* 0x000000d601007387 */ /* 0x0003e80000100a00 */
[----:B------:R1:W-:Y:S04]  /*617a0*/  LDGSTS.E [R156+-0x5b880], desc[UR60][R214.64], P0 ;  /* 0xa4780000d69c7fae */ /* 0x0003e8000812187c */
[----:B------:R-:W4:Y:S04]  /*617b0*/  LDL.LU.64 R222, [R1+0x1790] ;  /* 0x0017900001de7983 */ /* 0x000f280000300a00 */
[----:B------:R-:W4:Y:S01]  /*617c0*/  LDL.LU.64 R228, [R1+0x1758] ;  /* 0x0017580001e47983 */ /* 0x000f220000300a00 */
[----:B---3--:R-:W-:Y:S01]  /*617d0*/  IMAD.WIDE R236, R5, 0x4, R236 ;  /* 0x0000000405ec7825 */ /* 0x008fe200078e02ec */
[----:B-1----:R-:W-:-:S02]  /*617e0*/  IADD3 R214, R19, 0x300000, RZ ;  /* 0x0030000013d67810 */ /* 0x002fc40007ffe0ff */
[----:B------:R-:W3:Y:S04]  /*617f0*/  LDL.LU.64 R226, [R1+0x1720] ;  /* 0x0017200001e27983 */ /* 0x000ee80000300a00 */
[----:B------:R-:W-:Y:S01]  /*61800*/  LDGSTS.E [R154+-0x5b480], desc[UR60][R236.64], P0 ;  /* 0xa4b80000ec9a7fae */ /* 0x000fe2000812187c */
[----:B--2---:R-:W-:-:S03]  /*61810*/  IMAD.WIDE R206, R5, 0x4, R230 ;  /* 0x0000000405ce7825 */ /* 0x004fc600078e02e6 */
[----:B------:R-:W2:Y:S04]  /*61820*/  LDL.LU.64 R230, [R1+0x16e8] ;  /* 0x0016e80001e67983 */ /* 0x000ea80000300a00 */
[----:B------:R1:W-:Y:S04]  /*61830*/  LDGSTS.E [R214+-0x5b080], desc[UR60][R206.64], P0 ;  /* 0xa4f80000ced67fae */ /* 0x0003e8000812187c */
[----:B------:R-:W1:Y:S01]  /*61840*/  LDL.LU.64 R214, [R1+0x1870] ;  /* 0x0018700001d67983 */ /* 0x000e620000300a00 */
[----:B------:R-:W-:Y:S01]  /*61850*/  IMAD.WIDE R208, R5, 0x4, R208 ;  /* 0x0000000405d07825 */ /* 0x000fe200078e02d0 */
[----:B------:R-:W-:-:S03]  /*61860*/  IADD3 R224, R19, 0x300000, RZ ;  /* 0x0030000013e07810 */ /* 0x000fc60007ffe0ff */
[----:B------:R-:W-:Y:S01]  /*61870*/  IMAD.WIDE R210, R5, 0x4, R210 ;  /* 0x0000000405d27825 */ /* 0x000fe200078e02d2 */
[----:B------:R-:W-:Y:S03]  /*61880*/  LDGSTS.E [R159+-0x5ac80], desc[UR60][R208.64], P0 ;  /* 0xa5380000d09f7fae */ /* 0x000fe6000812187c */
[----:B------:R-:W-:Y:S01]  /*61890*/  VIADD R225, R19, 0x300000 ;  /* 0x0030000013e17836 */ /* 0x000fe20000000000 */
[----:B------:R-:W-:Y:S01]  /*618a0*/  LDGSTS.E [R156+-0x5a880], desc[UR60][R210.64], P0 ;  /* 0xa5780000d29c7fae */ /* 0x000fe2000812187c */
[----:B----4-:R-:W-:-:S05]  /*618b0*/  IMAD.WIDE R212, R5, 0x4, R212 ;  /* 0x0000000405d47825 */ /* 0x010fca00078e02d4 */
[----:B------:R-:W-:Y:S01]  /*618c0*/  LDGSTS.E [R154+-0x5a480], desc[UR60][R212.64], P0 ;  /* 0xa5b80000d49a7fae */ /* 0x000fe2000812187c */
[----:B------:R-:W-:-:S04]  /*618d0*/  IMAD.WIDE R216, R5, 0x4, R216 ;  /* 0x0000000405d87825 */ /* 0x000fc800078e02d8 */
[----:B-1----:R-:W-:-:S05]  /*618e0*/  IMAD.WIDE R214, R5, 0x4, R214 ;  /* 0x0000000405d67825 */ /* 0x002fca00078e02d6 */
[----:B------:R-:W-:Y:S04]  /*618f0*/  LDGSTS.E [R225+-0x5a080], desc[UR60][R214.64], P0 ;  /* 0xa5f80000d6e17fae */ /* 0x000fe8000812187c */
[----:B------:R1:W-:Y:S02]  /*61900*/  LDGSTS.E [R224+-0x59c80], desc[UR60][R216.64], P0 ;  /* 0xa6380000d8e07fae */ /* 0x0003e4000812187c */
[----:B-1----:R-:W-:-:S04]  /*61910*/  IMAD.WIDE R224, R5, 0x4, R228 ;  /* 0x0000000405e07825 */ /* 0x002fc800078e02e4 */
[----:B--2---:R-:W-:-:S04]  /*61920*/  IMAD.WIDE R228, R5, 0x4, R230 ;  /* 0x0000000405e47825 */ /* 0x004fc800078e02e6 */
[C---:B------:R-:W-:Y:S02]  /*61930*/  IMAD.WIDE R230, R5.reuse, 0x4, R152 ;  /* 0x0000000405e67825 */ /* 0x040fe400078e0298 */
[----:B------:R-:W2:Y:S02]  /*61940*/  LDL.LU.64 R152, [R1+0x2be0] ;  /* 0x002be00001987983 */ /* 0x000ea40000300a00 */
[----:B------:R-:W-:-:S04]  /*61950*/  IMAD.WIDE R218, R5, 0x4, R218 ;  /* 0x0000000405da7825 */ /* 0x000fc800078e02da */
[C---:B------:R-:W-:Y:S01]  /*61960*/  IMAD.WIDE R220, R5.reuse, 0x4, R220 ;  /* 0x0000000405dc7825 */ /* 0x040fe200078e02dc */
[----:B------:R-:W-:Y:S03]  /*61970*/  LDGSTS.E [R159+-0x59880], desc[UR60][R218.64], P0 ;  /* 0xa6780000da9f7fae */ /* 0x000fe6000812187c */
[----:B------:R-:W-:Y:S01]  /*61980*/  IMAD.WIDE R222, R5, 0x4, R222 ;  /* 0x0000000405de7825 */ /* 0x000fe200078e02de */
[----:B------:R-:W-:Y:S03]  /*61990*/  LDGSTS.E [R156+-0x59480], desc[UR60][R220.64], P0 ;  /* 0xa6b80000dc9c7fae */ /* 0x000fe6000812187c */
[----:B------:R-:W-:Y:S01]  /*619a0*/  VIADD R252, R19, 0x300000 ;  /* 0x0030000013fc7836 */ /* 0x000fe20000000000 */
[----:B------:R-:W-:Y:S01]  /*619b0*/  LDGSTS.E [R154+-0x59080], desc[UR60][R222.64], P0 ;  /* 0xa6f80000de9a7fae */ /* 0x000fe2000812187c */
[----:B---3--:R-:W-:-:S03]  /*619c0*/  IMAD.WIDE R226, R5, 0x4, R226 ;  /* 0x0000000405e27825 */ /* 0x008fc600078e02e2 */
[----:B------:R1:W-:Y:S04]  /*619d0*/  LDGSTS.E [R252+-0x58c80], desc[UR60][R224.64], P0 ;  /* 0xa7380000e0fc7fae */ /* 0x0003e8000812187c */
[----:B------:R3:W-:Y:S04]  /*619e0*/  LDGSTS.E [R159+-0x58880], desc[UR60][R226.64], P0 ;  /* 0xa7780000e29f7fae */ /* 0x0007e8000812187c */
[----:B------:R-:W-:Y:S04]  /*619f0*/  LDGSTS.E [R156+-0x58480], desc[UR60][R228.64], P0 ;  /* 0xa7b80000e49c7fae */ /* 0x000fe8000812187c */
[----:B------:R4:W-:Y:S01]  /*61a00*/  LDGSTS.E [R154+-0x58080], desc[UR60][R230.64], P0 ;  /* 0xa7f80000e69a7fae */ /* 0x0009e2000812187c */
[----:B-1----:R-:W1:Y:S03]  /*61a10*/  LDC R252, c[0x0][0x230] ;  /* 0x00008c00fffc7b82 */ /* 0x002e660000000800 */
[----:B------:R-:W0:Y:S05]  /*61a20*/  LDGDEPBAR ;  /* 0x00000000000079af */ /* 0x000e2a0000000000 */
[----:B---3--:R-:W3:Y:S01]  /*61a30*/  LDC R159, c[0x0][0x230] ;  /* 0x00008c00ff9f7b82 */ /* 0x008ee20000000800 */
[----:B----4-:R-:W-:Y:S01]  /*61a40*/  SEL R154, RZ, 0x4, P1 ;  /* 0x00000004ff9a7807 */ /* 0x010fe20000800000 */
[----:B------:R-:W-:Y:S01]  /*61a50*/  UISETP.GT.AND UP1, UPT, UR6, 0x37f, UPT ;  /* 0x0000037f0600788c */ /* 0x000fe2000bf24270 */
[----:B---3--:R-:W-:Y:S01]  /*61a60*/  IADD3 R156, R159, -0x301, RZ ;  /* 0xfffffcff9f9c7810 */ /* 0x008fe20007ffe0ff */
[----:B------:R3:W-:Y:S03]  /*61a70*/  STL.64 [R1+0x2c38], R210 ;  /* 0x002c38d201007387 */ /* 0x0007e60000100a00 */
[----:B------:R-:W-:Y:S01]  /*61a80*/  ISETP.GE.U32.AND P1, PT, R156, 0x7ffffc80, PT ;  /* 0x7ffffc809c00780c */ /* 0x000fe20003f26070 */
[C---:B------:R-:W-:Y:S01]  /*61a90*/  VIADD R159, R0.reuse, 0x200000 ;  /* 0x00200000009f7836 */ /* 0x040fe20000000000 */
[----:B------:R-:W-:Y:S01]  /*61aa0*/  PLOP3.LUT P0, PT, PT, PT, UP1, 0x80, 0x0 ;  /* 0x000000000000781c */ /* 0x000fe20003f0f018 */
[----:B------:R-:W-:Y:S01]  /*61ab0*/  ULDC UR4, c[0x0][0x230] ;  /* 0x00008c0000047ab9 */ /* 0x000fe20000000800 */
[----:B---3--:R-:W3:Y:S04]  /*61ac0*/  LDL.LU.64 R210, [R1+0xe00] ;  /* 0x000e000001d27983 */ /* 0x008ee80000300a00 */
[----:B------:R4:W-:Y:S04]  /*61ad0*/  STL.64 [R1+0x2c30], R212 ;  /* 0x002c30d401007387 */ /* 0x0009e80000100a00 */
[----:B----4-:R-:W4:Y:S04]  /*61ae0*/  LDL.LU.64 R212, [R1+0x16a8] ;  /* 0x0016a80001d47983 */ /* 0x010f280000300a00 */
[----:B------:R1:W-:Y:S04]  /*61af0*/  STL.64 [R1+0x2c28], R214 ;  /* 0x002c28d601007387 */ /* 0x0003e80000100a00 */
[----:B-1----:R-:W4:Y:S04]  /*61b00*/  LDL.LU.64 R214, [R1+0xe20] ;  /* 0x000e200001d67983 */ /* 0x002f280000300a00 */
[----:B------:R1:W-:Y:S04]  /*61b10*/  STL.64 [R1+0x2c20], R216 ;  /* 0x002c20d801007387 */ /* 0x0003e80000100a00 */
[----:B-1----:R-:W4:Y:S04]  /*61b20*/  LDL.LU.64 R216, [R1+0xe18] ;  /* 0x000e180001d87983 */ /* 0x002f280000300a00 */
[----:B------:R1:W-:Y:S04]  /*61b30*/  STL.64 [R1+0x2c18], R218 ;  /* 0x002c18da01007387 */ /* 0x0003e80000100a00 */
[----:B-1----:R-:W2:Y:S04]  /*61b40*/  LDL.LU.64 R218, [R1+0xe08] ;  /* 0x000e080001da7983 */ /* 0x002ea80000300a00 */
[----:B------:R1:W-:Y:S04]  /*61b50*/  STL.64 [R1+0x2c10], R220 ;  /* 0x002c10dc01007387 */ /* 0x0003e80000100a00 */
[----:B-1----:R-:W4:Y:S04]  /*61b60*/  LDL.LU.64 R220, [R1+0xe30] ;  /* 0x000e300001dc7983 */ /* 0x002f280000300a00 */
[----:B------:R-:W-:Y:S04]  /*61b70*/  STL.64 [R1+0x2c08], R222 ;  /* 0x002c08de01007387 */ /* 0x000fe80000100a00 */
[----:B------:R1:W-:Y:S04]  /*61b80*/  STL.64 [R1+0x2c00], R224 ;  /* 0x002c00e001007387 */ /* 0x0003e80000100a00 */
[----:B-1----:R-:W4:Y:S01]  /*61b90*/  LDL.LU.64 R224, [R1+0xe28] ;  /* 0x000e280001e07983 */ /* 0x002f220000300a00 */
[----:B------:R-:W-:-:S02]  /*61ba0*/  IADD3 R156, R0, 0x200000, RZ ;  /* 0x00200000009c7810 */ /* 0x000fc40007ffe0ff */
[----:B------:R-:W-:Y:S01]  /*61bb0*/  IADD3 R252, R252, -0x302, RZ ;  /* 0xfffffcfefcfc7810 */ /* 0x000fe20007ffe0ff */
[----:B------:R1:W-:Y:S01]  /*61bc0*/  STL.64 [R1+0x2bf8], R226 ;  /* 0x002bf8e201007387 */ /* 0x0003e20000100a00 */
[----:B------:R-:W-:-:S03]  /*61bd0*/  SEL R154, R154, RZ, P0 ;  /* 0x000000ff9a9a7207 */ /* 0x000fc60000000000 */
[----:B------:R-:W-:Y:S01]  /*61be0*/  STL.64 [R1+0x2bf0], R228 ;  /* 0x002bf0e401007387 */ /* 0x000fe20000100a00 */
[C---:B---3--:R-:W-:Y:S01]  /*61bf0*/  IMAD.WIDE R210, R4.reuse, 0x4, R210 ;  /* 0x0000000404d27825 */ /* 0x048fe200078e02d2 */
[----:B------:R-:W-:Y:S03]  /*61c00*/  BAR.SYNC.DEFER_BLOCKING 0x0 ;  /* 0x0000000000007b1d */ /* 0x000fe60000010000 */
[----:B--2---:R-:W-:-:S03]  /*61c10*/  IMAD.WIDE R218, R4, 0x4, R218 ;  /* 0x0000000404da7825 */ /* 0x004fc600078e02da */
[----:B------:R-:W-:Y:S01]  /*61c20*/  STL.64 [R1+0x2be8], R230 ;  /* 0x002be8e601007387 */ /* 0x000fe20000100a00 */
[----:B------:R-:W-:Y:S01]  /*61c30*/  ISETP.GE.U32.AND P2, PT, R252, 0x7ffffc7f, PT ;  /* 0x7ffffc7ffc00780c */ /* 0x000fe20003f46070 */
[----:B-1----:R-:W1:Y:S01]  /*61c40*/  LDC R226, c[0x0][0x230] ;  /* 0x00008c00ffe27b82 */ /* 0x002e620000000800 */
[----:B------:R-:W-:Y:S01]  /*61c50*/  ISETP.NE.U32.AND P0, PT, R154, RZ, PT ;  /* 0x000000ff9a00720c */ /* 0x000fe20003f05070 */
[----:B------:R4:W-:Y:S01]  /*61c60*/  STL.64 [R1+0x2be0], R152 ;  /* 0x002be09801007387 */ /* 0x0009e20000100a00 */
[----:B------:R-:W-:-:S03]  /*61c70*/  VIADD R154, R0, 0x200000 ;  /* 0x00200000009a7836 */ /* 0x000fc60000000000 */
[----:B------:R-:W2:Y:S04]  /*61c80*/  LDL.LU.64 R222, [R1+0xe38] ;  /* 0x000e380001de7983 */ /* 0x000ea80000300a00 */
[----:B------:R3:W-:Y:S01]  /*61c90*/  STL.64 [R1+0xe00], R210 ;  /* 0x000e00d201007387 */ /* 0x0007e20000100a00 */
[----:B----4-:R-:W-:-:S03]  /*61ca0*/  IMAD.WIDE R152, R4, 0x4, R212 ;  /* 0x0000000404987825 */ /* 0x010fc600078e02d4 */
[----:B------:R4:W-:Y:S04]  /*61cb0*/  STL.64 [R1+0xe08], R218 ;  /* 0x000e08da01007387 */ /* 0x0009e80000100a00 */
[----:B------:R4:W-:Y:S04]  /*61cc0*/  STL.64 [R1+0xe10], R152 ;  /* 0x000e109801007387 */ /* 0x0009e80000100a00 */
[----:B------:R-:W-:Y:S01]  /*61cd0*/  @!PT LDS RZ, [RZ] ;  /* 0x00000000fffff984 */ /* 0x000fe20000000800 */
[----:B------:R-:W-:Y:S01]  /*61ce0*/  @!PT LDS RZ, [RZ] ;  /* 0x00000000fffff984 */ /* 0x000fe20000000800 */
[----:B------:R-:W-:Y:S01]  /*61cf0*/  @!PT LDS RZ, [RZ] ;  /* 0x00000000fffff984 */ /* 0x000fe20000000800 */
[----:B------:R-:W-:Y:S04]  /*61d00*/  LDGSTS.E [R159+-0x80000], desc[UR60][R210.64], !P1 ;  /* 0x80000000d29f7fae */ /* 0x000fe8000c92187c */
[----:B------:R4:W-:Y:S01]  /*61d10*/  LDGSTS.E [R156+-0x7c000], desc[UR60][R218.64], !P1 ;  /* 0x84000000da9c7fae */ /* 0x0009e2000c92187c */
[----:B------:R-:W-:Y:S01]  /*61d20*/  IMAD.WIDE R216, R4, 0x4, R216 ;  /* 0x0000000404d87825 */ /* 0x000fe200078e02d8 */
[----:B------:R-:W-:-:S02]  /*61d30*/  IADD3 R252, R0, 0x200000, RZ ;  /* 0x0020000000fc7810 */ /* 0x000fc40007ffe0ff */
[----:B------:R1:W-:Y:S04]  /*61d40*/  LDGSTS.E [R154+-0x78000], desc[UR60][R152.64], !P1 ;  /* 0x88000000989a7fae */ /* 0x0003e8000c92187c */
[----:B---3--:R-:W3:Y:S04]  /*61d50*/  LDL.LU.64 R210, [R1+0xe50] ;  /* 0x000e500001d27983 */ /* 0x008ee80000300a00 */
[----:B------:R-:W3:Y:S01]  /*61d60*/  LDL.LU.64 R212, [R1+0xe88] ;  /* 0x000e880001d47983 */ /* 0x000ee20000300a00 */
[----:B----4-:R-:W4:Y:S03]  /*61d70*/  LDC R219, c[0x0][0x230] ;  /* 0x00008c00ffdb7b82 */ /* 0x010f260000000800 */
[----:B------:R-:W3:Y:S01]  /*61d80*/  LDL.LU.64 R228, [R1+0xec0] ;  /* 0x000ec00001e47983 */ /* 0x000ee20000300a00 */
[----:B------:R-:W-:-:S04]  /*61d90*/  IMAD.WIDE R214, R4, 0x4, R214 ;  /* 0x0000000404d67825 */ /* 0x000fc800078e02d6 */
[----:B------:R-:W2:Y:S01]  /*61da0*/  LDC R218, c[0x0][0x230] ;  /* 0x00008c00ffda7b82 */ /* 0x000ea20000000800 */
[C---:B------:R-:W-:Y:S01]  /*61db0*/  IMAD.WIDE R224, R4.reuse, 0x4, R224 ;  /* 0x0000000404e07825 */ /* 0x040fe200078e02e0 */
[----:B------:R4:W-:Y:S03]  /*61dc0*/  STL.64 [R1+0xe18], R216 ;  /* 0x000e18d801007387 */ /* 0x0009e60000100a00 */
[----:B-1----:R-:W-:Y:S01]  /*61dd0*/  IMAD.WIDE R152, R4, 0x4, R220 ;  /* 0x0000000404987825 */ /* 0x002fe200078e02dc */
[----:B------:R1:W-:Y:S04]  /*61de0*/  STL.64 [R1+0xe20], R214 ;  /* 0x000e20d601007387 */ /* 0x0003e80000100a00 */
[----:B------:R-:W-:Y:S04]  /*61df0*/  LDGSTS.E [R252+-0x74000], desc[UR60][R216.64], !P1 ;  /* 0x8c000000d8fc7fae */ /* 0x000fe8000c92187c */
[----:B------:R1:W-:Y:S01]  /*61e00*/  STL.64 [R1+0xe28], R224 ;  /* 0x000e28e001007387 */ /* 0x0003e20000100a00 */
[----:B----4-:R-:W-:-:S03]  /*61e10*/  VIADD R219, R219, 0xfffffcfd ;  /* 0xfffffcfddbdb7836 */ /* 0x010fc60000000000 */
[----:B------:R-:W-:Y:S04]  /*61e20*/  LDGSTS.E [R159+-0x7fffc], desc[UR60][R214.64], !P2 ;  /* 0x80004000d69f7fae */ /* 0x000fe8000d12187c */
[----:B------:R-:W4:Y:S04]  /*61e30*/  LDL.LU.64 R216, [R1+0xec8] ;  /* 0x000ec80001d87983 */ /* 0x000f280000300a00 */
[----:B------:R3:W-:Y:S04]  /*61e40*/  STL.64 [R1+0xe30], R152 ;  /* 0x000e309801007387 */ /* 0x0007e80000100a00 */
[----:B-1----:R-:W4:Y:S04]  /*61e50*/  LDL.LU.64 R214, [R1+0xed0] ;  /* 0x000ed00001d67983 */ /* 0x002f280000300a00 */
[----:B------:R-:W4:Y:S01]  /*61e60*/  LDL.LU.64 R220, [R1+0xed8] ;  /* 0x000ed80001dc7983 */ /* 0x000f220000300a00 */
[----:B------:R-:W-:-:S03]  /*61e70*/  ISETP.GE.U32.AND P1, PT, R219, 0x7ffffc7e, PT ;  /* 0x7ffffc7edb00780c */ /* 0x000fc60003f26070 */
[----:B------:R-:W-:Y:S04]  /*61e80*/  LDGSTS.E [R156+-0x7bffc], desc[UR60][R224.64], !P2 ;  /* 0x84004000e09c7fae */ /* 0x000fe8000d12187c */
[----:B------:R-:W-:Y:S04]  /*61e90*/  LDGSTS.E [R154+-0x77ffc], desc[UR60][R152.64], !P2 ;  /* 0x88004000989a7fae */ /* 0x000fe8000d12187c */
[----:B------:R-:W4:Y:S01]  /*61ea0*/  LDL.LU.64 R224, [R1+0xee0] ;  /* 0x000ee00001e07983 */ /* 0x000f220000300a00 */
[----:B--2---:R-:W-:-:S05]  /*61eb0*/  IMAD.WIDE R222, R4, 0x4, R222 ;  /* 0x0000000404de7825 */ /* 0x004fca00078e02de */
[----:B------:R-:W-:Y:S04]  /*61ec0*/  STL.64 [R1+0xe38], R222 ;  /* 0x000e38de01007387 */ /* 0x000fe80000100a00 */
[----:B------:R1:W-:Y:S02]  /*61ed0*/  LDGSTS.E [R252+-0x73ffc], desc[UR60][R222.64], !P2 ;  /* 0x8c004000defc7fae */ /* 0x0003e4000d12187c */
[----:B-1----:R-:W-:Y:S02]  /*61ee0*/  VIADD R252, R218, 0xfffffcfc ;  /* 0xfffffcfcdafc7836 */ /* 0x002fe40000000000 */
[----:B---3--:R-:W-:-:S04]  /*61ef0*/  IMAD.WIDE R210, R4, 0x4, R210 ;  /* 0x0000000404d27825 */ /* 0x008fc800078e02d2 */
[C---:B------:R-:W-:Y:S01]  /*61f00*/  IMAD.WIDE R212, R4.reuse, 0x4, R212 ;  /* 0x0000000404d47825 */ /* 0x040fe200078e02d4 */
[----:B------:R1:W-:Y:S03]  /*61f10*/  STL.64 [R1+0xe50], R210 ;  /* 0x000e50d201007387 */ /* 0x0003e60000100a00 */
[----:B------:R-:W-:Y:S01]  /*61f20*/  IMAD.WIDE R152, R4, 0x4, R228 ;  /* 0x0000000404987825 */ /* 0x000fe200078e02e4 */
[----:B------:R2:W-:Y:S04]  /*61f30*/  STL.64 [R1+0xe88], R212 ;  /* 0x000e88d401007387 */ /* 0x0005e80000100a00 */
[----:B------:R-:W3:Y:S04]  /*61f40*/  LDL.LU.64 R218, [R1+0xef0] ;  /* 0x000ef00001da7983 */ /* 0x000ee80000300a00 */
[----:B------:R4:W-:Y:S04]  /*61f50*/  STL.64 [R1+0xec0], R152 ;  /* 0x000ec09801007387 */ /* 0x0009e80000100a00 */
[----:B------:R-:W-:Y:S04]  /*61f60*/  LDGSTS.E [R159+-0x7fff8], desc[UR60][R210.64], !P1 ;  /* 0x80008000d29f7fae */ /* 0x000fe8000c92187c */
[----:B------:R-:W-:Y:S01]  /*61f70*/  LDGSTS.E [R156+-0x7bff8], desc[UR60][R212.64], !P1 ;  /* 0x84008000d49c7fae */ /* 0x000fe2000c92187c */
[----:B------:R-:W-:-:S03]  /*61f80*/  ISETP.GE.U32.AND P2, PT, R252, 0x7ffffc7d, PT ;  /* 0x7ffffc7dfc00780c */ /* 0x000fc60003f46070 */
[----:B-1----:R-:W3:Y:S04]  /*61f90*/  LDL.LU.64 R210, [R1+0x16a0] ;  /* 0x0016a00001d27983 */ /* 0x002ee80000300a00 */
[----:B------:R-:W3:Y:S04]  /*61fa0*/  LDL.LU.64 R222, [R1+0x1698] ;  /* 0x0016980001de7983 */ /* 0x000ee80000300a00 */
[----:B--2---:R-:W2:Y:S01]  /*61fb0*/  LDL.LU.64 R212, [R1+0x1690] ;  /* 0x0016900001d47983 */ /* 0x004ea20000300a00 */
[----:B----4-:R-:W-:Y:S01]  /*61fc0*/  IMAD.WIDE R216, R4, 0x4, R216 ;  /* 0x0000000404d87825 */ /* 0x010fe200078e02d8 */
[----:B------:R-:W-:-:S02]  /*61fd0*/  IADD3 R226, R226, -0x321, RZ ;  /* 0xfffffcdfe2e27810 */ /* 0x000fc40007ffe0ff */
[----:B------:R1:W-:Y:S01]  /*61fe0*/  LDGSTS.E [R154+-0x77ff8], desc[UR60][R152.64], !P1 ;  /* 0x88008000989a7fae */ /* 0x0003e2000c92187c */
[----:B------:R-:W-:-:S04]  /*61ff0*/  IMAD.WIDE R214, R4, 0x4, R214 ;  /* 0x0000000404d67825 */ /* 0x000fc800078e02d6 */
[----:B------:R-:W-:Y:S02]  /*62000*/  VIADD R252, R0, 0x200000 ;  /* 0x0020000000fc7836 */ /* 0x000fe40000000000 */
[C---:B------:R-:W-:Y:S01]  /*62010*/  IMAD.WIDE R220, R4.reuse, 0x4, R220 ;  /* 0x0000000404dc7825 */ /* 0x040fe200078e02dc */
[----:B------:R4:W-:Y:S04]  /*62020*/  STL.64 [R1+0xec8], R216 ;  /* 0x000ec8d801007387 */ /* 0x0009e80000100a00 */
[----:B------:R4:W-:Y:S01]  /*62030*/  STL.64 [R1+0xed0], R214 ;  /* 0x000ed0d601007387 */ /* 0x0009e20000100a00 */
[----:B-1----:R-:W1:Y:S03]  /*62040*/  LDC R153, c[0x0][0x230] ;  /* 0x00008c00ff997b82 */ /* 0x002e660000000800 */
[----:B------:R-:W-:Y:S01]  /*62050*/  LDGSTS.E [R252+-0x73ff8], desc[UR60][R216.64], !P1 ;  /* 0x8c008000d8fc7fae */ /* 0x000fe2000c92187c */
[----:B------:R-:W-:-:S03]  /*62060*/  IMAD.WIDE R224, R4, 0x4, R224 ;  /* 0x0000000404e07825 */ /* 0x000fc600078e02e0 */
[----:B------:R1:W-:Y:S01]  /*62070*/  STL.64 [R1+0xed8], R220 ;  /* 0x000ed8dc01007387 */ /* 0x0003e20000100a00 */
[----:B------:R-:W-:Y:S01]  /*62080*/  ISETP.GE.U32.AND P1, PT, R226, 0x7ffffc60, PT ;  /* 0x7ffffc60e200780c */ /* 0x000fe20003f26070 */
[----:B------:R-:W2:Y:S02]  /*62090*/  LDC R152, c[0x0][0x230] ;  /* 0x00008c00ff987b82 */ /* 0x000ea40000000800 */
[----:B------:R-:W-:Y:S04]  /*620a0*/  LDGSTS.E [R159+-0x7fff4], desc[UR60][R214.64], !P2 ;  /* 0x8000c000d69f7fae */ /* 0x000fe8000d12187c */
[----:B----4-:R-:W4:Y:S04]  /*620b0*/  LDL.LU.64 R216, [R1+0x1688] ;  /* 0x0016880001d87983 */ /* 0x010f280000300a00 */
[----:B------:R3:W-:Y:S04]  /*620c0*/  STL.64 [R1+0xee0], R224 ;  /* 0x000ee0e001007387 */ /* 0x0007e80000100a00 */
[----:B------:R-:W4:Y:S04]  /*620d0*/  LDL.LU.64 R214, [R1+0x1680] ;  /* 0x0016800001d67983 */ /* 0x000f280000300a00 */
[----:B------:R-:W4:Y:S04]  /*620e0*/  LDL.LU.64 R226, [R1+0x1670] ;  /* 0x0016700001e27983 */ /* 0x000f280000300a00 */
[----:B------:R-:W-:Y:S04]  /*620f0*/  LDGSTS.E [R156+-0x7bff4], desc[UR60][R220.64], !P2 ;  /* 0x8400c000dc9c7fae */ /* 0x000fe8000d12187c */
[----:B------:R3:W-:Y:S04]  /*62100*/  LDGSTS.E [R154+-0x77ff4], desc[UR60][R224.64], !P2 ;  /* 0x8800c000e09a7fae */ /* 0x0007e8000d12187c */
[----:B-1----:R-:W4:Y:S01]  /*62110*/  LDL.LU.64 R220, [R1+0x1660] ;  /* 0x0016600001dc7983 */ /* 0x002f220000300a00 */
[----:B---3--:R-:W-:-:S05]  /*62120*/  IMAD.WIDE R218, R4, 0x4, R218 ;  /* 0x0000000404da7825 */ /* 0x008fca00078e02da */
[----:B------:R-:W-:Y:S04]  /*62130*/  STL.64 [R1+0xef0], R218 ;  /* 0x000ef0da01007387 */ /* 0x000fe80000100a00 */
[----:B------:R1:W-:Y:S01]  /*62140*/  LDGSTS.E [R252+-0x73ff4], desc[UR60][R218.64], !P2 ;  /* 0x8c00c000dafc7fae */ /* 0x0003e2000d12187c */
[----:B------:R-:W-:-:S04]  /*62150*/  IMAD.WIDE R210, R4, 0x4, R210 ;  /* 0x0000000404d27825 */ /* 0x000fc800078e02d2 */
[C---:B------:R-:W-:Y:S01]  /*62160*/  IMAD.WIDE R224, R4.reuse, 0x4, R222 ;  /* 0x0000000404e07825 */ /* 0x040fe200078e02de */
[----:B------:R3:W-:Y:S03]  /*62170*/  STL.64 [R1+0x18b8], R210 ;  /* 0x0018b8d201007387 */ /* 0x0007e60000100a00 */
[----:B--2---:R-:W-:Y:S01]  /*62180*/  IMAD.WIDE R212, R4, 0x4, R212 ;  /* 0x0000000404d47825 */ /* 0x004fe200078e02d4 */
[----:B------:R2:W-:Y:S04]  /*62190*/  STL.64 [R1+0x18c0], R224 ;  /* 0x0018c0e001007387 */ /* 0x0005e80000100a00 */
[----:B------:R-:W4:Y:S04]  /*621a0*/  LDL.LU.64 R222, [R1+0x1650] ;  /* 0x0016500001de7983 */ /* 0x000f280000300a00 */
[----:B------:R4:W-:Y:S04]  /*621b0*/  STL.64 [R1+0x18c8], R212 ;  /* 0x0018c8d401007387 */ /* 0x0009e80000100a00 */
[----:B------:R-:W-:Y:S01]  /*621c0*/  LDGSTS.E [R159+-0x70000], desc[UR60][R210.64], !P1 ;  /* 0x90000000d29f7fae */ /* 0x000fe2000c92187c */
[----:B-1----:R-:W-:-:S03]  /*621d0*/  IADD3 R252, R153, -0x322, RZ ;  /* 0xfffffcde99fc7810 */ /* 0x002fc60007ffe0ff */
[----:B------:R2:W-:Y:S04]  /*621e0*/  LDGSTS.E [R156+-0x6c000], desc[UR60][R224.64], !P1 ;  /* 0x94000000e09c7fae */ /* 0x0005e8000c92187c */
[----:B---3--:R-:W3:Y:S04]  /*621f0*/  LDL.LU.64 R210, [R1+0x1640] ;  /* 0x0016400001d27983 */ /* 0x008ee80000300a00 */
[----:B------:R-:W3:Y:S01]  /*62200*/  LDL.LU.64 R218, [R1+0x1630] ;  /* 0x0016300001da7983 */ /* 0x000ee20000300a00 */
[----:B------:R-:W-:Y:S01]  /*62210*/  ISETP.GE.U32.AND P2, PT, R252, 0x7ffffc5f, PT ;  /* 0x7ffffc5ffc00780c */ /* 0x000fe20003f46070 */
[----:B--2---:R-:W1:Y:S02]  /*62220*/  LDC R224, c[0x0][0x230] ;  /* 0x00008c00ffe07b82 */ /* 0x004e640000000800 */
[----:B------:R-:W2:Y:S01]  /*62230*/  LDL.LU.64 R228, [R1+0x1620] ;  /* 0x0016200001e47983 */ /* 0x000ea20000300a00 */
[----:B----4-:R-:W-:Y:S01]  /*62240*/  IMAD.WIDE R216, R4, 0x4, R216 ;  /* 0x0000000404d87825 */ /* 0x010fe200078e02d8 */
[----:B------:R-:W-:-:S02]  /*62250*/  IADD3 R252, R0, 0x200000, RZ ;  /* 0x0020000000fc7810 */ /* 0x000fc40007ffe0ff */
[----:B------:R4:W-:Y:S01]  /*62260*/  LDGSTS.E [R154+-0x68000], desc[UR60][R212.64], !P1 ;  /* 0x98000000d49a7fae */ /* 0x0009e2000c92187c */
[----:B------:R-:W-:-:S03]  /*62270*/  IMAD.WIDE R214, R4, 0x4, R214 ;  /* 0x0000000404d67825 */ /* 0x000fc600078e02d6 */
[----:B------:R1:W-:Y:S01]  /*62280*/  STL.64 [R1+0x18d0], R216 ;  /* 0x0018d0d801007387 */ /* 0x0003e20000100a00 */
[----:B------:R-:W-:-:S03]  /*62290*/  IMAD.WIDE R226, R4, 0x4, R226 ;  /* 0x0000000404e27825 */ /* 0x000fc600078e02e2 */
[----:B------:R1:W-:Y:S01]  /*622a0*/  STL.64 [R1+0x18d8], R214 ;  /* 0x0018d8d601007387 */ /* 0x0003e20000100a00 */
[----:B----4-:R-:W4:Y:S01]  /*622b0*/  LDC R212, c[0x0][0x230] ;  /* 0x00008c00ffd47b82 */ /* 0x010f220000000800 */
[----:B------:R-:W-:Y:S02]  /*622c0*/  VIADD R213, R152, 0xfffffcdd ;  /* 0xfffffcdd98d57836 */ /* 0x000fe40000000000 */
[----:B------:R-:W-:Y:S04]  /*622d0*/  LDGSTS.E [R252+-0x64000], desc[UR60][R216.64], !P1 ;  /* 0x9c000000d8fc7fae */ /* 0x000fe8000c92187c */
[----:B------:R1:W-:Y:S04]  /*622e0*/  STL.64 [R1+0x18e0], R226 ;  /* 0x0018e0e201007387 */ /* 0x0003e80000100a00 */
[----:B------:R-:W-:Y:S01]  /*622f0*/  LDGSTS.E [R159+-0x6fffc], desc[UR60][R214.64], !P2 ;  /* 0x90004000d69f7fae */ /* 0x000fe2000d12187c */
[----:B------:R-:W-:-:S03]  /*62300*/  IMAD.WIDE R152, R4, 0x4, R220 ;  /* 0x0000000404987825 */ /* 0x000fc600078e02dc */
[----:B-1----:R-:W4:Y:S04]  /*62310*/  LDL.LU.64 R216, [R1+0x1610] ;  /* 0x0016100001d87983 */ /* 0x002f280000300a00 */
[----:B------:R2:W-:Y:S04]  /*62320*/  STL.64 [R1+0x18e8], R152 ;  /* 0x0018e89801007387 */ /* 0x0005e80000100a00 */
[----:B------:R-:W4:Y:S04]  /*62330*/  LDL.LU.64 R214, [R1+0x1600] ;  /* 0x0016000001d67983 */ /* 0x000f280000300a00 */
[----:B------:R-:W4:Y:S01]  /*62340*/  LDL.LU.64 R220, [R1+0x15f0] ;  /* 0x0015f00001dc7983 */ /* 0x000f220000300a00 */
[----:B------:R-:W-:-:S03]  /*62350*/  ISETP.GE.U32.AND P1, PT, R213, 0x7ffffc5e, PT ;  /* 0x7ffffc5ed500780c */ /* 0x000fc60003f26070 */
[----:B------:R-:W-:Y:S04]  /*62360*/  LDGSTS.E [R156+-0x6bffc], desc[UR60][R226.64], !P2 ;  /* 0x94004000e29c7fae */ /* 0x000fe8000d12187c */
[----:B------:R2:W-:Y:S04]  /*62370*/  LDGSTS.E [R154+-0x67ffc], desc[UR60][R152.64], !P2 ;  /* 0x98004000989a7fae */ /* 0x0005e8000d12187c */
[----:B------:R-:W4:Y:S01]  /*62380*/  LDL.LU.64 R226, [R1+0x15e0] ;  /* 0x0015e00001e27983 */ /* 0x000f220000300a00 */
[----:B------:R-:W-:-:S05]  /*62390*/  IMAD.WIDE R222, R4, 0x4, R222 ;  /* 0x0000000404de7825 */ /* 0x000fca00078e02de */
[----:B------:R-:W-:Y:S04]  /*623a0*/  STL.64 [R1+0x18f0], R222 ;  /* 0x0018f0de01007387 */ /* 0x000fe80000100a00 */
[----:B------:R4:W-:Y:S01]  /*623b0*/  LDGSTS.E [R252+-0x63ffc], desc[UR60][R222.64], !P2 ;  /* 0x9c004000defc7fae */ /* 0x0009e2000d12187c */
[----:B---3--:R-:W-:-:S04]  /*623c0*/  IMAD.WIDE R210, R4, 0x4, R210 ;  /* 0x0000000404d27825 */ /* 0x008fc800078e02d2 */
[C---:B------:R-:W-:Y:S01]  /*623d0*/  IMAD.WIDE R218, R4.reuse, 0x4, R218 ;  /* 0x0000000404da7825 */ /* 0x040fe200078e02da */
[----:B------:R1:W-:Y:S03]  /*623e0*/  STL.64 [R1+0x18f8], R210 ;  /* 0x0018f8d201007387 */ /* 0x0003e60000100a00 */
[----:B--2---:R-:W-:Y:S01]  /*623f0*/  IMAD.WIDE R152, R4, 0x4, R228 ;  /* 0x0000000404987825 */ /* 0x004fe200078e02e4 */
[----:B------:R2:W-:Y:S03]  /*62400*/  STL.64 [R1+0x1900], R218 ;  /* 0x001900da01007387 */ /* 0x0005e60000100a00 */
[----:B----4-:R-:W-:Y:S01]  /*62410*/  VIADD R252, R212, 0xfffffcdc ;  /* 0xfffffcdcd4fc7836 */ /* 0x010fe20000000000 */
[----:B------:R-:W-:Y:S04]  /*62420*/  LDGSTS.E [R159+-0x6fff8], desc[UR60][R210.64], !P1 ;  /* 0x90008000d29f7fae */ /* 0x000fe8000c92187c */
[----:B------:R-:W3:Y:S04]  /*62430*/  LDL.LU.64 R212, [R1+0x15d0] ;  /* 0x0015d00001d47983 */ /* 0x000ee80000300a00 */
[----:B------:R4:W-:Y:S04]  /*62440*/  STL.64 [R1+0x1908], R152 ;  /* 0x0019089801007387 */ /* 0x0009e80000100a00 */
[----:B-1----:R-:W3:Y:S04]  /*62450*/  LDL.LU.64 R210, [R1+0x15c0] ;  /* 0x0015c00001d27983 */ /* 0x002ee80000300a00 */
[----:B------:R-:W3:Y:S04]  /*62460*/  LDL.LU.64 R222, [R1+0x15b0] ;  /* 0x0015b00001de7983 */ /* 0x000ee80000300a00 */
[----:B------:R-:W-:Y:S01]  /*62470*/  LDGSTS.E [R156+-0x6bff8], desc[UR60][R218.64], !P1 ;  /* 0x94008000da9c7fae */ /* 0x000fe2000c92187c */
[----:B------:R-:W-:-:S03]  /*62480*/  ISETP.GE.U32.AND P2, PT, R252, 0x7ffffc5d, PT ;  /* 0x7ffffc5dfc00780c */ /* 0x000fc60003f46070 */
[----:B--2---:R-:W2:Y:S01]  /*62490*/  LDL.LU.64 R218, [R1+0x15a0] ;  /* 0x0015a00001da7983 */ /* 0x004ea20000300a00 */
[----:B------:R-:W-:Y:S01]  /*624a0*/  IMAD.WIDE R216, R4, 0x4, R216 ;  /* 0x0000000404d87825 */ /* 0x000fe200078e02d8 */
[----:B------:R-:W-:Y:S02]  /*624b0*/  IADD3 R224, R224, -0x341, RZ ;  /* 0xfffffcbfe0e07810 */ /* 0x000fe40007ffe0ff */
[----:B------:R4:W-:Y:S01]  /*624c0*/  LDGSTS.E [R154+-0x67ff8], desc[UR60][R152.64], !P1 ;  /* 0x98008000989a7fae */ /* 0x0009e2000c92187c */
[----:B------:R-:W-:-:S04]  /*624d0*/  IMAD.WIDE R214, R4, 0x4, R214 ;  /* 0x0000000404d67825 */ /* 0x000fc800078e02d6 */
[----:B------:R-:W-:Y:S02]  /*624e0*/  VIADD R252, R0, 0x200000 ;  /* 0x0020000000fc7836 */ /* 0x000fe40000000000 */
[C---:B------:R-:W-:Y:S01]  /*624f0*/  IMAD.WIDE R220, R4.reuse, 0x4, R220 ;  /* 0x0000000404dc7825 */ /* 0x040fe200078e02dc */
[----:B------:R1:W-:Y:S04]  /*62500*/  STL.64 [R1+0x1910], R216 ;  /* 0x001910d801007387 */ /* 0x0003e80000100a00 */
[----:B------:R1:W-:Y:S01]  /*62510*/  STL.64 [R1+0x1918], R214 ;  /* 0x001918d601007387 */ /* 0x0003e20000100a00 */
[----:B----4-:R-:W4:Y:S03]  /*62520*/  LDC R153, c[0x0][0x230] ;  /* 0x00008c00ff997b82 */ /* 0x010f260000000800 */
[----:B------:R-:W-:Y:S01]  /*62530*/  LDGSTS.E [R252+-0x63ff8], desc[UR60][R216.64], !P1 ;  /* 0x9c008000d8fc7fae */ /* 0x000fe2000c92187c */
[----:B------:R-:W-:-:S03]  /*62540*/  IMAD.WIDE R226, R4, 0x4, R226 ;  /* 0x0000000404e27825 */ /* 0x000fc600078e02e2 */
[----:B------:R4:W-:Y:S01]  /*62550*/  STL.64 [R1+0x1920], R220 ;  /* 0x001920dc01007387 */ /* 0x0009e20000100a00 */
[----:B------:R-:W-:Y:S01]  /*62560*/  ISETP.GE.U32.AND P1, PT, R224, 0x7ffffc40, PT ;  /* 0x7ffffc40e000780c */ /* 0x000fe20003f26070 */
[----:B------:R-:W2:Y:S02]  /*62570*/  LDC R152, c[0x0][0x230] ;  /* 0x00008c00ff987b82 */ /* 0x000ea40000000800 */
[----:B------:R-:W-:Y:S04]  /*62580*/  LDGSTS.E [R159+-0x6fff4], desc[UR60][R214.64], !P2 ;  /* 0x9000c000d69f7fae */ /* 0x000fe8000d12187c */
[----:B-1----:R-:W2:Y:S04]  /*62590*/  LDL.LU.64 R216, [R1+0x1590] ;  /* 0x0015900001d87983 */ /* 0x002ea80000300a00 */
[----:B------:R1:W-:Y:S04]  /*625a0*/  STL.64 [R1+0x1928], R226 ;  /* 0x001928e201007387 */ /* 0x0003e80000100a00 */
[----:B------:R-:W2:Y:S04]  /*625b0*/  LDL.LU.64 R214, [R1+0x1580] ;  /* 0x0015800001d67983 */ /* 0x000ea80000300a00 */
[----:B------:R-:W2:Y:S04]  /*625c0*/  LDL.LU.64 R224, [R1+0x1570] ;  /* 0x0015700001e07983 */ /* 0x000ea80000300a00 */
[----:B------:R-:W-:Y:S04]  /*625d0*/  LDGSTS.E [R156+-0x6bff4], desc[UR60][R220.64], !P2 ;  /* 0x9400c000dc9c7fae */ /* 0x000fe8000d12187c */
[----:B------:R1:W-:Y:S04]  /*625e0*/  LDGSTS.E [R154+-0x67ff4], desc[UR60][R226.64], !P2 ;  /* 0x9800c000e29a7fae */ /* 0x0003e8000d12187c */
[----:B----4-:R-:W4:Y:S01]  /*625f0*/  LDL.LU.64 R220, [R1+0x1560] ;  /* 0x0015600001dc7983 */ /* 0x010f220000300a00 */
[----:B---3--:R-:W-:-:S04]  /*62600*/  IMAD.WIDE R212, R4, 0x4, R212 ;  /* 0x0000000404d47825 */ /* 0x008fc800078e02d4 */
[C---:B------:R-:W-:Y:S01]  /*62610*/  IMAD.WIDE R210, R4.reuse, 0x4, R210 ;  /* 0x0000000404d27825 */ /* 0x040fe200078e02d2 */
[----:B------:R-:W-:Y:S03]  /*62620*/  STL.64 [R1+0x1930], R212 ;  /* 0x001930d401007387 */ /* 0x000fe60000100a00 */
[C---:B-1----:R-:W-:Y:S01]  /*62630*/  IMAD.WIDE R226, R4.reuse, 0x4, R222 ;  /* 0x0000000404e27825 */ /* 0x042fe200078e02de */
[----:B------:R1:W-:Y:S04]  /*62640*/  STL.64 [R1+0x1cb8], R210 ;  /* 0x001cb8d201007387 */ /* 0x0003e80000100a00 */
[----:B------:R3:W-:Y:S04]  /*62650*/  STL.64 [R1+0x1cc0], R226 ;  /* 0x001cc0e201007387 */ /* 0x0007e80000100a00 */
[----:B------:R1:W-:Y:S04]  /*62660*/  LDGSTS.E [R252+-0x63ff4], desc[UR60][R212.64], !P2 ;  /* 0x9c00c000d4fc7fae */ /* 0x0003e8000d12187c */
[----:B------:R-:W4:Y:S01]  /*62670*/  LDL.LU.64 R222, [R1+0x1550] ;  /* 0x0015500001de7983 */ /* 0x000f220000300a00 */
[----:B--2---:R-:W-:-:S03]  /*62680*/  IMAD.WIDE R218, R4, 0x4, R218 ;  /* 0x0000000404da7825 */ /* 0x004fc600078e02da */
[----:B------:R-:W-:Y:S04]  /*62690*/  LDGSTS.E [R159+-0x60000], desc[UR60][R210.64], !P1 ;  /* 0xa0000000d29f7fae */ /* 0x000fe8000c92187c */
[----:B------:R2:W-:Y:S01]  /*626a0*/  STL.64 [R1+0x1cc8], R218 ;  /* 0x001cc8da01007387 */ /* 0x0005e20000100a00 */
[----:B-1----:R-:W-:-:S03]  /*626b0*/  IADD3 R252, R153, -0x342, RZ ;  /* 0xfffffcbe99fc7810 */ /* 0x002fc60007ffe0ff */
[----:B------:R3:W-:Y:S04]  /*626c0*/  LDGSTS.E [R156+-0x5c000], desc[UR60][R226.64], !P1 ;  /* 0xa4000000e29c7fae */ /* 0x0007e8000c92187c */
[----:B------:R-:W4:Y:S04]  /*626d0*/  LDL.LU.64 R210, [R1+0x1540] ;  /* 0x0015400001d27983 */ /* 0x000f280000300a00 */
[----:B------:R-:W4:Y:S04]  /*626e0*/  LDL.LU.64 R212, [R1+0x1530] ;  /* 0x0015300001d47983 */ /* 0x000f280000300a00 */
[----:B------:R-:W4:Y:S01]  /*626f0*/  LDL.LU.64 R228, [R1+0x1520] ;  /* 0x0015200001e47983 */ /* 0x000f220000300a00 */
[----:B------:R-:W-:Y:S01]  /*62700*/  ISETP.GE.U32.AND P2, PT, R252, 0x7ffffc3f, PT ;  /* 0x7ffffc3ffc00780c */ /* 0x000fe20003f46070 */
[----:B---3--:R-:W1:Y:S01]  /*62710*/  LDC R226, c[0x0][0x230] ;  /* 0x00008c00ffe27b82 */ /* 0x008e620000000800 */
[----:B------:R-:W-:Y:S01]  /*62720*/  IADD3 R252, R0, 0x200000, RZ ;  /* 0x0020000000fc7810 */ /* 0x000fe20007ffe0ff */
[----:B------:R2:W-:Y:S01]  /*62730*/  LDGSTS.E [R154+-0x58000], desc[UR60][R218.64], !P1 ;  /* 0xa8000000da9a7fae */ /* 0x0005e2000c92187c */
[----:B------:R-:W-:-:S04]  /*62740*/  IMAD.WIDE R216, R4, 0x4, R216 ;  /* 0x0000000404d87825 */ /* 0x000fc800078e02d8 */
[----:B--2---:R-:W-:Y:S01]  /*62750*/  VIADD R219, R152, 0xfffffcbd ;  /* 0xfffffcbd98db7836 */ /* 0x004fe20000000000 */
[----:B------:R-:W2:Y:S01]  /*62760*/  LDC R218, c[0x0][0x230] ;  /* 0x00008c00ffda7b82 */ /* 0x000ea20000000800 */
[C---:B------:R-:W-:Y:S01]  /*62770*/  IMAD.WIDE R214, R4.reuse, 0x4, R214 ;  /* 0x0000000404d67825 */ /* 0x040fe200078e02d6 */
[----:B------:R3:W-:Y:S03]  /*62780*/  STL.64 [R1+0x1cd0], R216 ;  /* 0x001cd0d801007387 */ /* 0x0007e60000100a00 */
[C---:B------:R-:W-:Y:S01]  /*62790*/  IMAD.WIDE R224, R4.reuse, 0x4, R224 ;  /* 0x0000000404e07825 */ /* 0x040fe200078e02e0 */
[----:B------:R1:W-:Y:S04]  /*627a0*/  STL.64 [R1+0x1cd8], R214 ;  /* 0x001cd8d601007387 */ /* 0x0003e80000100a00 */
[----:B------:R-:W-:Y:S04]  /*627b0*/  LDGSTS.E [R252+-0x54000], desc[UR60][R216.64], !P1 ;  /* 0xac000000d8fc7fae */ /* 0x000fe8000c92187c */
[----:B------:R1:W-:Y:S04]  /*627c0*/  STL.64 [R1+0x1ce0], R224 ;  /* 0x001ce0e001007387 */ /* 0x0003e80000100a00 */
[----:B------:R-:W-:Y:S01]  /*627d0*/  LDGSTS.E [R159+-0x5fffc], desc[UR60][R214.64], !P2 ;  /* 0xa0004000d69f7fae */ /* 0x000fe2000d12187c */
[----:B----4-:R-:W-:-:S03]  /*627e0*/  IMAD.WIDE R152, R4, 0x4, R220 ;  /* 0x0000000404987825 */ /* 0x010fc600078e02dc */
[----:B---3--:R-:W3:Y:S04]  /*627f0*/  LDL.LU.64 R216, [R1+0x1510] ;  /* 0x0015100001d87983 */ /* 0x008ee80000300a00 */
[----:B------:R4:W-:Y:S04]  /*62800*/  STL.64 [R1+0x1ce8], R152 ;  /* 0x001ce89801007387 */ /* 0x0009e80000100a00 */
[----:B-1----:R-:W3:Y:S04]  /*62810*/  LDL.LU.64 R214, [R1+0x1500] ;  /* 0x0015000001d67983 */ /* 0x002ee80000300a00 */
[----:B------:R-:W3:Y:S01]  /*62820*/  LDL.LU.64 R220, [R1+0x14f0] ;  /* 0x0014f00001dc7983 */ /* 0x000ee20000300a00 */
[----:B------:R-:W-:-:S03]  /*62830*/  ISETP.GE.U32.AND P1, PT, R219, 0x7ffffc3e, PT ;  /* 0x7ffffc3edb00780c */ /* 0x000fc60003f26070 */
[----:B------:R-:W-:Y:S04]  /*62840*/  LDGSTS.E [R156+-0x5bffc], desc[UR60][R224.64], !P2 ;  /* 0xa4004000e09c7fae */ /* 0x000fe8000d12187c */
[----:B------:R4:W-:Y:S04]  /*62850*/  LDGSTS.E [R154+-0x57ffc], desc[UR60][R152.64], !P2 ;  /* 0xa8004000989a7fae */ /* 0x0009e8000d12187c */
[----:B------:R-:W3:Y:S01]  /*62860*/  LDL.LU.64 R224, [R1+0x14e0] ;  /* 0x0014e00001e07983 */ /* 0x000ee20000300a00 */
[----:B------:R-:W-:-:S05]  /*62870*/  IMAD.WIDE R222, R4, 0x4, R222 ;  /* 0x0000000404de7825 */ /* 0x000fca00078e02de */
[----:B------:R1:W-:Y:S04]  /*62880*/  STL.64 [R1+0x1cf0], R222 ;  /* 0x001cf0de01007387 */ /* 0x0003e80000100a00 */
[----:B------:R2:W-:Y:S01]  /*62890*/  LDGSTS.E [R252+-0x53ffc], desc[UR60][R222.64], !P2 ;  /* 0xac004000defc7fae */ /* 0x0005e2000d12187c */
[----:B------:R-:W-:-:S04]  /*628a0*/  IMAD.WIDE R210, R4, 0x4, R210 ;  /* 0x0000000404d27825 */ /* 0x000fc800078e02d2 */
[C---:B------:R-:W-:Y:S01]  /*628b0*/  IMAD.WIDE R212, R4.reuse, 0x4, R212 ;  /* 0x0000000404d47825 */ /* 0x040fe200078e02d4 */
[----:B------:R2:W-:Y:S03]  /*628c0*/  STL.64 [R1+0x1cf8], R210 ;  /* 0x001cf8d201007387 */ /* 0x0005e60000100a00 */
[----:B----4-:R-:W-:Y:S01]  /*628d0*/  IMAD.WIDE R152, R4, 0x4, R228 ;  /* 0x0000000404987825 */ /* 0x010fe200078e02e4 */
[----:B------:R4:W-:Y:S04]  /*628e0*/  STL.64 [R1+0x1d00], R212 ;  /* 0x001d00d401007387 */ /* 0x0009e80000100a00 */
[----:B-1----:R-:W3:Y:S01]  /*628f0*/  LDL.LU.64 R222, [R1+0x14d0] ;  /* 0x0014d00001de7983 */ /* 0x002ee20000300a00 */
[----:B--2---:R-:W-:-:S03]  /*62900*/  VIADD R252, R218, 0xfffffcbc ;  /* 0xfffffcbcdafc7836 */ /* 0x004fc60000000000 */
[----:B------:R1:W-:Y:S04]  /*62910*/  STL.64 [R1+0x1d08], R152 ;  /* 0x001d089801007387 */ /* 0x0003e80000100a00 */
[----:B------:R-:W-:Y:S04]  /*62920*/  LDGSTS.E [R159+-0x5fff8], desc[UR60][R210.64], !P1 ;  /* 0xa0008000d29f7fae */ /* 0x000fe8000c92187c */
[----:B------:R-:W-:Y:S01]  /*62930*/  LDGSTS.E [R156+-0x5bff8], desc[UR60][R212.64], !P1 ;  /* 0xa4008000d49c7fae */ /* 0x000fe2000c92187c */
[----:B------:R-:W-:-:S03]  /*62940*/  ISETP.GE.U32.AND P2, PT, R252, 0x7ffffc3d, PT ;  /* 0x7ffffc3dfc00780c */ /* 0x000fc60003f46070 */
[----:B------:R-:W2:Y:S04]  /*62950*/  LDL.LU.64 R210, [R1+0x14c0] ;  /* 0x0014c00001d27983 */ /* 0x000ea80000300a00 */
[----:B------:R-:W2:Y:S04]  /*62960*/  LDL.LU.64 R218, [R1+0x14b0] ;  /* 0x0014b00001da7983 */ /* 0x000ea80000300a00 */
[----:B----4-:R-:W4:Y:S01]  /*62970*/  LDL.LU.64 R212, [R1+0x14a0] ;  /* 0x0014a00001d47983 */ /* 0x010f220000300a00 */
[----:B------:R-:W-:Y:S01]  /*62980*/  VIADD R252, R0, 0x200000 ;  /* 0x0020000000fc7836 */ /* 0x000fe20000000000 */
[----:B------:R-:W-:-:S02]  /*62990*/  IADD3 R226, R226, -0x361, RZ ;  /* 0xfffffc9fe2e27810 */ /* 0x000fc40007ffe0ff */
[----:B------:R1:W-:Y:S01]  /*629a0*/  LDGSTS.E [R154+-0x57ff8], desc[UR60][R152.64], !P1 ;  /* 0xa8008000989a7fae */ /* 0x0003e2000c92187c */
[----:B---3--:R-:W-:-:S04]  /*629b0*/  IMAD.WIDE R216, R4, 0x4, R216 ;  /* 0x0000000404d87825 */ /* 0x008fc800078e02d8 */
[C---:B------:R-:W-:Y:S01]  /*629c0*/  IMAD.WIDE R214, R4.reuse, 0x4, R214 ;  /* 0x0000000404d67825 */ /* 0x040fe200078e02d6 */
[----:B------:R3:W-:Y:S01]  /*629d0*/  STL.64 [R1+0x1d10], R216 ;  /* 0x001d10d801007387 */ /* 0x0007e20000100a00 */
[----:B-1----:R-:W1:Y:S02]  /*629e0*/  LDC R153, c[0x0][0x230] ;  /* 0x00008c00ff997b82 */ /* 0x002e640000000800 */
[----:B------:R-:W-:Y:S01]  /*629f0*/  IMAD.WIDE R220, R4, 0x4, R220 ;  /* 0x0000000404dc7825 */ /* 0x000fe200078e02dc */
[----:B------:R3:W-:Y:S04]  /*62a00*/  STL.64 [R1+0x1d18], R214 ;  /* 0x001d18d601007387 */ /* 0x0007e80000100a00 */
[----:B------:R-:W-:Y:S01]  /*62a10*/  LDGSTS.E [R252+-0x53ff8], desc[UR60][R216.64], !P1 ;  /* 0xac008000d8fc7fae */ /* 0x000fe2000c92187c */
[----:B------:R-:W-:Y:S01]  /*62a20*/  ISETP.GE.U32.AND P1, PT, R226, 0x7ffffc20, PT ;  /* 0x7ffffc20e200780c */ /* 0x000fe20003f26070 */
[----:B------:R-:W1:Y:S02]  /*62a30*/  LDC R152, c[0x0][0x230] ;  /* 0x00008c00ff987b82 */ /* 0x000e640000000800 */
[----:B------:R3:W-:Y:S04]  /*62a40*/  STL.64 [R1+0x1d20], R220 ;  /* 0x001d20dc01007387 */ /* 0x0007e80000100a00 */
[----:B------:R-:W-:Y:S01]  /*62a50*/  LDGSTS.E [R159+-0x5fff4], desc[UR60][R214.64], !P2 ;  /* 0xa000c000d69f7fae */ /* 0x000fe2000d12187c */
[----:B------:R-:W-:-:S03]  /*62a60*/  IMAD.WIDE R224, R4, 0x4, R224 ;  /* 0x0000000404e07825 */ /* 0x000fc600078e02e0 */
[----:B---3--:R-:W3:Y:S04]  /*62a70*/  LDL.LU.64 R216, [R1+0x1498] ;  /* 0x0014980001d87983 */ /* 0x008ee80000300a00 */
[----:B------:R4:W-:Y:S04]  /*62a80*/  STL.64 [R1+0x1d28], R224 ;  /* 0x001d28e001007387 */ /* 0x0009e80000100a00 */
[----:B------:R-:W3:Y:S04]  /*62a90*/  LDL.LU.64 R214, [R1+0x1490] ;  /* 0x0014900001d67983 */ /* 0x000ee80000300a00 */
[----:B------:R-:W3:Y:S04]  /*62aa0*/  LDL.LU.64 R226, [R1+0x1488] ;  /* 0x0014880001e27983 */ /* 0x000ee80000300a00 */
[----:B------:R-:W-:Y:S04]  /*62ab0*/  LDGSTS.E [R156+-0x5bff4], desc[UR60][R220.64], !P2 ;  /* 0xa400c000dc9c7fae */ /* 0x000fe8000d12187c */
[----:B------:R-:W-:Y:S04]  /*62ac0*/  LDGSTS.E [R154+-0x57ff4], desc[UR60][R224.64], !P2 ;  /* 0xa800c000e09a7fae */ /* 0x000fe8000d12187c */
[----:B------:R-:W3:Y:S01]  /*62ad0*/  LDL.LU.64 R220, [R1+0x1480] ;  /* 0x0014800001dc7983 */ /* 0x000ee20000300a00 */
[----:B------:R-:W-:-:S05]  /*62ae0*/  IMAD.WIDE R222, R4, 0x4, R222 ;  /* 0x0000000404de7825 */ /* 0x000fca00078e02de */
[----:B------:R-:W-:Y:S04]  /*62af0*/  STL.64 [R1+0x1d30], R222 ;  /* 0x001d30de01007387 */ /* 0x000fe80000100a00 */
[----:B------:R1:W-:Y:S01]  /*62b00*/  LDGSTS.E [R252+-0x53ff4], desc[UR60][R222.64], !P2 ;  /* 0xac00c000defc7fae */ /* 0x0003e2000d12187c */
[----:B--2---:R-:W-:-:S04]  /*62b10*/  IMAD.WIDE R210, R4, 0x4, R210 ;  /* 0x0000000404d27825 */ /* 0x004fc800078e02d2 */
[C---:B------:R-:W-:Y:S01]  /*62b20*/  IMAD.WIDE R218, R4.reuse, 0x4, R218 ;  /* 0x0000000404da7825 */ /* 0x040fe200078e02da */
[----:B------:R2:W-:Y:S03]  /*62b30*/  STL.64 [R1+0x20b8], R210 ;  /* 0x0020b8d201007387 */ /* 0x0005e60000100a00 */
[----:B----4-:R-:W-:Y:S01]  /*62b40*/  IMAD.WIDE R212, R4, 0x4, R212 ;  /* 0x0000000404d47825 */ /* 0x010fe200078e02d4 */
[----:B------:R4:W-:Y:S04]  /*62b50*/  STL.64 [R1+0x20c0], R218 ;  /* 0x0020c0da01007387 */ /* 0x0009e80000100a00 */
[----:B------:R-:W3:Y:S04]  /*62b60*/  LDL.LU.64 R224, [R1+0x1478] ;  /* 0x0014780001e07983 */ /* 0x000ee80000300a00 */
[----:B------:R3:W-:Y:S04]  /*62b70*/  STL.64 [R1+0x20c8], R212 ;  /* 0x0020c8d401007387 */ /* 0x0007e80000100a00 */
[----:B------:R-:W-:Y:S01]  /*62b80*/  LDGSTS.E [R159+-0x50000], desc[UR60][R210.64], !P1 ;  /* 0xb0000000d29f7fae */ /* 0x000fe2000c92187c */
[----:B-1----:R-:W-:-:S03]  /*62b90*/  IADD3 R252, R153, -0x362, RZ ;  /* 0xfffffc9e99fc7810 */ /* 0x002fc60007ffe0ff */
[----:B------:R4:W-:Y:S04]  /*62ba0*/  LDGSTS.E [R156+-0x4c000], desc[UR60][R218.64], !P1 ;  /* 0xb4000000da9c7fae */ /* 0x0009e8000c92187c */
[----:B--2---:R-:W2:Y:S04]  /*62bb0*/  LDL.LU.64 R210, [R1+0x1470] ;  /* 0x0014700001d27983 */ /* 0x004ea80000300a00 */
[----:B------:R-:W2:Y:S01]  /*62bc0*/  LDL.LU.64 R222, [R1+0x1468] ;  /* 0x0014680001de7983 */ /* 0x000ea20000300a00 */
[----:B------:R-:W-:Y:S01]  /*62bd0*/  ISETP.GE.U32.AND P2, PT, R252, 0x7ffffc1f, PT ;  /* 0x7ffffc1ffc00780c */ /* 0x000fe20003f46070 */
[----:B----4-:R-:W1:Y:S02]  /*62be0*/  LDC R218, c[0x0][0x230] ;  /* 0x00008c00ffda7b82 */ /* 0x010e640000000800 */
[----:B------:R-:W4:Y:S01]  /*62bf0*/  LDL.LU.64 R228, [R1+0x1460] ;  /* 0x0014600001e47983 */ /* 0x000f220000300a00 */
[----:B------:R-:W-:Y:S01]  /*62c00*/  IADD3 R252, R0, 0x200000, RZ ;  /* 0x0020000000fc7810 */ /* 0x000fe20007ffe0ff */
[----:B---3--:R-:W-:-:S02]  /*62c10*/  IMAD.WIDE R216, R4, 0x4, R216 ;  /* 0x0000000404d87825 */ /* 0x008fc400078e02d8 */
[----:B------:R3:W-:Y:S02]  /*62c20*/  LDGSTS.E [R154+-0x48000], desc[UR60][R212.64], !P1 ;  /* 0xb8000000d49a7fae */ /* 0x0007e4000c92187c */
[C---:B------:R-:W-:Y:S02]  /*62c30*/  IMAD.WIDE R214, R4.reuse, 0x4, R214 ;  /* 0x0000000404d67825 */ /* 0x040fe400078e02d6 */
[----:B------:R1:W-:Y:S02]  /*62c40*/  STL.64 [R1+0x20d0], R216 ;  /* 0x0020d0d801007387 */ /* 0x0003e40000100a00 */
[----:B------:R-:W-:Y:S01]  /*62c50*/  IMAD.WIDE R226, R4, 0x4, R226 ;  /* 0x0000000404e27825 */ /* 0x000fe200078e02e2 */
[----:B---3--:R-:W3:Y:S03]  /*62c60*/  LDC R212, c[0x0][0x230] ;  /* 0x00008c00ffd47b82 */ /* 0x008ee60000000800 */
[----:B------:R-:W-:Y:S01]  /*62c70*/  VIADD R213, R152, 0xfffffc9d ;  /* 0xfffffc9d98d57836 */ /* 0x000fe20000000000 */
[----:B------:R1:W-:Y:S04]  /*62c80*/  STL.64 [R1+0x20d8], R214 ;  /* 0x0020d8d601007387 */ /* 0x0003e80000100a00 */
[----:B------:R-:W-:Y:S04]  /*62c90*/  LDGSTS.E [R252+-0x44000], desc[UR60][R216.64], !P1 ;  /* 0xbc000000d8fc7fae */ /* 0x000fe8000c92187c */
[----:B------:R1:W-:Y:S01]  /*62ca0*/  STL.64 [R1+0x20e0], R226 ;  /* 0x0020e0e201007387 */ /* 0x0003e20000100a00 */
[----:B------:R-:W-:-:S03]  /*62cb0*/  IMAD.WIDE R152, R4, 0x4, R220 ;  /* 0x0000000404987825 */ /* 0x000fc600078e02dc */
[----:B------:R-:W-:Y:S04]  /*62cc0*/  LDGSTS.E [R159+-0x4fffc], desc[UR60][R214.64], !P2 ;  /* 0xb0004000d69f7fae */ /* 0x000fe8000d12187c */
[----:B-1----:R-:W3:Y:S04]  /*62cd0*/  LDL.LU.64 R216, [R1+0x1458] ;  /* 0x0014580001d87983 */ /* 0x002ee80000300a00 */
[----:B------:R4:W-:Y:S04]  /*62ce0*/  STL.64 [R1+0x20e8], R152 ;  /* 0x0020e89801007387 */ /* 0x0009e80000100a00 */
[----:B------:R-:W3:Y:S04]  /*62cf0*/  LDL.LU.64 R214, [R1+0x1450] ;  /* 0x0014500001d67983 */ /* 0x000ee80000300a00 */
[----:B------:R-:W3:Y:S01]  /*62d00*/  LDL.LU.64 R220, [R1+0x1448] ;  /* 0x0014480001dc7983 */ /* 0x000ee20000300a00 */
[----:B------:R-:W-:-:S03]  /*62d10*/  ISETP.GE.U32.AND P1, PT, R213, 0x7ffffc1e, PT ;  /* 0x7ffffc1ed500780c */ /* 0x000fc60003f26070 */
[----:B------:R-:W-:Y:S04]  /*62d20*/  LDGSTS.E [R156+-0x4bffc], desc[UR60][R226.64], !P2 ;  /* 0xb4004000e29c7fae */ /* 0x000fe8000d12187c */
[----:B------:R4:W-:Y:S04]  /*62d30*/  LDGSTS.E [R154+-0x47ffc], desc[UR60][R152.64], !P2 ;  /* 0xb8004000989a7fae */ /* 0x0009e8000d12187c */
        /* <DEDUP_REMOVED lines=8> */
[----:B------:R2:W-:Y:S03]  /*62dc0*/  STL.64 [R1+0x2100], R222 ;  /* 0x002100de01007387 */ /* 0x0005e60000100a00 */
[----:B---3--:R-:W-:Y:S01]  /*62dd0*/  VIADD R252, R212, 0xfffffc9c ;  /* 0xfffffc9cd4fc7836 */ /* 0x008fe20000000000 */
        /* <DEDUP_REMOVED lines=11> */
[----:B------:R-:W-:Y:S02]  /*62e90*/  VIADD R252, R0, 0x200000 ;  /* 0x0020000000fc7836 */ /* 0x000fe40000000000 */
[C---:B------:R-:W-:Y:S01]  /*62ea0*/  IMAD.WIDE R214, R4.reuse, 0x4, R214 ;  /* 0x0000000404d67825 */ /* 0x040fe200078e02d6 */
[----:B------:R1:W-:Y:S03]  /*62eb0*/  STL.64 [R1+0x2110], R216 ;  /* 0x002110d801007387 */ /* 0x0003e60000100a00 */
[----:B------:R-:W-:Y:S01]  /*62ec0*/  IMAD.WIDE R220, R4, 0x4, R220 ;  /* 0x0000000404dc7825 */ /* 0x000fe200078e02dc */
[----:B------:R1:W-:Y:S04]  /*62ed0*/  STL.64 [R1+0x2118], R214 ;  /* 0x002118d601007387 */ /* 0x0003e80000100a00 */
[----:B------:R-:W-:Y:S01]  /*62ee0*/  LDGSTS.E [R252+-0x43ff8], desc[UR60][R216.64], !P1 ;  /* 0xbc008000d8fc7fae */ /* 0x000fe2000c92187c */
[----:B------:R-:W-:Y:S01]  /*62ef0*/  ISETP.GE.U32.AND P1, PT, R218, 0x7ffffc7c, PT ;  /* 0x7ffffc7cda00780c */ /* 0x000fe20003f26070 */
[----:B----4-:R-:W4:Y:S02]  /*62f00*/  LDC R153, c[0x0][0x230] ;  /* 0x00008c00ff997b82 */ /* 0x010f240000000800 */
[----:B------:R1:W-:Y:S04]  /*62f10*/  STL.64 [R1+0x2120], R220 ;  /* 0x002120dc01007387 */ /* 0x0003e80000100a00 */
[----:B------:R-:W-:Y:S02]  /*62f20*/  LDGSTS.E [R159+-0x4fff4], desc[UR60][R214.64], !P2 ;  /* 0xb000c000d69f7fae */ /* 0x000fe4000d12187c */
[----:B------:R-:W4:Y:S01]  /*62f30*/  LDC R152, c[0x0][0x230] ;  /* 0x00008c00ff987b82 */ /* 0x000f220000000800 */
[----:B------:R-:W-:Y:S01]  /*62f40*/  IMAD.WIDE R226, R4, 0x4, R226 ;  /* 0x0000000404e27825 */ /* 0x000fe200078e02e2 */
[----:B-1----:R-:W4:Y:S04]  /*62f50*/  LDL.LU.64 R216, [R1+0xf88] ;  /* 0x000f880001d87983 */ /* 0x002f280000300a00 */
[----:B------:R1:W-:Y:S04]  /*62f60*/  STL.64 [R1+0x2128], R226 ;  /* 0x002128e201007387 */ /* 0x0003e80000100a00 */
[----:B------:R-:W4:Y:S04]  /*62f70*/  LDL.LU.64 R214, [R1+0xf90] ;  /* 0x000f900001d67983 */ /* 0x000f280000300a00 */
[----:B------:R-:W4:Y:S04]  /*62f80*/  LDL.LU.64 R218, [R1+0xf98] ;  /* 0x000f980001da7983 */ /* 0x000f280000300a00 */
[----:B------:R1:W-:Y:S04]  /*62f90*/  LDGSTS.E [R156+-0x4bff4], desc[UR60][R220.64], !P2 ;  /* 0xb400c000dc9c7fae */ /* 0x0003e8000d12187c */
[----:B------:R3:W-:Y:S04]  /*62fa0*/  LDGSTS.E [R154+-0x47ff4], desc[UR60][R226.64], !P2 ;  /* 0xb800c000e29a7fae */ /* 0x0007e8000d12187c */
[----:B------:R-:W4:Y:S01]  /*62fb0*/  LDL.LU.64 R220, [R1+0xfa8] ;  /* 0x000fa80001dc7983 */ /* 0x000f220000300a00 */
[----:B-1----:R-:W-:Y:S01]  /*62fc0*/  IADD3 R156, R2, 0x200000, RZ ;  /* 0x00200000029c7810 */ /* 0x002fe20007ffe0ff */
[----:B---3--:R-:W-:-:S04]  /*62fd0*/  IMAD.WIDE R212, R4, 0x4, R212 ;  /* 0x0000000404d47825 */ /* 0x008fc800078e02d4 */
[C---:B------:R-:W-:Y:S01]  /*62fe0*/  IMAD.WIDE R210, R4.reuse, 0x4, R210 ;  /* 0x0000000404d27825 */ /* 0x040fe200078e02d2 */
[----:B------:R-:W-:Y:S03]  /*62ff0*/  STL.64 [R1+0x2130], R212 ;  /* 0x002130d401007387 */ /* 0x000fe60000100a00 */
[C---:B------:R-:W-:Y:S01]  /*63000*/  IMAD.WIDE R226, R4.reuse, 0x4, R224 ;  /* 0x0000000404e27825 */ /* 0x040fe200078e02e0 */
[----:B------:R1:W-:Y:S04]  /*63010*/  STL.64 [R1+0xef8], R210 ;  /* 0x000ef8d201007387 */ /* 0x0003e80000100a00 */
[----:B------:R3:W-:Y:S04]  /*63020*/  STL.64 [R1+0xf38], R226 ;  /* 0x000f38e201007387 */ /* 0x0007e80000100a00 */
[----:B------:R4:W-:Y:S04]  /*63030*/  LDGSTS.E [R159+-0x43ff4], desc[UR60][R212.64], !P2 ;  /* 0xbc00c000d49f7fae */ /* 0x0009e8000d12187c */
[----:B------:R-:W3:Y:S01]  /*63040*/  LDL.LU.64 R224, [R1+0xfb8] ;  /* 0x000fb80001e07983 */ /* 0x000ee20000300a00 */
[----:B--2---:R-:W-:-:S03]  /*63050*/  IMAD.WIDE R222, R4, 0x4, R222 ;  /* 0x0000000404de7825 */ /* 0x004fc600078e02de */
[----:B------:R-:W-:Y:S04]  /*63060*/  LDGSTS.E [R156+-0x80000], desc[UR60][R210.64], !P1 ;  /* 0x80000000d29c7fae */ /* 0x000fe8000c92187c */
[----:B------:R2:W-:Y:S04]  /*63070*/  STL.64 [R1+0xf70], R222 ;  /* 0x000f70de01007387 */ /* 0x0005e80000100a00 */
[----:B-1----:R-:W2:Y:S04]  /*63080*/  LDL.LU.64 R210, [R1+0xfd0] ;  /* 0x000fd00001d27983 */ /* 0x002ea80000300a00 */
[----:B------:R-:W2:Y:S04]  /*63090*/  LDL.LU.64 R212, [R1+0x1008] ;  /* 0x0010080001d47983 */ /* 0x000ea80000300a00 */
[----:B------:R-:W2:Y:S01]  /*630a0*/  LDL.LU.64 R228, [R1+0x1040] ;  /* 0x0010400001e47983 */ /* 0x000ea20000300a00 */
[----:B----4-:R-:W-:Y:S01]  /*630b0*/  VIADD R159, R153, 0xfffffcfa ;  /* 0xfffffcfa999f7836 */ /* 0x010fe20000000000 */
[C---:B------:R-:W-:Y:S01]  /*630c0*/  IADD3 R0, R2.reuse, 0x200000, RZ ;  /* 0x0020000002007810 */ /* 0x040fe20007ffe0ff */
[----:B------:R-:W-:-:S03]  /*630d0*/  VIADD R154, R2, 0x200000 ;  /* 0x00200000029a7836 */ /* 0x000fc60000000000 */
[----:B------:R-:W-:Y:S01]  /*630e0*/  ISETP.GE.U32.AND P2, PT, R159, 0x7ffffc7b, PT ;  /* 0x7ffffc7b9f00780c */ /* 0x000fe20003f46070 */
[----:B------:R-:W-:Y:S01]  /*630f0*/  IMAD.WIDE R216, R4, 0x4, R216 ;  /* 0x0000000404d87825 */ /* 0x000fe200078e02d8 */
[----:B------:R3:W-:Y:S01]  /*63100*/  LDGSTS.E [R154+-0x7c000], desc[UR60][R226.64], !P1 ;  /* 0x84000000e29a7fae */ /* 0x0007e2000c92187c */
[----:B------:R-:W-:Y:S02]  /*63110*/  IADD3 R252, R152, -0x307, RZ ;  /* 0xfffffcf998fc7810 */ /* 0x000fe40007ffe0ff */
[----:B------:R-:W-:Y:S01]  /*63120*/  VIADD R159, R2, 0x200000 ;  /* 0x00200000029f7836 */ /* 0x000fe20000000000 */
[----:B------:R2:W-:Y:S01]  /*63130*/  LDGSTS.E [R0+-0x78000], desc[UR60][R222.64], !P1 ;  /* 0x88000000de007fae */ /* 0x0005e2000c92187c */
[----:B------:R-:W-:-:S03]  /*63140*/  IMAD.WIDE R214, R4, 0x4, R214 ;  /* 0x0000000404d67825 */ /* 0x000fc600078e02d6 */
[----:B------:R1:W-:Y:S01]  /*63150*/  STL.64 [R1+0xf88], R216 ;  /* 0x000f88d801007387 */ /* 0x0003e20000100a00 */
[----:B------:R-:W-:-:S03]  /*63160*/  IMAD.WIDE R218, R4, 0x4, R218 ;  /* 0x0000000404da7825 */ /* 0x000fc600078e02da */
[----:B------:R4:W-:Y:S01]  /*63170*/  STL.64 [R1+0xf90], R214 ;  /* 0x000f90d601007387 */ /* 0x0009e20000100a00 */
[----:B---3--:R-:W3:Y:S03]  /*63180*/  LDC R226, c[0x0][0x230] ;  /* 0x00008c00ffe27b82 */ /* 0x008ee60000000800 */
[----:B------:R-:W-:Y:S05]  /*63190*/  LDGSTS.E [R159+-0x74000], desc[UR60][R216.64], !P1 ;  /* 0x8c000000d89f7fae */ /* 0x000fea000c92187c */
[----:B--2---:R-:W2:Y:S01]  /*631a0*/  LDC R222, c[0x0][0x230] ;  /* 0x00008c00ffde7b82 */ /* 0x004ea20000000800 */
[----:B------:R4:W-:Y:S04]  /*631b0*/  STL.64 [R1+0xf98], R218 ;  /* 0x000f98da01007387 */ /* 0x0009e80000100a00 */
[----:B------:R-:W-:Y:S01]  /*631c0*/  LDGSTS.E [R156+-0x7fffc], desc[UR60][R214.64], !P2 ;  /* 0x80004000d69c7fae */ /* 0x000fe2000d12187c */
[----:B------:R-:W-:-:S03]  /*631d0*/  IMAD.WIDE R152, R4, 0x4, R220 ;  /* 0x0000000404987825 */ /* 0x000fc600078e02dc */
[----:B-1----:R-:W3:Y:S04]  /*631e0*/  LDL.LU.64 R216, [R1+0x1048] ;  /* 0x0010480001d87983 */ /* 0x002ee80000300a00 */
[----:B------:R1:W-:Y:S04]  /*631f0*/  STL.64 [R1+0xfa8], R152 ;  /* 0x000fa89801007387 */ /* 0x0003e80000100a00 */
[----:B----4-:R-:W4:Y:S04]  /*63200*/  LDL.LU.64 R214, [R1+0x1058] ;  /* 0x0010580001d67983 */ /* 0x010f280000300a00 */
        /* <DEDUP_REMOVED lines=8> */
[----:B------:R-:W-:-:S04]  /*63290*/  IMAD.WIDE R210, R4, 0x4, R210 ;  /* 0x0000000404d27825 */ /* 0x000fc800078e02d2 */
[C---:B------:R-:W-:Y:S01]  /*632a0*/  IMAD.WIDE R212, R4.reuse, 0x4, R212 ;  /* 0x0000000404d47825 */ /* 0x040fe200078e02d4 */
[----:B------:R2:W-:Y:S03]  /*632b0*/  STL.64 [R1+0xfd0], R210 ;  /* 0x000fd0d201007387 */ /* 0x0005e60000100a00 */
[----:B-1----:R-:W-:Y:S01]  /*632c0*/  IMAD.WIDE R152, R4, 0x4, R228 ;  /* 0x0000000404987825 */ /* 0x002fe200078e02e4 */
[----:B--2---:R-:W-:Y:S01]  /*632d0*/  IADD3 R159, R222, -0x308, RZ ;  /* 0xfffffcf8de9f7810 */ /* 0x004fe20007ffe0ff */
[----:B------:R1:W-:Y:S04]  /*632e0*/  STL.64 [R1+0x1008], R212 ;  /* 0x001008d401007387 */ /* 0x0003e80000100a00 */
[----:B------:R-:W2:Y:S04]  /*632f0*/  LDL.LU.64 R222, [R1+0x1088] ;  /* 0x0010880001de7983 */ /* 0x000ea80000300a00 */
[----:B------:R4:W-:Y:S04]  /*63300*/  STL.64 [R1+0x1040], R152 ;  /* 0x0010409801007387 */ /* 0x0009e80000100a00 */
[----:B------:R-:W-:Y:S04]  /*63310*/  LDGSTS.E [R156+-0x7fff8], desc[UR60][R210.64], !P1 ;  /* 0x80008000d29c7fae */ /* 0x000fe8000c92187c */
[----:B------:R-:W-:Y:S01]  /*63320*/  LDGSTS.E [R154+-0x7bff8], desc[UR60][R212.64], !P1 ;  /* 0x84008000d49a7fae */ /* 0x000fe2000c92187c */
[----:B------:R-:W-:-:S03]  /*63330*/  ISETP.GE.U32.AND P2, PT, R159, 0x7ffffc79, PT ;  /* 0x7ffffc799f00780c */ /* 0x000fc60003f46070 */
[----:B------:R-:W2:Y:S04]  /*63340*/  LDL.LU.64 R210, [R1+0x1430] ;  /* 0x0014300001d27983 */ /* 0x000ea80000300a00 */
[----:B------:R-:W2:Y:S04]  /*63350*/  LDL.LU.64 R224, [R1+0x1428] ;  /* 0x0014280001e07983 */ /* 0x000ea80000300a00 */
[----:B-1----:R-:W2:Y:S01]  /*63360*/  LDL.LU.64 R212, [R1+0x1420] ;  /* 0x0014200001d47983 */ /* 0x002ea20000300a00 */
[----:B------:R-:W-:Y:S01]  /*63370*/  IADD3 R159, R2, 0x200000, RZ ;  /* 0x00200000029f7810 */ /* 0x000fe20007ffe0ff */
[----:B---3--:R-:W-:-:S02]  /*63380*/  IMAD.WIDE R216, R4, 0x4, R216 ;  /* 0x0000000404d87825 */ /* 0x008fc400078e02d8 */
[----:B------:R1:W-:Y:S02]  /*63390*/  LDGSTS.E [R0+-0x77ff8], desc[UR60][R152.64], !P1 ;  /* 0x8800800098007fae */ /* 0x0003e4000c92187c */
[----:B------:R-:W-:Y:S02]  /*633a0*/  VIADD R252, R226, 0xfffffcdb ;  /* 0xfffffcdbe2fc7836 */ /* 0x000fe40000000000 */
[C---:B----4-:R-:W-:Y:S01]  /*633b0*/  IMAD.WIDE R214, R4.reuse, 0x4, R214 ;  /* 0x0000000404d67825 */ /* 0x050fe200078e02d6 */
[----:B------:R3:W-:Y:S03]  /*633c0*/  STL.64 [R1+0x1048], R216 ;  /* 0x001048d801007387 */ /* 0x0007e60000100a00 */
[C---:B------:R-:W-:Y:S01]  /*633d0*/  IMAD.WIDE R220, R4.reuse, 0x4, R220 ;  /* 0x0000000404dc7825 */ /* 0x040fe200078e02dc */
[----:B------:R4:W-:Y:S01]  /*633e0*/  STL.64 [R1+0x1058], R214 ;  /* 0x001058d601007387 */ /* 0x0009e20000100a00 */
[----:B-1----:R-:W1:Y:S03]  /*633f0*/  LDC R153, c[0x0][0x230] ;  /* 0x00008c00ff997b82 */ /* 0x002e660000000800 */
[----:B------:R-:W-:Y:S04]  /*63400*/  LDGSTS.E [R159+-0x73ff8], desc[UR60][R216.64], !P1 ;  /* 0x8c008000d89f7fae */ /* 0x000fe8000c92187c */
[----:B------:R4:W-:Y:S01]  /*63410*/  STL.64 [R1+0x1068], R220 ;  /* 0x001068dc01007387 */ /* 0x0009e20000100a00 */
[----:B------:R-:W1:Y:S03]  /*63420*/  LDC R152, c[0x0][0x230] ;  /* 0x00008c00ff987b82 */ /* 0x000e660000000800 */
[----:B------:R-:W-:Y:S01]  /*63430*/  LDGSTS.E [R156+-0x7fff4], desc[UR60][R214.64], !P2 ;  /* 0x8000c000d69c7fae */ /* 0x000fe2000d12187c */
[----:B------:R-:W-:-:S03]  /*63440*/  IMAD.WIDE R226, R4, 0x4, R218 ;  /* 0x0000000404e27825 */ /* 0x000fc600078e02da */
[----:B---3--:R-:W3:Y:S04]  /*63450*/  LDL.LU.64 R216, [R1+0x1418] ;  /* 0x0014180001d87983 */ /* 0x008ee80000300a00 */
[----:B------:R1:W-:Y:S04]  /*63460*/  STL.64 [R1+0x1078], R226 ;  /* 0x001078e201007387 */ /* 0x0003e80000100a00 */
[----:B----4-:R-:W4:Y:S04]  /*63470*/  LDL.LU.64 R214, [R1+0x1410] ;  /* 0x0014100001d67983 */ /* 0x010f280000300a00 */
[----:B------:R-:W4:Y:S01]  /*63480*/  LDL.LU.64 R218, [R1+0x1408] ;  /* 0x0014080001da7983 */ /* 0x000f220000300a00 */
[----:B------:R-:W-:-:S03]  /*63490*/  ISETP.GE.U32.AND P1, PT, R252, 0x7ffffc5c, PT ;  /* 0x7ffffc5cfc00780c */ /* 0x000fc60003f26070 */
[----:B------:R-:W-:Y:S04]  /*634a0*/  LDGSTS.E [R154+-0x7bff4], desc[UR60][R220.64], !P2 ;  /* 0x8400c000dc9a7fae */ /* 0x000fe8000d12187c */
[----:B------:R1:W-:Y:S04]  /*634b0*/  LDGSTS.E [R0+-0x77ff4], desc[UR60][R226.64], !P2 ;  /* 0x8800c000e2007fae */ /* 0x0003e8000d12187c */
[----:B------:R-:W4:Y:S01]  /*634c0*/  LDL.LU.64 R220, [R1+0x1400] ;  /* 0x0014000001dc7983 */ /* 0x000f220000300a00 */
[----:B--2---:R-:W-:-:S05]  /*634d0*/  IMAD.WIDE R222, R4, 0x4, R222 ;  /* 0x0000000404de7825 */ /* 0x004fca00078e02de */
[----:B------:R-:W-:Y:S04]  /*634e0*/  STL.64 [R1+0x1088], R222 ;  /* 0x001088de01007387 */ /* 0x000fe80000100a00 */
[----:B------:R2:W-:Y:S01]  /*634f0*/  LDGSTS.E [R159+-0x73ff4], desc[UR60][R222.64], !P2 ;  /* 0x8c00c000de9f7fae */ /* 0x0005e2000d12187c */
[----:B------:R-:W-:-:S04]  /*63500*/  IMAD.WIDE R210, R4, 0x4, R210 ;  /* 0x0000000404d27825 */ /* 0x000fc800078e02d2 */
[C---:B-1----:R-:W-:Y:S01]  /*63510*/  IMAD.WIDE R226, R4.reuse, 0x4, R224 ;  /* 0x0000000404e27825 */ /* 0x042fe200078e02e0 */
[----:B------:R1:W-:Y:S03]  /*63520*/  STL.64 [R1+0x1938], R210 ;  /* 0x001938d201007387 */ /* 0x0003e60000100a00 */
[----:B------:R-:W-:Y:S01]  /*63530*/  IMAD.WIDE R212, R4, 0x4, R212 ;  /* 0x0000000404d47825 */ /* 0x000fe200078e02d4 */
[----:B------:R1:W-:Y:S04]  /*63540*/  STL.64 [R1+0x1940], R226 ;  /* 0x001940e201007387 */ /* 0x0003e80000100a00 */
[----:B------:R-:W4:Y:S04]  /*63550*/  LDL.LU.64 R224, [R1+0x13f8] ;  /* 0x0013f80001e07983 */ /* 0x000f280000300a00 */
[----:B------:R4:W-:Y:S04]  /*63560*/  STL.64 [R1+0x1948], R212 ;  /* 0x001948d401007387 */ /* 0x0009e80000100a00 */
[----:B------:R-:W-:Y:S01]  /*63570*/  LDGSTS.E [R156+-0x70000], desc[UR60][R210.64], !P1 ;  /* 0x90000000d29c7fae */ /* 0x000fe2000c92187c */
[----:B--2---:R-:W-:-:S03]  /*63580*/  VIADD R159, R153, 0xfffffcda ;  /* 0xfffffcda999f7836 */ /* 0x004fc60000000000 */
[----:B------:R2:W-:Y:S04]  /*63590*/  LDGSTS.E [R154+-0x6c000], desc[UR60][R226.64], !P1 ;  /* 0x94000000e29a7fae */ /* 0x0005e8000c92187c */
[----:B-1----:R-:W4:Y:S04]  /*635a0*/  LDL.LU.64 R210, [R1+0x13f0] ;  /* 0x0013f00001d27983 */ /* 0x002f280000300a00 */
[----:B------:R-:W4:Y:S01]  /*635b0*/  LDL.LU.64 R222, [R1+0x13e8] ;  /* 0x0013e80001de7983 */ /* 0x000f220000300a00 */
[----:B------:R-:W-:Y:S01]  /*635c0*/  ISETP.GE.U32.AND P2, PT, R159, 0x7ffffc5b, PT ;  /* 0x7ffffc5b9f00780c */ /* 0x000fe20003f46070 */
[----:B--2---:R-:W1:Y:S02]  /*635d0*/  LDC R226, c[0x0][0x230] ;  /* 0x00008c00ffe27b82 */ /* 0x004e640000000800 */
[----:B------:R-:W2:Y:S01]  /*635e0*/  LDL.LU.64 R228, [R1+0x13e0] ;  /* 0x0013e00001e47983 */ /* 0x000ea20000300a00 */
[----:B---3--:R-:W-:Y:S01]  /*635f0*/  IMAD.WIDE R216, R4, 0x4, R216 ;  /* 0x0000000404d87825 */ /* 0x008fe200078e02d8 */
[----:B------:R-:W-:-:S02]  /*63600*/  IADD3 R252, R152, -0x327, RZ ;  /* 0xfffffcd998fc7810 */ /* 0x000fc40007ffe0ff */
[----:B------:R3:W-:Y:S01]  /*63610*/  LDGSTS.E [R0+-0x68000], desc[UR60][R212.64], !P1 ;  /* 0x98000000d4007fae */ /* 0x0007e2000c92187c */
[----:B------:R-:W-:Y:S02]  /*63620*/  VIADD R159, R2, 0x200000 ;  /* 0x00200000029f7836 */ /* 0x000fe40000000000 */
[C---:B----4-:R-:W-:Y:S01]  /*63630*/  IMAD.WIDE R214, R4.reuse, 0x4, R214 ;  /* 0x0000000404d67825 */ /* 0x050fe200078e02d6 */
[----:B------:R4:W-:Y:S03]  /*63640*/  STL.64 [R1+0x1950], R216 ;  /* 0x001950d801007387 */ /* 0x0009e60000100a00 */
[C---:B------:R-:W-:Y:S01]  /*63650*/  IMAD.WIDE R218, R4.reuse, 0x4, R218 ;  /* 0x0000000404da7825 */ /* 0x040fe200078e02da */
[----:B---3--:R-:W3:Y:S01]  /*63660*/  LDC R212, c[0x0][0x230] ;  /* 0x00008c00ffd47b82 */ /* 0x008ee20000000800 */
[----:B------:R1:W-:Y:S04]  /*63670*/  STL.64 [R1+0x1958], R214 ;  /* 0x001958d601007387 */ /* 0x0003e80000100a00 */
[----:B------:R-:W-:Y:S04]  /*63680*/  LDGSTS.E [R159+-0x64000], desc[UR60][R216.64], !P1 ;  /* 0x9c000000d89f7fae */ /* 0x000fe8000c92187c */
[----:B------:R1:W-:Y:S01]  /*63690*/  STL.64 [R1+0x1960], R218 ;  /* 0x001960da01007387 */ /* 0x0003e20000100a00 */
[----:B------:R-:W-:-:S03]  /*636a0*/  IMAD.WIDE R152, R4, 0x4, R220 ;  /* 0x0000000404987825 */ /* 0x000fc600078e02dc */
[----:B------:R-:W-:Y:S04]  /*636b0*/  LDGSTS.E [R156+-0x6fffc], desc[UR60][R214.64], !P2 ;  /* 0x90004000d69c7fae */ /* 0x000fe8000d12187c */
[----:B----4-:R-:W4:Y:S04]  /*636c0*/  LDL.LU.64 R216, [R1+0x13d8] ;  /* 0x0013d80001d87983 */ /* 0x010f280000300a00 */
[----:B------:R2:W-:Y:S04]  /*636d0*/  STL.64 [R1+0x1968], R152 ;  /* 0x0019689801007387 */ /* 0x0005e80000100a00 */
[----:B-1----:R-:W4:Y:S04]  /*636e0*/  LDL.LU.64 R214, [R1+0x13d0] ;  /* 0x0013d00001d67983 */ /* 0x002f280000300a00 */
        /* <DEDUP_REMOVED lines=11> */
[----:B--2---:R-:W-:Y:S01]  /*637a0*/  IMAD.WIDE R152, R4, 0x4, R228 ;  /* 0x0000000404987825 */ /* 0x004fe200078e02e4 */
[----:B---3--:R-:W-:Y:S01]  /*637b0*/  IADD3 R159, R212, -0x328, RZ ;  /* 0xfffffcd8d49f7810 */ /* 0x008fe20007ffe0ff */
        /* <DEDUP_REMOVED lines=10> */
[----:B------:R-:W-:-:S02]  /*63860*/  IADD3 R159, R2, 0x200000, RZ ;  /* 0x00200000029f7810 */ /* 0x000fc40007ffe0ff */
[----:B------:R1:W-:Y:S01]  /*63870*/  LDGSTS.E [R0+-0x67ff8], desc[UR60][R152.64], !P1 ;  /* 0x9800800098007fae */ /* 0x0003e2000c92187c */
[----:B------:R-:W-:Y:S02]  /*63880*/  VIADD R252, R226, 0xfffffcbb ;  /* 0xfffffcbbe2fc7836 */ /* 0x000fe40000000000 */
[C---:B------:R-:W-:Y:S01]  /*63890*/  IMAD.WIDE R214, R4.reuse, 0x4, R214 ;  /* 0x0000000404d67825 */ /* 0x040fe200078e02d6 */
[----:B------:R4:W-:Y:S03]  /*638a0*/  STL.64 [R1+0x1990], R216 ;  /* 0x001990d801007387 */ /* 0x0009e60000100a00 */
[C---:B------:R-:W-:Y:S01]  /*638b0*/  IMAD.WIDE R220, R4.reuse, 0x4, R220 ;  /* 0x0000000404dc7825 */ /* 0x040fe200078e02dc */
[----:B------:R4:W-:Y:S04]  /*638c0*/  STL.64 [R1+0x1998], R214 ;  /* 0x001998d601007387 */ /* 0x0009e80000100a00 */
[----:B------:R-:W-:Y:S01]  /*638d0*/  LDGSTS.E [R159+-0x63ff8], desc[UR60][R216.64], !P1 ;  /* 0x9c008000d89f7fae */ /* 0x000fe2000c92187c */
[----:B-1----:R-:W1:Y:S03]  /*638e0*/  LDC R153, c[0x0][0x230] ;  /* 0x00008c00ff997b82 */ /* 0x002e660000000800 */
[----:B------:R4:W-:Y:S04]  /*638f0*/  STL.64 [R1+0x19a0], R220 ;  /* 0x0019a0dc01007387 */ /* 0x0009e80000100a00 */
[----:B------:R-:W-:Y:S01]  /*63900*/  LDGSTS.E [R156+-0x6fff4], desc[UR60][R214.64], !P2 ;  /* 0x9000c000d69c7fae */ /* 0x000fe2000d12187c */
[----:B------:R-:W1:Y:S01]  /*63910*/  LDC R152, c[0x0][0x230] ;  /* 0x00008c00ff987b82 */ /* 0x000e620000000800 */
[----:B------:R-:W-:-:S02]  /*63920*/  IMAD.WIDE R226, R4, 0x4, R218 ;  /* 0x0000000404e27825 */ /* 0x000fc400078e02da */
[----:B----4-:R-:W4:Y:S04]  /*63930*/  LDL.LU.64 R216, [R1+0x1398] ;  /* 0x0013980001d87983 */ /* 0x010f280000300a00 */
[----:B------:R3:W-:Y:S04]  /*63940*/  STL.64 [R1+0x19a8], R226 ;  /* 0x0019a8e201007387 */ /* 0x0007e80000100a00 */
[----:B------:R-:W4:Y:S04]  /*63950*/  LDL.LU.64 R214, [R1+0x1390] ;  /* 0x0013900001d67983 */ /* 0x000f280000300a00 */
[----:B------:R-:W4:Y:S01]  /*63960*/  LDL.LU.64 R218, [R1+0x1388] ;  /* 0x0013880001da7983 */ /* 0x000f220000300a00 */
[----:B------:R-:W-:-:S03]  /*63970*/  ISETP.GE.U32.AND P1, PT, R252, 0x7ffffc3c, PT ;  /* 0x7ffffc3cfc00780c */ /* 0x000fc60003f26070 */
[----:B------:R-:W-:Y:S04]  /*63980*/  LDGSTS.E [R154+-0x6bff4], desc[UR60][R220.64], !P2 ;  /* 0x9400c000dc9a7fae */ /* 0x000fe8000d12187c */
[----:B------:R1:W-:Y:S04]  /*63990*/  LDGSTS.E [R0+-0x67ff4], desc[UR60][R226.64], !P2 ;  /* 0x9800c000e2007fae */ /* 0x0003e8000d12187c */
[----:B------:R-:W4:Y:S01]  /*639a0*/  LDL.LU.64 R220, [R1+0x1380] ;  /* 0x0013800001dc7983 */ /* 0x000f220000300a00 */
[----:B---3--:R-:W-:-:S05]  /*639b0*/  IMAD.WIDE R212, R4, 0x4, R212 ;  /* 0x0000000404d47825 */ /* 0x008fca00078e02d4 */
[----:B------:R-:W-:Y:S04]  /*639c0*/  STL.64 [R1+0x19b0], R212 ;  /* 0x0019b0d401007387 */ /* 0x000fe80000100a00 */
[----:B------:R3:W-:Y:S01]  /*639d0*/  LDGSTS.E [R159+-0x63ff4], desc[UR60][R212.64], !P2 ;  /* 0x9c00c000d49f7fae */ /* 0x0007e2000d12187c */
[----:B------:R-:W-:-:S04]  /*639e0*/  IMAD.WIDE R210, R4, 0x4, R210 ;  /* 0x0000000404d27825 */ /* 0x000fc800078e02d2 */
[C---:B-1----:R-:W-:Y:S01]  /*639f0*/  IMAD.WIDE R226, R4.reuse, 0x4, R224 ;  /* 0x0000000404e27825 */ /* 0x042fe200078e02e0 */
[----:B------:R1:W-:Y:S03]  /*63a00*/  STL.64 [R1+0x1d38], R210 ;  /* 0x001d38d201007387 */ /* 0x0003e60000100a00 */
[----:B--2---:R-:W-:Y:S01]  /*63a10*/  IMAD.WIDE R222, R4, 0x4, R222 ;  /* 0x0000000404de7825 */ /* 0x004fe200078e02de */
[----:B------:R2:W-:Y:S04]  /*63a20*/  STL.64 [R1+0x1d40], R226 ;  /* 0x001d40e201007387 */ /* 0x0005e80000100a00 */
[----:B------:R-:W2:Y:S04]  /*63a30*/  LDL.LU.64 R224, [R1+0x1378] ;  /* 0x0013780001e07983 */ /* 0x000ea80000300a00 */
[----:B------:R2:W-:Y:S04]  /*63a40*/  STL.64 [R1+0x1d48], R222 ;  /* 0x001d48de01007387 */ /* 0x0005e80000100a00 */
[----:B------:R-:W-:Y:S01]  /*63a50*/  LDGSTS.E [R156+-0x60000], desc[UR60][R210.64], !P1 ;  /* 0xa0000000d29c7fae */ /* 0x000fe2000c92187c */
[----:B---3--:R-:W-:-:S03]  /*63a60*/  VIADD R159, R153, 0xfffffcba ;  /* 0xfffffcba999f7836 */ /* 0x008fc60000000000 */
[----:B------:R2:W-:Y:S04]  /*63a70*/  LDGSTS.E [R154+-0x5c000], desc[UR60][R226.64], !P1 ;  /* 0xa4000000e29a7fae */ /* 0x0005e8000c92187c */
[----:B-1----:R-:W3:Y:S04]  /*63a80*/  LDL.LU.64 R210, [R1+0x1370] ;  /* 0x0013700001d27983 */ /* 0x002ee80000300a00 */
[----:B------:R-:W3:Y:S01]  /*63a90*/  LDL.LU.64 R212, [R1+0x1368] ;  /* 0x0013680001d47983 */ /* 0x000ee20000300a00 */
[----:B------:R-:W-:Y:S01]  /*63aa0*/  ISETP.GE.U32.AND P2, PT, R159, 0x7ffffc3b, PT ;  /* 0x7ffffc3b9f00780c */ /* 0x000fe20003f46070 */
[----:B----4-:R-:W-:Y:S01]  /*63ab0*/  IMAD.WIDE R216, R4, 0x4, R216 ;  /* 0x0000000404d87825 */ /* 0x010fe200078e02d8 */
[----:B------:R-:W-:Y:S01]  /*63ac0*/  IADD3 R252, R152, -0x347, RZ ;  /* 0xfffffcb998fc7810 */ /* 0x000fe20007ffe0ff */
[----:B------:R-:W4:Y:S01]  /*63ad0*/  LDL.LU.64 R228, [R1+0x1360] ;  /* 0x0013600001e47983 */ /* 0x000f220000300a00 */
[----:B--2---:R-:W1:Y:S01]  /*63ae0*/  LDC R226, c[0x0][0x230] ;  /* 0x00008c00ffe27b82 */ /* 0x004e620000000800 */
[----:B------:R-:W-:-:S02]  /*63af0*/  VIADD R159, R2, 0x200000 ;  /* 0x00200000029f7836 */ /* 0x000fc40000000000 */
[----:B------:R2:W-:Y:S01]  /*63b00*/  LDGSTS.E [R0+-0x58000], desc[UR60][R222.64], !P1 ;  /* 0xa8000000de007fae */ /* 0x0005e2000c92187c */
[----:B------:R-:W-:-:S04]  /*63b10*/  IMAD.WIDE R214, R4, 0x4, R214 ;  /* 0x0000000404d67825 */ /* 0x000fc800078e02d6 */
[C---:B------:R-:W-:Y:S01]  /*63b20*/  IMAD.WIDE R218, R4.reuse, 0x4, R218 ;  /* 0x0000000404da7825 */ /* 0x040fe200078e02da */
[----:B------:R2:W-:Y:S02]  /*63b30*/  STL.64 [R1+0x1d50], R216 ;  /* 0x001d50d801007387 */ /* 0x0005e40000100a00 */
[----:B--2---:R-:W2:Y:S02]  /*63b40*/  LDC R222, c[0x0][0x230] ;  /* 0x00008c00ffde7b82 */ /* 0x004ea40000000800 */
[----:B------:R1:W-:Y:S04]  /*63b50*/  STL.64 [R1+0x1d58], R214 ;  /* 0x001d58d601007387 */ /* 0x0003e80000100a00 */
[----:B------:R-:W-:Y:S01]  /*63b60*/  LDGSTS.E [R159+-0x54000], desc[UR60][R216.64], !P1 ;  /* 0xac000000d89f7fae */ /* 0x000fe2000c92187c */
[----:B------:R-:W-:-:S03]  /*63b70*/  IMAD.WIDE R152, R4, 0x4, R220 ;  /* 0x0000000404987825 */ /* 0x000fc600078e02dc */
[----:B------:R1:W-:Y:S04]  /*63b80*/  STL.64 [R1+0x1d60], R218 ;  /* 0x001d60da01007387 */ /* 0x0003e80000100a00 */
[----:B------:R-:W-:Y:S04]  /*63b90*/  LDGSTS.E [R156+-0x5fffc], desc[UR60][R214.64], !P2 ;  /* 0xa0004000d69c7fae */ /* 0x000fe8000d12187c */
[----:B------:R-:W2:Y:S04]  /*63ba0*/  LDL.LU.64 R216, [R1+0x1358] ;  /* 0x0013580001d87983 */ /* 0x000ea80000300a00 */
[----:B------:R4:W-:Y:S04]  /*63bb0*/  STL.64 [R1+0x1d68], R152 ;  /* 0x001d689801007387 */ /* 0x0009e80000100a00 */
[----:B-1----:R-:W2:Y:S04]  /*63bc0*/  LDL.LU.64 R214, [R1+0x1350] ;  /* 0x0013500001d67983 */ /* 0x002ea80000300a00 */
[----:B------:R-:W2:Y:S01]  /*63bd0*/  LDL.LU.64 R220, [R1+0x1348] ;  /* 0x0013480001dc7983 */ /* 0x000ea20000300a00 */
[----:B------:R-:W-:-:S03]  /*63be0*/  ISETP.GE.U32.AND P1, PT, R252, 0x7ffffc3a, PT ;  /* 0x7ffffc3afc00780c */ /* 0x000fc60003f26070 */
[----:B------:R-:W-:Y:S04]  /*63bf0*/  LDGSTS.E [R154+-0x5bffc], desc[UR60][R218.64], !P2 ;  /* 0xa4004000da9a7fae */ /* 0x000fe8000d12187c */
[----:B------:R4:W-:Y:S04]  /*63c00*/  LDGSTS.E [R0+-0x57ffc], desc[UR60][R152.64], !P2 ;  /* 0xa800400098007fae */ /* 0x0009e8000d12187c */
[----:B------:R-:W2:Y:S01]  /*63c10*/  LDL.LU.64 R218, [R1+0x1340] ;  /* 0x0013400001da7983 */ /* 0x000ea20000300a00 */
[----:B------:R-:W-:-:S05]  /*63c20*/  IMAD.WIDE R224, R4, 0x4, R224 ;  /* 0x0000000404e07825 */ /* 0x000fca00078e02e0 */
[----:B------:R-:W-:Y:S04]  /*63c30*/  STL.64 [R1+0x1d70], R224 ;  /* 0x001d70e001007387 */ /* 0x000fe80000100a00 */
[----:B------:R2:W-:Y:S01]  /*63c40*/  LDGSTS.E [R159+-0x53ffc], desc[UR60][R224.64], !P2 ;  /* 0xac004000e09f7fae */ /* 0x0005e2000d12187c */
[----:B---3--:R-:W-:-:S04]  /*63c50*/  IMAD.WIDE R210, R4, 0x4, R210 ;  /* 0x0000000404d27825 */ /* 0x008fc800078e02d2 */
[C---:B------:R-:W-:Y:S01]  /*63c60*/  IMAD.WIDE R212, R4.reuse, 0x4, R212 ;  /* 0x0000000404d47825 */ /* 0x040fe200078e02d4 */
[----:B------:R1:W-:Y:S03]  /*63c70*/  STL.64 [R1+0x1d78], R210 ;  /* 0x001d78d201007387 */ /* 0x0003e60000100a00 */
[----:B----4-:R-:W-:Y:S01]  /*63c80*/  IMAD.WIDE R152, R4, 0x4, R228 ;  /* 0x0000000404987825 */ /* 0x010fe200078e02e4 */
[----:B--2---:R-:W-:Y:S01]  /*63c90*/  IADD3 R159, R222, -0x348, RZ ;  /* 0xfffffcb8de9f7810 */ /* 0x004fe20007ffe0ff */
        /* <DEDUP_REMOVED lines=9> */
[----:B------:R-:W-:Y:S01]  /*63d30*/  IMAD.WIDE R216, R4, 0x4, R216 ;  /* 0x0000000404d87825 */ /* 0x000fe200078e02d8 */
        /* <DEDUP_REMOVED lines=8> */
[----:B----4-:R-:W4:Y:S03]  /*63dc0*/  LDC R153, c[0x0][0x230] ;  /* 0x00008c00ff997b82 */ /* 0x010f260000000800 */
[----:B------:R1:W-:Y:S04]  /*63dd0*/  STL.64 [R1+0x1da0], R220 ;  /* 0x001da0dc01007387 */ /* 0x0003e80000100a00 */
[----:B------:R-:W-:Y:S01]  /*63de0*/  LDGSTS.E [R156+-0x5fff4], desc[UR60][R214.64], !P2 ;  /* 0xa000c000d69c7fae */ /* 0x000fe2000d12187c */
[----:B------:R-:W4:Y:S01]  /*63df0*/  LDC R152, c[0x0][0x230] ;  /* 0x00008c00ff987b82 */ /* 0x000f220000000800 */
[----:B------:R-:W-:-:S02]  /*63e00*/  IMAD.WIDE R226, R4, 0x4, R218 ;  /* 0x0000000404e27825 */ /* 0x000fc400078e02da */
        /* <DEDUP_REMOVED lines=16> */
[----:B------:R-:W3:Y:S04]  /*63f10*/  LDL.LU.64 R224, [R1+0x12f8] ;  /* 0x0012f80001e07983 */ /* 0x000ee80000300a00 */
[----:B------:R2:W-:Y:S04]  /*63f20*/  STL.64 [R1+0x2148], R212 ;  /* 0x002148d401007387 */ /* 0x0005e80000100a00 */
[----:B------:R-:W-:Y:S01]  /*63f30*/  LDGSTS.E [R156+-0x50000], desc[UR60][R210.64], !P1 ;  /* 0xb0000000d29c7fae */ /* 0x000fe2000c92187c */
[----:B----4-:R-:W-:-:S03]  /*63f40*/  VIADD R159, R153, 0xfffffc9a ;  /* 0xfffffc9a999f7836 */ /* 0x010fc60000000000 */
[----:B------:R2:W-:Y:S04]  /*63f50*/  LDGSTS.E [R154+-0x4c000], desc[UR60][R226.64], !P1 ;  /* 0xb4000000e29a7fae */ /* 0x0005e8000c92187c */
[----:B-1----:R-:W4:Y:S04]  /*63f60*/  LDL.LU.64 R210, [R1+0x12f0] ;  /* 0x0012f00001d27983 */ /* 0x002f280000300a00 */
[----:B------:R-:W4:Y:S01]  /*63f70*/  LDL.LU.64 R222, [R1+0x12e8] ;  /* 0x0012e80001de7983 */ /* 0x000f220000300a00 */
[----:B------:R-:W-:Y:S01]  /*63f80*/  ISETP.GE.U32.AND P2, PT, R159, 0x7ffffc1b, PT ;  /* 0x7ffffc1b9f00780c */ /* 0x000fe20003f46070 */
[----:B------:R-:W-:Y:S01]  /*63f90*/  IMAD.WIDE R216, R4, 0x4, R216 ;  /* 0x0000000404d87825 */ /* 0x000fe200078e02d8 */
        /* <DEDUP_REMOVED lines=22> */
[----:B---3--:R-:W-:-:S05]  /*64100*/  IMAD.WIDE R224, R4, 0x4, R224 ;  /* 0x0000000404e07825 */ /* 0x008fca00078e02e0 */
[----:B------:R-:W-:Y:S04]  /*64110*/  STL.64 [R1+0x2170], R224 ;  /* 0x002170e001007387 */ /* 0x000fe80000100a00 */
[----:B------:R2:W-:Y:S01]  /*64120*/  LDGSTS.E [R159+-0x43ffc], desc[UR60][R224.64], !P2 ;  /* 0xbc004000e09f7fae */ /* 0x0005e2000d12187c */
[----:B----4-:R-:W-:-:S04]  /*64130*/  IMAD.WIDE R210, R4, 0x4, R210 ;  /* 0x0000000404d27825 */ /* 0x010fc800078e02d2 */
        /* <DEDUP_REMOVED lines=10> */
[----:B---3--:R-:W3:Y:S04]  /*641e0*/  LDL.LU.64 R210, [R1+0x1090] ;  /* 0x0010900001d27983 */ /* 0x008ee80000300a00 */
[----:B------:R-:W3:Y:S04]  /*641f0*/  LDL.LU.64 R224, [R1+0x10c8] ;  /* 0x0010c80001e07983 */ /* 0x000ee80000300a00 */
[----:B-1----:R-:W3:Y:S01]  /*64200*/  LDL.LU.64 R222, [R1+0x10f0] ;  /* 0x0010f00001de7983 */ /* 0x002ee20000300a00 */
        /* <DEDUP_REMOVED lines=9> */
[----:B------:R-:W-:Y:S01]  /*642a0*/  IADD3 R2, R3, 0x200000, RZ ;  /* 0x0020000003027810 */ /* 0x000fe20007ffe0ff */
        /* <DEDUP_REMOVED lines=8> */
[----:B------:R-:W4:Y:S01]  /*64330*/  LDL.LU.64 R218, [R1+0x1130] ;  /* 0x0011300001da7983 */ /* 0x000f220000300a00 */
[----:B------:R-:W-:-:S02]  /*64340*/  ISETP.GE.U32.AND P1, PT, R252, 0x7ffffc78, PT ;  /* 0x7ffffc78fc00780c */ /* 0x000fc40003f26070 */
[----:B------:R-:W4:Y:S01]  /*64350*/  LDC R252, c[0x0][0x230] ;  /* 0x00008c00fffc7b82 */ /* 0x000f220000000800 */
[----:B------:R1:W-:Y:S04]  /*64360*/  LDGSTS.E [R154+-0x4bff4], desc[UR60][R220.64], !P2 ;  /* 0xb400c000dc9a7fae */ /* 0x0003e8000d12187c */
[----:B------:R3:W-:Y:S04]  /*64370*/  LDGSTS.E [R0+-0x47ff4], desc[UR60][R226.64], !P2 ;  /* 0xb800c000e2007fae */ /* 0x0007e8000d12187c */
[----:B------:R-:W4:Y:S01]  /*64380*/  LDL.LU.64 R220, [R1+0x1140] ;  /* 0x0011400001dc7983 */ /* 0x000f220000300a00 */
[----:B-1----:R-:W-:-:S02]  /*64390*/  VIADD R154, R3, 0x200000 ;  /* 0x00200000039a7836 */ /* 0x002fc40000000000 */
[----:B--2---:R-:W-:-:S05]  /*643a0*/  IMAD.WIDE R212, R4, 0x4, R212 ;  /* 0x0000000404d47825 */ /* 0x004fca00078e02d4 */
[----:B------:R1:W-:Y:S04]  /*643b0*/  STL.64 [R1+0x21b0], R212 ;  /* 0x0021b0d401007387 */ /* 0x0003e80000100a00 */
[----:B------:R4:W-:Y:S01]  /*643c0*/  LDGSTS.E [R156+-0x43ff4], desc[UR60][R212.64], !P2 ;  /* 0xbc00c000d49c7fae */ /* 0x0009e2000d12187c */
[----:B---3--:R-:W-:-:S04]  /*643d0*/  IMAD.WIDE R210, R4, 0x4, R210 ;  /* 0x0000000404d27825 */ /* 0x008fc800078e02d2 */
[C---:B------:R-:W-:Y:S01]  /*643e0*/  IMAD.WIDE R224, R4.reuse, 0x4, R224 ;  /* 0x0000000404e07825 */ /* 0x040fe200078e02e0 */
[----:B------:R2:W-:Y:S03]  /*643f0*/  STL.64 [R1+0x1090], R210 ;  /* 0x001090d201007387 */ /* 0x0005e60000100a00 */
[----:B------:R-:W-:Y:S01]  /*64400*/  IMAD.WIDE R226, R4, 0x4, R222 ;  /* 0x0000000404e27825 */ /* 0x000fe200078e02de */
[----:B------:R3:W-:Y:S04]  /*64410*/  STL.64 [R1+0x10c8], R224 ;  /* 0x0010c8e001007387 */ /* 0x0007e80000100a00 */
[----:B-1----:R-:W4:Y:S04]  /*64420*/  LDL.LU.64 R212, [R1+0x11e8] ;  /* 0x0011e80001d47983 */ /* 0x002f280000300a00 */
[----:B------:R1:W-:Y:S04]  /*64430*/  STL.64 [R1+0x10f0], R226 ;  /* 0x0010f0e201007387 */ /* 0x0003e80000100a00 */
[----:B------:R-:W-:Y:S04]  /*64440*/  LDGSTS.E [R154+-0x80000], desc[UR60][R210.64], !P1 ;  /* 0x80000000d29a7fae */ /* 0x000fe8000c92187c */
[----:B------:R-:W-:Y:S04]  /*64450*/  LDGSTS.E [R2+-0x7c000], desc[UR60][R224.64], !P1 ;  /* 0x84000000e0027fae */ /* 0x000fe8000c92187c */
[----:B--2---:R-:W2:Y:S04]  /*64460*/  LDL.LU.64 R210, [R1+0x11f0] ;  /* 0x0011f00001d27983 */ /* 0x004ea80000300a00 */
[----:B------:R-:W2:Y:S04]  /*64470*/  LDL.LU.64 R222, [R1+0x1208] ;  /* 0x0012080001de7983 */ /* 0x000ea80000300a00 */
[----:B---3--:R-:W3:Y:S01]  /*64480*/  LDL.LU.64 R224, [R1+0x1210] ;  /* 0x0012100001e07983 */ /* 0x008ee20000300a00 */
[----:B----4-:R-:W-:Y:S01]  /*64490*/  IADD3 R156, R153, -0x30a, RZ ;  /* 0xfffffcf6999c7810 */ /* 0x010fe20007ffe0ff */
[C---:B------:R-:W-:Y:S01]  /*644a0*/  VIADD R0, R3.reuse, 0x200000 ;  /* 0x0020000003007836 */ /* 0x040fe20000000000 */
[----:B------:R-:W4:Y:S02]  /*644b0*/  LDC R153, c[0x0][0x230] ;  /* 0x00008c00ff997b82 */ /* 0x000f240000000800 */
[----:B------:R-:W-:Y:S01]  /*644c0*/  ISETP.GE.U32.AND P2, PT, R156, 0x7ffffc77, PT ;  /* 0x7ffffc779c00780c */ /* 0x000fe20003f46070 */
[C---:B------:R-:W-:Y:S01]  /*644d0*/  IMAD.WIDE R216, R4.reuse, 0x4, R216 ;  /* 0x0000000404d87825 */ /* 0x040fe200078e02d8 */
[----:B------:R-:W-:Y:S01]  /*644e0*/  IADD3 R156, R3, 0x200000, RZ ;  /* 0x00200000039c7810 */ /* 0x000fe20007ffe0ff */
[----:B------:R1:W-:Y:S02]  /*644f0*/  LDGSTS.E [R0+-0x78000], desc[UR60][R226.64], !P1 ;  /* 0x88000000e2007fae */ /* 0x0003e4000c92187c */
[----:B------:R-:W-:-:S04]  /*64500*/  IMAD.WIDE R214, R4, 0x4, R214 ;  /* 0x0000000404d67825 */ /* 0x000fc800078e02d6 */
[C---:B------:R-:W-:Y:S01]  /*64510*/  IMAD.WIDE R218, R4.reuse, 0x4, R218 ;  /* 0x0000000404da7825 */ /* 0x040fe200078e02da */
[----:B------:R1:W-:Y:S04]  /*64520*/  STL.64 [R1+0x1110], R216 ;  /* 0x001110d801007387 */ /* 0x0003e80000100a00 */
[----:B------:R1:W-:Y:S02]  /*64530*/  STL.64 [R1+0x1120], R214 ;  /* 0x001120d601007387 */ /* 0x0003e40000100a00 */
[----:B-1----:R-:W-:Y:S02]  /*64540*/  IMAD.WIDE R226, R4, 0x4, R220 ;  /* 0x0000000404e27825 */ /* 0x002fe400078e02dc */
[----:B------:R-:W-:Y:S04]  /*64550*/  LDGSTS.E [R156+-0x74000], desc[UR60][R216.64], !P1 ;  /* 0x8c000000d89c7fae */ /* 0x000fe8000c92187c */
[----:B------:R1:W-:Y:S01]  /*64560*/  STL.64 [R1+0x1130], R218 ;  /* 0x001130da01007387 */ /* 0x0003e20000100a00 */
[----:B------:R-:W-:-:S02]  /*64570*/  VIADD R159, R152, 0xfffffcf5 ;  /* 0xfffffcf5989f7836 */ /* 0x000fc40000000000 */
[----:B------:R-:W4:Y:S01]  /*64580*/  LDC R152, c[0x0][0x230] ;  /* 0x00008c00ff987b82 */ /* 0x000f220000000800 */
[----:B------:R-:W-:Y:S04]  /*64590*/  LDGSTS.E [R154+-0x7fffc], desc[UR60][R214.64], !P2 ;  /* 0x80004000d69a7fae */ /* 0x000fe8000d12187c */
[----:B------:R-:W4:Y:S04]  /*645a0*/  LDL.LU.64 R216, [R1+0x1228] ;  /* 0x0012280001d87983 */ /* 0x000f280000300a00 */
[----:B------:R3:W-:Y:S04]  /*645b0*/  STL.64 [R1+0x1140], R226 ;  /* 0x001140e201007387 */ /* 0x0007e80000100a00 */
[----:B------:R-:W4:Y:S04]  /*645c0*/  LDL.LU.64 R214, [R1+0x1230] ;  /* 0x0012300001d67983 */ /* 0x000f280000300a00 */
[----:B------:R-:W4:Y:S01]  /*645d0*/  LDL.LU.64 R220, [R1+0x1248] ;  /* 0x0012480001dc7983 */ /* 0x000f220000300a00 */
[----:B------:R-:W-:-:S03]  /*645e0*/  ISETP.GE.U32.AND P1, PT, R159, 0x7ffffc76, PT ;  /* 0x7ffffc769f00780c */ /* 0x000fc60003f26070 */
[----:B------:R-:W-:Y:S04]  /*645f0*/  LDGSTS.E [R2+-0x7bffc], desc[UR60][R218.64], !P2 ;  /* 0x84004000da027fae */ /* 0x000fe8000d12187c */
[----:B------:R3:W-:Y:S04]  /*64600*/  LDGSTS.E [R0+-0x77ffc], desc[UR60][R226.64], !P2 ;  /* 0x88004000e2007fae */ /* 0x0007e8000d12187c */
[----:B-1----:R-:W4:Y:S01]  /*64610*/  LDL.LU.64 R218, [R1+0x1250] ;  /* 0x0012500001da7983 */ /* 0x002f220000300a00 */
[----:B------:R-:W-:-:S05]  /*64620*/  IMAD.WIDE R212, R4, 0x4, R212 ;  /* 0x0000000404d47825 */ /* 0x000fca00078e02d4 */
[----:B------:R1:W-:Y:S04]  /*64630*/  STL.64 [R1+0x11e8], R212 ;  /* 0x0011e8d401007387 */ /* 0x0003e80000100a00 */
[----:B------:R1:W-:Y:S01]  /*64640*/  LDGSTS.E [R156+-0x73ffc], desc[UR60][R212.64], !P2 ;  /* 0x8c004000d49c7fae */ /* 0x0003e2000d12187c */
[----:B--2---:R-:W-:-:S04]  /*64650*/  IMAD.WIDE R210, R4, 0x4, R210 ;  /* 0x0000000404d27825 */ /* 0x004fc800078e02d2 */
[C---:B------:R-:W-:Y:S01]  /*64660*/  IMAD.WIDE R222, R4.reuse, 0x4, R222 ;  /* 0x0000000404de7825 */ /* 0x040fe200078e02de */
[----:B------:R2:W-:Y:S03]  /*64670*/  STL.64 [R1+0x11f0], R210 ;  /* 0x0011f0d201007387 */ /* 0x0005e60000100a00 */
[----:B---3--:R-:W-:Y:S01]  /*64680*/  IMAD.WIDE R226, R4, 0x4, R224 ;  /* 0x0000000404e27825 */ /* 0x008fe200078e02e0 */
[----:B-1----:R-:W3:Y:S04]  /*64690*/  LDL.LU.64 R212, [R1+0x1268] ;  /* 0x0012680001d47983 */ /* 0x002ee80000300a00 */
[----:B------:R1:W-:Y:S04]  /*646a0*/  STL.64 [R1+0x1208], R222 ;  /* 0x001208de01007387 */ /* 0x0003e80000100a00 */
[----:B------:R1:W-:Y:S04]  /*646b0*/  STL.64 [R1+0x1210], R226 ;  /* 0x001210e201007387 */ /* 0x0003e80000100a00 */
[----:B------:R-:W-:Y:S04]  /*646c0*/  LDGSTS.E [R154+-0x7fff8], desc[UR60][R210.64], !P1 ;  /* 0x80008000d29a7fae */ /* 0x000fe8000c92187c */
[----:B------:R-:W-:Y:S01]  /*646d0*/  LDGSTS.E [R2+-0x7bff8], desc[UR60][R222.64], !P1 ;  /* 0x84008000de027fae */ /* 0x000fe2000c92187c */
[----:B------:R-:W-:Y:S01]  /*646e0*/  VIADD R156, R252, 0xfffffcf4 ;  /* 0xfffffcf4fc9c7836 */ /* 0x000fe20000000000 */
[----:B----4-:R-:W-:Y:S01]  /*646f0*/  IADD3 R159, R153, -0x329, RZ ;  /* 0xfffffcd7999f7810 */ /* 0x010fe20007ffe0ff */
[----:B------:R-:W4:Y:S01]  /*64700*/  LDC R252, c[0x0][0x230] ;  /* 0x00008c00fffc7b82 */ /* 0x000f220000000800 */
[----:B------:R1:W-:Y:S04]  /*64710*/  LDGSTS.E [R0+-0x77ff8], desc[UR60][R226.64], !P1 ;  /* 0x88008000e2007fae */ /* 0x0003e8000c92187c */
[----:B--2---:R-:W2:Y:S01]  /*64720*/  LDL.LU.64 R210, [R1+0x12b0] ;  /* 0x0012b00001d27983 */ /* 0x004ea20000300a00 */
[----:B------:R-:W-:-:S02]  /*64730*/  ISETP.GE.U32.AND P2, PT, R156, 0x7ffffc75, PT ;  /* 0x7ffffc759c00780c */ /* 0x000fc40003f46070 */
[----:B------:R-:W4:Y:S01]  /*64740*/  LDC R153, c[0x0][0x230] ;  /* 0x00008c00ff997b82 */ /* 0x000f220000000800 */
[----:B------:R-:W4:Y:S04]  /*64750*/  LDL.LU.64 R224, [R1+0x12a8] ;  /* 0x0012a80001e07983 */ /* 0x000f280000300a00 */
[----:B-1----:R-:W4:Y:S01]  /*64760*/  LDL.LU.64 R222, [R1+0x12a0] ;  /* 0x0012a00001de7983 */ /* 0x002f220000300a00 */
[----:B------:R-:W-:Y:S02]  /*64770*/  VIADD R156, R3, 0x200000 ;  /* 0x00200000039c7836 */ /* 0x000fe40000000000 */
[----:B------:R-:W-:-:S04]  /*64780*/  IMAD.WIDE R216, R4, 0x4, R216 ;  /* 0x0000000404d87825 */ /* 0x000fc800078e02d8 */
[C---:B------:R-:W-:Y:S01]  /*64790*/  IMAD.WIDE R214, R4.reuse, 0x4, R214 ;  /* 0x0000000404d67825 */ /* 0x040fe200078e02d6 */
[----:B------:R1:W-:Y:S03]  /*647a0*/  STL.64 [R1+0x1228], R216 ;  /* 0x001228d801007387 */ /* 0x0003e60000100a00 */
[C---:B------:R-:W-:Y:S01]  /*647b0*/  IMAD.WIDE R220, R4.reuse, 0x4, R220 ;  /* 0x0000000404dc7825 */ /* 0x040fe200078e02dc */
[----:B------:R1:W-:Y:S04]  /*647c0*/  STL.64 [R1+0x1230], R214 ;  /* 0x001230d601007387 */ /* 0x0003e80000100a00 */
        /* <DEDUP_REMOVED lines=13> */
[----:B------:R3:W-:Y:S04]  /*648a0*/  STL.64 [R1+0x1268], R212 ;  /* 0x001268d401007387 */ /* 0x0007e80000100a00 */
[----:B------:R3:W-:Y:S01]  /*648b0*/  LDGSTS.E [R156+-0x73ff4], desc[UR60][R212.64], !P2 ;  /* 0x8c00c000d49c7fae */ /* 0x0007e2000d12187c */
[----:B--2---:R-:W-:-:S04]  /*648c0*/  IMAD.WIDE R210, R4, 0x4, R210 ;  /* 0x0000000404d27825 */ /* 0x004fc800078e02d2 */
[C---:B----4-:R-:W-:Y:S01]  /*648d0*/  IMAD.WIDE R224, R4.reuse, 0x4, R224 ;  /* 0x0000000404e07825 */ /* 0x050fe200078e02e0 */
[----:B------:R2:W-:Y:S03]  /*648e0*/  STL.64 [R1+0x1470], R210 ;  /* 0x001470d201007387 */ /* 0x0005e60000100a00 */
[----:B-1----:R-:W-:Y:S01]  /*648f0*/  IMAD.WIDE R226, R4, 0x4, R222 ;  /* 0x0000000404e27825 */ /* 0x002fe200078e02de */
[----:B---3--:R-:W3:Y:S04]  /*64900*/  LDL.LU.64 R212, [R1+0x1278] ;  /* 0x0012780001d47983 */ /* 0x008ee80000300a00 */
[----:B------:R1:W-:Y:S04]  /*64910*/  STL.64 [R1+0x1478], R224 ;  /* 0x001478e001007387 */ /* 0x0003e80000100a00 */
[----:B------:R4:W-:Y:S04]  /*64920*/  STL.64 [R1+0x1480], R226 ;  /* 0x001480e201007387 */ /* 0x0009e80000100a00 */
[----:B------:R-:W-:Y:S04]  /*64930*/  LDGSTS.E [R154+-0x70000], desc[UR60][R210.64], !P1 ;  /* 0x90000000d29a7fae */ /* 0x000fe8000c92187c */
[----:B------:R-:W-:Y:S01]  /*64940*/  LDGSTS.E [R2+-0x6c000], desc[UR60][R224.64], !P1 ;  /* 0x94000000e0027fae */ /* 0x000fe2000c92187c */
[----:B------:R-:W-:Y:S01]  /*64950*/  IADD3 R156, R252, -0x32a, RZ ;  /* 0xfffffcd6fc9c7810 */ /* 0x000fe20007ffe0ff */
[----:B------:R-:W-:Y:S01]  /*64960*/  VIADD R159, R152, 0xfffffcd5 ;  /* 0xfffffcd5989f7836 */ /* 0x000fe20000000000 */
[----:B------:R-:W3:Y:S01]  /*64970*/  LDC R252, c[0x0][0x230] ;  /* 0x00008c00fffc7b82 */ /* 0x000ee20000000800 */
[----:B------:R4:W-:Y:S04]  /*64980*/  LDGSTS.E [R0+-0x68000], desc[UR60][R226.64], !P1 ;  /* 0x98000000e2007fae */ /* 0x0009e8000c92187c */
[----:B--2---:R-:W2:Y:S01]  /*64990*/  LDL.LU.64 R210, [R1+0x1270] ;  /* 0x0012700001d27983 */ /* 0x004ea20000300a00 */
[----:B------:R-:W-:-:S02]  /*649a0*/  ISETP.GE.U32.AND P2, PT, R156, 0x7ffffc57, PT ;  /* 0x7ffffc579c00780c */ /* 0x000fc40003f46070 */
[----:B------:R-:W2:Y:S01]  /*649b0*/  LDC R152, c[0x0][0x230] ;  /* 0x00008c00ff987b82 */ /* 0x000ea20000000800 */
[----:B------:R-:W2:Y:S04]  /*649c0*/  LDL.LU.64 R222, [R1+0x1260] ;  /* 0x0012600001de7983 */ /* 0x000ea80000300a00 */
[----:B-1----:R-:W2:Y:S01]  /*649d0*/  LDL.LU.64 R224, [R1+0x1258] ;  /* 0x0012580001e07983 */ /* 0x002ea20000300a00 */
[----:B------:R-:W-:Y:S01]  /*649e0*/  IMAD.WIDE R216, R4, 0x4, R216 ;  /* 0x0000000404d87825 */ /* 0x000fe200078e02d8 */
[----:B------:R-:W-:-:S03]  /*649f0*/  IADD3 R156, R3, 0x200000, RZ ;  /* 0x00200000039c7810 */ /* 0x000fc60007ffe0ff */
        /* <DEDUP_REMOVED lines=20> */
[C---:B------:R-:W-:Y:S01]  /*64b40*/  IMAD.WIDE R222, R4.reuse, 0x4, R222 ;  /* 0x0000000404de7825 */ /* 0x040fe200078e02de */
[----:B------:R2:W-:Y:S03]  /*64b50*/  STL.64 [R1+0x19f8], R210 ;  /* 0x0019f8d201007387 */ /* 0x0005e60000100a00 */
[----:B-1----:R-:W-:Y:S01]  /*64b60*/  IMAD.WIDE R226, R4, 0x4, R224 ;  /* 0x0000000404e27825 */ /* 0x002fe200078e02e0 */
[----:B---3--:R-:W3:Y:S04]  /*64b70*/  LDL.LU.64 R212, [R1+0x1200] ;  /* 0x0012000001d47983 */ /* 0x008ee80000300a00 */
[----:B------:R1:W-:Y:S04]  /*64b80*/  STL.64 [R1+0x1a00], R222 ;  /* 0x001a00de01007387 */ /* 0x0003e80000100a00 */
[----:B------:R1:W-:Y:S04]  /*64b90*/  STL.64 [R1+0x1a08], R226 ;  /* 0x001a08e201007387 */ /* 0x0003e80000100a00 */
[----:B------:R-:W-:Y:S04]  /*64ba0*/  LDGSTS.E [R154+-0x6fff8], desc[UR60][R210.64], !P1 ;  /* 0x90008000d29a7fae */ /* 0x000fe8000c92187c */
[----:B------:R-:W-:Y:S01]  /*64bb0*/  LDGSTS.E [R2+-0x6bff8], desc[UR60][R222.64], !P1 ;  /* 0x94008000de027fae */ /* 0x000fe2000c92187c */
[----:B------:R-:W-:-:S02]  /*64bc0*/  VIADD R156, R252, 0xfffffcd4 ;  /* 0xfffffcd4fc9c7836 */ /* 0x000fc40000000000 */
[C---:B----4-:R-:W-:Y:S01]  /*64bd0*/  IMAD.WIDE R216, R4.reuse, 0x4, R216 ;  /* 0x0000000404d87825 */ /* 0x050fe200078e02d8 */
[----:B--2---:R-:W2:Y:S03]  /*64be0*/  LDL.LU.64 R210, [R1+0x11f8] ;  /* 0x0011f80001d27983 */ /* 0x004ea60000300a00 */
[C---:B------:R-:W-:Y:S01]  /*64bf0*/  IMAD.WIDE R214, R4.reuse, 0x4, R214 ;  /* 0x0000000404d67825 */ /* 0x040fe200078e02d6 */
[----:B------:R-:W4:Y:S03]  /*64c00*/  LDL.LU.64 R224, [R1+0x11e0] ;  /* 0x0011e00001e07983 */ /* 0x000f260000300a00 */
[----:B------:R-:W-:Y:S01]  /*64c10*/  IMAD.WIDE R220, R4, 0x4, R220 ;  /* 0x0000000404dc7825 */ /* 0x000fe200078e02dc */
[----:B-1----:R-:W4:Y:S01]  /*64c20*/  LDL.LU.64 R222, [R1+0x11d8] ;  /* 0x0011d80001de7983 */ /* 0x002f220000300a00 */
[----:B------:R-:W-:Y:S01]  /*64c30*/  ISETP.GE.U32.AND P2, PT, R156, 0x7ffffc55, PT ;  /* 0x7ffffc559c00780c */ /* 0x000fe20003f46070 */
[----:B------:R-:W1:Y:S01]  /*64c40*/  LDC R252, c[0x0][0x230] ;  /* 0x00008c00fffc7b82 */ /* 0x000e620000000800 */
[----:B------:R-:W-:Y:S01]  /*64c50*/  VIADD R156, R3, 0x200000 ;  /* 0x00200000039c7836 */ /* 0x000fe20000000000 */
[----:B------:R1:W-:Y:S04]  /*64c60*/  LDGSTS.E [R0+-0x67ff8], desc[UR60][R226.64], !P1 ;  /* 0x98008000e2007fae */ /* 0x0003e8000c92187c */
[----:B------:R1:W-:Y:S04]  /*64c70*/  STL.64 [R1+0x1a10], R216 ;  /* 0x001a10d801007387 */ /* 0x0003e80000100a00 */
[----:B------:R1:W-:Y:S02]  /*64c80*/  STL.64 [R1+0x1a18], R214 ;  /* 0x001a18d601007387 */ /* 0x0003e40000100a00 */
[----:B-1----:R-:W-:-:S02]  /*64c90*/  IMAD.WIDE R226, R4, 0x4, R218 ;  /* 0x0000000404e27825 */ /* 0x002fc400078e02da */
[----:B------:R-:W-:Y:S04]  /*64ca0*/  LDGSTS.E [R156+-0x63ff8], desc[UR60][R216.64], !P1 ;  /* 0x9c008000d89c7fae */ /* 0x000fe8000c92187c */
[----:B------:R1:W-:Y:S01]  /*64cb0*/  STL.64 [R1+0x1a20], R220 ;  /* 0x001a20dc01007387 */ /* 0x0003e20000100a00 */
[----:B------:R-:W-:Y:S02]  /*64cc0*/  IADD3 R159, R153, -0x349, RZ ;  /* 0xfffffcb7999f7810 */ /* 0x000fe40007ffe0ff */
[----:B------:R-:W4:Y:S01]  /*64cd0*/  LDC R153, c[0x0][0x230] ;  /* 0x00008c00ff997b82 */ /* 0x000f220000000800 */
[----:B------:R-:W-:Y:S04]  /*64ce0*/  LDGSTS.E [R154+-0x6fff4], desc[UR60][R214.64], !P2 ;  /* 0x9000c000d69a7fae */ /* 0x000fe8000d12187c */
[----:B------:R-:W4:Y:S04]  /*64cf0*/  LDL.LU.64 R216, [R1+0x11d0] ;  /* 0x0011d00001d87983 */ /* 0x000f280000300a00 */
[----:B------:R-:W-:Y:S04]  /*64d00*/  STL.64 [R1+0x1a28], R226 ;  /* 0x001a28e201007387 */ /* 0x000fe80000100a00 */
[----:B------:R-:W4:Y:S04]  /*64d10*/  LDL.LU.64 R214, [R1+0x11c8] ;  /* 0x0011c80001d67983 */ /* 0x000f280000300a00 */
[----:B------:R-:W4:Y:S01]  /*64d20*/  LDL.LU.64 R218, [R1+0x11c0] ;  /* 0x0011c00001da7983 */ /* 0x000f220000300a00 */
[----:B------:R-:W-:-:S03]  /*64d30*/  ISETP.GE.U32.AND P1, PT, R159, 0x7ffffc38, PT ;  /* 0x7ffffc389f00780c */ /* 0x000fc60003f26070 */
[----:B------:R-:W-:Y:S04]  /*64d40*/  LDGSTS.E [R2+-0x6bff4], desc[UR60][R220.64], !P2 ;  /* 0x9400c000dc027fae */ /* 0x000fe8000d12187c */
[----:B------:R4:W-:Y:S04]  /*64d50*/  LDGSTS.E [R0+-0x67ff4], desc[UR60][R226.64], !P2 ;  /* 0x9800c000e2007fae */ /* 0x0009e8000d12187c */
[----:B-1----:R-:W4:Y:S01]  /*64d60*/  LDL.LU.64 R220, [R1+0x11b8] ;  /* 0x0011b80001dc7983 */ /* 0x002f220000300a00 */
[----:B---3--:R-:W-:-:S05]  /*64d70*/  IMAD.WIDE R212, R4, 0x4, R212 ;  /* 0x0000000404d47825 */ /* 0x008fca00078e02d4 */
[----:B------:R1:W-:Y:S04]  /*64d80*/  STL.64 [R1+0x1a30], R212 ;  /* 0x001a30d401007387 */ /* 0x0003e80000100a00 */
[----:B------:R3:W-:Y:S01]  /*64d90*/  LDGSTS.E [R156+-0x63ff4], desc[UR60][R212.64], !P2 ;  /* 0x9c00c000d49c7fae */ /* 0x0007e2000d12187c */
[----:B--2---:R-:W-:-:S05]  /*64da0*/  IMAD.WIDE R210, R4, 0x4, R210 ;  /* 0x0000000404d27825 */ /* 0x004fca00078e02d2 */
[----:B------:R2:W-:Y:S01]  /*64db0*/  STL.64 [R1+0x1db8], R210 ;  /* 0x001db8d201007387 */ /* 0x0005e20000100a00 */
[----:B----4-:R-:W-:-:S03]  /*64dc0*/  IMAD.WIDE R224, R4, 0x4, R224 ;  /* 0x0000000404e07825 */ /* 0x010fc600078e02e0 */
[----:B-1----:R-:W4:Y:S01]  /*64dd0*/  LDL.LU.64 R212, [R1+0x11b0] ;  /* 0x0011b00001d47983 */ /* 0x002f220000300a00 */
[----:B------:R-:W-:-:S03]  /*64de0*/  IMAD.WIDE R226, R4, 0x4, R222 ;  /* 0x0000000404e27825 */ /* 0x000fc600078e02de */
[----:B------:R1:W-:Y:S04]  /*64df0*/  STL.64 [R1+0x1dc0], R224 ;  /* 0x001dc0e001007387 */ /* 0x0003e80000100a00 */
[----:B------:R1:W-:Y:S04]  /*64e00*/  STL.64 [R1+0x1dc8], R226 ;  /* 0x001dc8e201007387 */ /* 0x0003e80000100a00 */
[----:B------:R-:W-:Y:S04]  /*64e10*/  LDGSTS.E [R154+-0x60000], desc[UR60][R210.64], !P1 ;  /* 0xa0000000d29a7fae */ /* 0x000fe8000c92187c */
[----:B------:R-:W-:Y:S01]  /*64e20*/  LDGSTS.E [R2+-0x5c000], desc[UR60][R224.64], !P1 ;  /* 0xa4000000e0027fae */ /* 0x000fe2000c92187c */
[----:B---3--:R-:W-:Y:S01]  /*64e30*/  IADD3 R156, R252, -0x34a, RZ ;  /* 0xfffffcb6fc9c7810 */ /* 0x008fe20007ffe0ff */
[----:B------:R-:W-:Y:S01]  /*64e40*/  VIADD R159, R152, 0xfffffcb5 ;  /* 0xfffffcb5989f7836 */ /* 0x000fe20000000000 */
[----:B------:R-:W3:Y:S01]  /*64e50*/  LDC R252, c[0x0][0x230] ;  /* 0x00008c00fffc7b82 */ /* 0x000ee20000000800 */
[----:B------:R1:W-:Y:S04]  /*64e60*/  LDGSTS.E [R0+-0x58000], desc[UR60][R226.64], !P1 ;  /* 0xa8000000e2007fae */ /* 0x0003e8000c92187c */
[----:B--2---:R-:W2:Y:S01]  /*64e70*/  LDL.LU.64 R210, [R1+0x11a8] ;  /* 0x0011a80001d27983 */ /* 0x004ea20000300a00 */
[----:B------:R-:W-:-:S02]  /*64e80*/  ISETP.GE.U32.AND P2, PT, R156, 0x7ffffc37, PT ;  /* 0x7ffffc379c00780c */ /* 0x000fc40003f46070 */
[----:B------:R-:W3:Y:S01]  /*64e90*/  LDC R152, c[0x0][0x230] ;  /* 0x00008c00ff987b82 */ /* 0x000ee20000000800 */
[----:B------:R-:W3:Y:S04]  /*64ea0*/  LDL.LU.64 R222, [R1+0x11a0] ;  /* 0x0011a00001de7983 */ /* 0x000ee80000300a00 */
[----:B-1----:R-:W3:Y:S01]  /*64eb0*/  LDL.LU.64 R224, [R1+0x1198] ;  /* 0x0011980001e07983 */ /* 0x002ee20000300a00 */
        /* <DEDUP_REMOVED lines=18> */
[----:B----4-:R-:W-:-:S05]  /*64fe0*/  IMAD.WIDE R212, R4, 0x4, R212 ;  /* 0x0000000404d47825 */ /* 0x010fca00078e02d4 */
[----:B------:R4:W-:Y:S04]  /*64ff0*/  STL.64 [R1+0x1df0], R212 ;  /* 0x001df0d401007387 */ /* 0x0009e80000100a00 */
[----:B------:R4:W-:Y:S01]  /*65000*/  LDGSTS.E [R156+-0x53ffc], desc[UR60][R212.64], !P2 ;  /* 0xac004000d49c7fae */ /* 0x0009e2000d12187c */
[----:B--2---:R-:W-:-:S04]  /*65010*/  IMAD.WIDE R210, R4, 0x4, R210 ;  /* 0x0000000404d27825 */ /* 0x004fc800078e02d2 */
[C---:B---3--:R-:W-:Y:S01]  /*65020*/  IMAD.WIDE R222, R4.reuse, 0x4, R222 ;  /* 0x0000000404de7825 */ /* 0x048fe200078e02de */
[----:B------:R2:W-:Y:S03]  /*65030*/  STL.64 [R1+0x1df8], R210 ;  /* 0x001df8d201007387 */ /* 0x0005e60000100a00 */
[----:B-1----:R-:W-:Y:S01]  /*65040*/  IMAD.WIDE R226, R4, 0x4, R224 ;  /* 0x0000000404e27825 */ /* 0x002fe200078e02e0 */
[----:B----4-:R-:W3:Y:S04]  /*65050*/  LDL.LU.64 R212, [R1+0x1170] ;  /* 0x0011700001d47983 */ /* 0x010ee80000300a00 */
[----:B------:R1:W-:Y:S04]  /*65060*/  STL.64 [R1+0x1e00], R222 ;  /* 0x001e00de01007387 */ /* 0x0003e80000100a00 */
[----:B------:R4:W-:Y:S04]  /*65070*/  STL.64 [R1+0x1e08], R226 ;  /* 0x001e08e201007387 */ /* 0x0009e80000100a00 */
[----:B------:R-:W-:Y:S04]  /*65080*/  LDGSTS.E [R154+-0x5fff8], desc[UR60][R210.64], !P1 ;  /* 0xa0008000d29a7fae */ /* 0x000fe8000c92187c */
[----:B------:R-:W-:Y:S01]  /*65090*/  LDGSTS.E [R2+-0x5bff8], desc[UR60][R222.64], !P1 ;  /* 0xa4008000de027fae */ /* 0x000fe2000c92187c */
[----:B------:R-:W-:-:S02]  /*650a0*/  VIADD R156, R252, 0xfffffcb4 ;  /* 0xfffffcb4fc9c7836 */ /* 0x000fc40000000000 */
[C---:B------:R-:W-:Y:S01]  /*650b0*/  IMAD.WIDE R216, R4.reuse, 0x4, R216 ;  /* 0x0000000404d87825 */ /* 0x040fe200078e02d8 */
[----:B--2---:R-:W2:Y:S03]  /*650c0*/  LDL.LU.64 R210, [R1+0x1168] ;  /* 0x0011680001d27983 */ /* 0x004ea60000300a00 */
[C---:B------:R-:W-:Y:S01]  /*650d0*/  IMAD.WIDE R214, R4.reuse, 0x4, R214 ;  /* 0x0000000404d67825 */ /* 0x040fe200078e02d6 */
[----:B------:R-:W2:Y:S03]  /*650e0*/  LDL.LU.64 R224, [R1+0x1160] ;  /* 0x0011600001e07983 */ /* 0x000ea60000300a00 */
[----:B------:R-:W-:Y:S01]  /*650f0*/  IMAD.WIDE R220, R4, 0x4, R220 ;  /* 0x0000000404dc7825 */ /* 0x000fe200078e02dc */
[----:B-1----:R-:W2:Y:S01]  /*65100*/  LDL.LU.64 R222, [R1+0x1158] ;  /* 0x0011580001de7983 */ /* 0x002ea20000300a00 */
[----:B------:R-:W-:Y:S01]  /*65110*/  ISETP.GE.U32.AND P2, PT, R156, 0x7ffffc35, PT ;  /* 0x7ffffc359c00780c */ /* 0x000fe20003f46070 */
[----:B------:R-:W1:Y:S01]  /*65120*/  LDC R252, c[0x0][0x230] ;  /* 0x00008c00fffc7b82 */ /* 0x000e620000000800 */
[----:B------:R-:W-:Y:S01]  /*65130*/  VIADD R156, R3, 0x200000 ;  /* 0x00200000039c7836 */ /* 0x000fe20000000000 */
[----:B------:R4:W-:Y:S04]  /*65140*/  LDGSTS.E [R0+-0x57ff8], desc[UR60][R226.64], !P1 ;  /* 0xa8008000e2007fae */ /* 0x0009e8000c92187c */
[----:B------:R4:W-:Y:S04]  /*65150*/  STL.64 [R1+0x1e10], R216 ;  /* 0x001e10d801007387 */ /* 0x0009e80000100a00 */
[----:B------:R4:W-:Y:S02]  /*65160*/  STL.64 [R1+0x1e18], R214 ;  /* 0x001e18d601007387 */ /* 0x0009e40000100a00 */
[----:B----4-:R-:W-:-:S02]  /*65170*/  IMAD.WIDE R226, R4, 0x4, R218 ;  /* 0x0000000404e27825 */ /* 0x010fc400078e02da */
[----:B------:R-:W-:Y:S04]  /*65180*/  LDGSTS.E [R156+-0x53ff8], desc[UR60][R216.64], !P1 ;  /* 0xac008000d89c7fae */ /* 0x000fe8000c92187c */
[----:B------:R4:W-:Y:S01]  /*65190*/  STL.64 [R1+0x1e20], R220 ;  /* 0x001e20dc01007387 */ /* 0x0009e20000100a00 */
[----:B------:R-:W-:Y:S02]  /*651a0*/  IADD3 R159, R153, -0x369, RZ ;  /* 0xfffffc97999f7810 */ /* 0x000fe40007ffe0ff */
[----:B------:R-:W1:Y:S01]  /*651b0*/  LDC R153, c[0x0][0x230] ;  /* 0x00008c00ff997b82 */ /* 0x000e620000000800 */
[----:B------:R-:W-:Y:S04]  /*651c0*/  LDGSTS.E [R154+-0x5fff4], desc[UR60][R214.64], !P2 ;  /* 0xa000c000d69a7fae */ /* 0x000fe8000d12187c */
[----:B------:R-:W2:Y:S04]  /*651d0*/  LDL.LU.64 R216, [R1+0x1150] ;  /* 0x0011500001d87983 */ /* 0x000ea80000300a00 */
[----:B------:R-:W-:Y:S04]  /*651e0*/  STL.64 [R1+0x1e28], R226 ;  /* 0x001e28e201007387 */ /* 0x000fe80000100a00 */
[----:B------:R-:W2:Y:S04]  /*651f0*/  LDL.LU.64 R214, [R1+0x1148] ;  /* 0x0011480001d67983 */ /* 0x000ea80000300a00 */
[----:B------:R-:W2:Y:S01]  /*65200*/  LDL.LU.64 R218, [R1+0x1138] ;  /* 0x0011380001da7983 */ /* 0x000ea20000300a00 */
[----:B------:R-:W-:-:S03]  /*65210*/  ISETP.GE.U32.AND P1, PT, R159, 0x7ffffc18, PT ;  /* 0x7ffffc189f00780c */ /* 0x000fc60003f26070 */
[----:B------:R-:W-:Y:S04]  /*65220*/  LDGSTS.E [R2+-0x5bff4], desc[UR60][R220.64], !P2 ;  /* 0xa400c000dc027fae */ /* 0x000fe8000d12187c */
[----:B------:R1:W-:Y:S04]  /*65230*/  LDGSTS.E [R0+-0x57ff4], desc[UR60][R226.64], !P2 ;  /* 0xa800c000e2007fae */ /* 0x0003e8000d12187c */
[----:B----4-:R-:W4:Y:S01]  /*65240*/  LDL.LU.64 R220, [R1+0x1128] ;  /* 0x0011280001dc7983 */ /* 0x010f220000300a00 */
[----:B---3--:R-:W-:-:S05]  /*65250*/  IMAD.WIDE R212, R4, 0x4, R212 ;  /* 0x0000000404d47825 */ /* 0x008fca00078e02d4 */
[----:B------:R3:W-:Y:S04]  /*65260*/  STL.64 [R1+0x1e30], R212 ;  /* 0x001e30d401007387 */ /* 0x0007e80000100a00 */
[----:B------:R1:W-:Y:S01]  /*65270*/  LDGSTS.E [R156+-0x53ff4], desc[UR60][R212.64], !P2 ;  /* 0xac00c000d49c7fae */ /* 0x0003e2000d12187c */
[----:B--2---:R-:W-:-:S05]  /*65280*/  IMAD.WIDE R210, R4, 0x4, R210 ;  /* 0x0000000404d27825 */ /* 0x004fca00078e02d2 */
[----:B------:R2:W-:Y:S01]  /*65290*/  STL.64 [R1+0x21b8], R210 ;  /* 0x0021b8d201007387 */ /* 0x0005e20000100a00 */
[----:B------:R-:W-:-:S03]  /*652a0*/  IMAD.WIDE R224, R4, 0x4, R224 ;  /* 0x0000000404e07825 */ /* 0x000fc600078e02e0 */
[----:B---3--:R-:W3:Y:S01]  /*652b0*/  LDL.LU.64 R212, [R1+0x1118] ;  /* 0x0011180001d47983 */ /* 0x008ee20000300a00 */
[----:B-1----:R-:W-:-:S03]  /*652c0*/  IMAD.WIDE R226, R4, 0x4, R222 ;  /* 0x0000000404e27825 */ /* 0x002fc600078e02de */
        /* <DEDUP_REMOVED lines=57> */
[----:B------:R1:W-:Y:S04]  /*65660*/  LDGSTS.E [R156+-0x43ff8], desc[UR60][R216.64], !P1 ;  /* 0xbc008000d89c7fae */ /* 0x0003e8000c92187c */
[----:B------:R3:W-:Y:S01]  /*65670*/  STL.64 [R1+0x2220], R220 ;  /* 0x002220dc01007387 */ /* 0x0007e20000100a00 */
[----:B------:R-:W-:-:S03]  /*65680*/  IADD3 R159, R153, -0x30d, RZ ;  /* 0xfffffcf3999f7810 */ /* 0x000fc60007ffe0ff */
[----:B------:R-:W-:Y:S04]  /*65690*/  LDGSTS.E [R154+-0x4fff4], desc[UR60][R214.64], !P2 ;  /* 0xb000c000d69a7fae */ /* 0x000fe8000d12187c */
[----:B------:R-:W4:Y:S04]  /*656a0*/  LDL.LU.64 R216, [R1+0x10a0] ;  /* 0x0010a00001d87983 */ /* 0x000f280000300a00 */
[----:B------:R1:W-:Y:S04]  /*656b0*/  STL.64 [R1+0x2228], R226 ;  /* 0x002228e201007387 */ /* 0x0003e80000100a00 */
[----:B------:R-:W4:Y:S04]  /*656c0*/  LDL.LU.64 R214, [R1+0x1098] ;  /* 0x0010980001d67983 */ /* 0x000f280000300a00 */
[----:B------:R-:W4:Y:S01]  /*656d0*/  LDL.LU.64 R218, [R1+0x1080] ;  /* 0x0010800001da7983 */ /* 0x000f220000300a00 */
[----:B------:R-:W-:-:S02]  /*656e0*/  ISETP.GE.U32.AND P1, PT, R159, 0x7ffffc74, PT ;  /* 0x7ffffc749f00780c */ /* 0x000fc40003f26070 */
[----:B------:R-:W-:Y:S01]  /*656f0*/  IADD3 R3, R6, 0x200000, RZ ;  /* 0x0020000006037810 */ /* 0x000fe20007ffe0ff */
[----:B------:R-:W-:Y:S01]  /*65700*/  LDGSTS.E [R2+-0x4bff4], desc[UR60][R220.64], !P2 ;  /* 0xb400c000dc027fae */ /* 0x000fe2000d12187c */
[----:B---3--:R-:W-:-:S03]  /*65710*/  IMAD.WIDE R212, R4, 0x4, R212 ;  /* 0x0000000404d47825 */ /* 0x008fc600078e02d4 */
[----:B------:R-:W3:Y:S01]  /*65720*/  LDL.LU.64 R220, [R1+0x1070] ;  /* 0x0010700001dc7983 */ /* 0x000ee20000300a00 */
[----:B--2---:R-:W-:-:S03]  /*65730*/  IMAD.WIDE R210, R4, 0x4, R210 ;  /* 0x0000000404d27825 */ /* 0x004fc600078e02d2 */
[----:B------:R2:W-:Y:S01]  /*65740*/  LDGSTS.E [R0+-0x47ff4], desc[UR60][R226.64], !P2 ;  /* 0xb800c000e2007fae */ /* 0x0005e2000d12187c */
[----:B----4-:R-:W-:-:S03]  /*65750*/  IMAD.WIDE R224, R4, 0x4, R224 ;  /* 0x0000000404e07825 */ /* 0x010fc600078e02e0 */
[----:B------:R4:W-:Y:S01]  /*65760*/  STL.64 [R1+0x2230], R212 ;  /* 0x002230d401007387 */ /* 0x0009e20000100a00 */
[----:B-1----:R-:W-:Y:S01]  /*65770*/  IADD3 R156, R152, -0x30f, RZ ;  /* 0xfffffcf1989c7810 */ /* 0x002fe20007ffe0ff */
[----:B------:R-:W1:Y:S01]  /*65780*/  LDC R159, c[0x0][0x230] ;  /* 0x00008c00ff9f7b82 */ /* 0x000e620000000800 */
[----:B--2---:R-:W-:Y:S01]  /*65790*/  IMAD.WIDE R226, R4, 0x4, R222 ;  /* 0x0000000404e27825 */ /* 0x004fe200078e02de */
[----:B------:R2:W-:Y:S03]  /*657a0*/  LDGSTS.E [R154+-0x43ff4], desc[UR60][R212.64], !P2 ;  /* 0xbc00c000d49a7fae */ /* 0x0005e6000d12187c */
[----:B------:R-:W-:Y:S01]  /*657b0*/  VIADD R2, R6, 0x200000 ;  /* 0x0020000006027836 */ /* 0x000fe20000000000 */
[----:B------:R2:W-:Y:S04]  /*657c0*/  STL.64 [R1+0x1108], R210 ;  /* 0x001108d201007387 */ /* 0x0005e80000100a00 */
[----:B------:R1:W-:Y:S04]  /*657d0*/  LDGSTS.E [R3+-0x80000], desc[UR60][R210.64], !P1 ;  /* 0x80000000d2037fae */ /* 0x0003e8000c92187c */
[----:B----4-:R-:W4:Y:S04]  /*657e0*/  LDL.LU.64 R212, [R1+0x1060] ;  /* 0x0010600001d47983 */ /* 0x010f280000300a00 */
[----:B------:R1:W-:Y:S04]  /*657f0*/  STL.64 [R1+0x1118], R224 ;  /* 0x001118e001007387 */ /* 0x0003e80000100a00 */
[----:B------:R-:W-:Y:S04]  /*65800*/  STL.64 [R1+0x1128], R226 ;  /* 0x001128e201007387 */ /* 0x000fe80000100a00 */
[----:B--2---:R-:W2:Y:S04]  /*65810*/  LDL.LU.64 R210, [R1+0x1050] ;  /* 0x0010500001d27983 */ /* 0x004ea80000300a00 */
[----:B------:R-:W2:Y:S04]  /*65820*/  LDL.LU.64 R222, [R1+0x1038] ;  /* 0x0010380001de7983 */ /* 0x000ea80000300a00 */
[----:B------:R-:W-:Y:S04]  /*65830*/  LDGSTS.E [R2+-0x7c000], desc[UR60][R224.64], !P1 ;  /* 0x84000000e0027fae */ /* 0x000fe8000c92187c */
[----:B-1----:R-:W2:Y:S01]  /*65840*/  LDL.LU.64 R224, [R1+0x1030] ;  /* 0x0010300001e07983 */ /* 0x002ea20000300a00 */
[----:B------:R-:W-:Y:S01]  /*65850*/  VIADD R154, R252, 0xfffffcf2 ;  /* 0xfffffcf2fc9a7836 */ /* 0x000fe20000000000 */
[----:B------:R-:W-:Y:S01]  /*65860*/  IADD3 R0, R6, 0x200000, RZ ;  /* 0x0020000006007810 */ /* 0x000fe20007ffe0ff */
[----:B------:R-:W-:Y:S01]  /*65870*/  IMAD.WIDE R216, R4, 0x4, R216 ;  /* 0x0000000404d87825 */ /* 0x000fe200078e02d8 */
[----:B------:R-:W1:Y:S02]  /*65880*/  LDC R252, c[0x0][0x230] ;  /* 0x00008c00fffc7b82 */ /* 0x000e640000000800 */
[----:B------:R-:W-:Y:S01]  /*65890*/  ISETP.GE.U32.AND P2, PT, R154, 0x7ffffc73, PT ;  /* 0x7ffffc739a00780c */ /* 0x000fe20003f46070 */
[----:B------:R-:W-:Y:S01]  /*658a0*/  IMAD.WIDE R214, R4, 0x4, R214 ;  /* 0x0000000404d67825 */ /* 0x000fe200078e02d6 */
[----:B------:R1:W-:Y:S03]  /*658b0*/  STL.64 [R1+0x1138], R216 ;  /* 0x001138d801007387 */ /* 0x0003e60000100a00 */
[----:B------:R-:W-:Y:S01]  /*658c0*/  VIADD R154, R6, 0x200000 ;  /* 0x00200000069a7836 */ /* 0x000fe20000000000 */
[----:B------:R-:W-:Y:S01]  /*658d0*/  LDGSTS.E [R0+-0x78000], desc[UR60][R226.64], !P1 ;  /* 0x88000000e2007fae */ /* 0x000fe2000c92187c */
[----:B------:R-:W-:-:S03]  /*658e0*/  IMAD.WIDE R218, R4, 0x4, R218 ;  /* 0x0000000404da7825 */ /* 0x000fc600078e02da */
[----:B------:R3:W-:Y:S04]  /*658f0*/  STL.64 [R1+0x1148], R214 ;  /* 0x001148d601007387 */ /* 0x0007e80000100a00 */
[----:B------:R-:W-:Y:S04]  /*65900*/  LDGSTS.E [R154+-0x74000], desc[UR60][R216.64], !P1 ;  /* 0x8c000000d89a7fae */ /* 0x000fe8000c92187c */
[----:B------:R3:W-:Y:S04]  /*65910*/  STL.64 [R1+0x1150], R218 ;  /* 0x001150da01007387 */ /* 0x0007e80000100a00 */
[----:B------:R-:W-:Y:S04]  /*65920*/  LDGSTS.E [R3+-0x7fffc], desc[UR60][R214.64], !P2 ;  /* 0x80004000d6037fae */ /* 0x000fe8000d12187c */
[----:B-1----:R-:W2:Y:S01]  /*65930*/  LDL.LU.64 R216, [R1+0x1028] ;  /* 0x0010280001d87983 */ /* 0x002ea20000300a00 */
[----:B------:R-:W-:-:S03]  /*65940*/  ISETP.GE.U32.AND P1, PT, R156, 0x7ffffc72, PT ;  /* 0x7ffffc729c00780c */ /* 0x000fc60003f26070 */
[----:B------:R-:W-:Y:S01]  /*65950*/  LDGSTS.E [R2+-0x7bffc], desc[UR60][R218.64], !P2 ;  /* 0x84004000da027fae */ /* 0x000fe2000d12187c */
[----:B---3--:R-:W-:-:S05]  /*65960*/  IMAD.WIDE R152, R4, 0x4, R220 ;  /* 0x0000000404987825 */ /* 0x008fca00078e02dc */
[----:B------:R-:W-:Y:S04]  /*65970*/  STL.64 [R1+0x1158], R152 ;  /* 0x0011589801007387 */ /* 0x000fe80000100a00 */
[----:B------:R-:W3:Y:S04]  /*65980*/  LDL.LU.64 R214, [R1+0x1020] ;  /* 0x0010200001d67983 */ /* 0x000ee80000300a00 */
[----:B------:R-:W3:Y:S04]  /*65990*/  LDL.LU.64 R220, [R1+0x1018] ;  /* 0x0010180001dc7983 */ /* 0x000ee80000300a00 */
[----:B------:R-:W3:Y:S04]  /*659a0*/  LDL.LU.64 R218, [R1+0x1010] ;  /* 0x0010100001da7983 */ /* 0x000ee80000300a00 */
[----:B------:R1:W-:Y:S01]  /*659b0*/  LDGSTS.E [R0+-0x77ffc], desc[UR60][R152.64], !P2 ;  /* 0x8800400098007fae */ /* 0x0003e2000d12187c */
[----:B----4-:R-:W-:-:S05]  /*659c0*/  IMAD.WIDE R212, R4, 0x4, R212 ;  /* 0x0000000404d47825 */ /* 0x010fca00078e02d4 */
[----:B------:R4:W-:Y:S04]  /*659d0*/  STL.64 [R1+0x1160], R212 ;  /* 0x001160d401007387 */ /* 0x0009e80000100a00 */
[----:B------:R1:W-:Y:S01]  /*659e0*/  LDGSTS.E [R154+-0x73ffc], desc[UR60][R212.64], !P2 ;  /* 0x8c004000d49a7fae */ /* 0x0003e2000d12187c */
[----:B--2---:R-:W-:-:S04]  /*659f0*/  IMAD.WIDE R210, R4, 0x4, R210 ;  /* 0x0000000404d27825 */ /* 0x004fc800078e02d2 */
[C---:B------:R-:W-:Y:S01]  /*65a00*/  IMAD.WIDE R222, R4.reuse, 0x4, R222 ;  /* 0x0000000404de7825 */ /* 0x040fe200078e02de */
[----:B------:R2:W-:Y:S04]  /*65a10*/  STL.64 [R1+0x1168], R210 ;  /* 0x001168d201007387 */ /* 0x0005e80000100a00 */
[----:B----4-:R-:W4:Y:S04]  /*65a20*/  LDL.LU.64 R212, [R1+0x1000] ;  /* 0x0010000001d47983 */ /* 0x010f280000300a00 */
[----:B------:R2:W-:Y:S04]  /*65a30*/  STL.64 [R1+0x1170], R222 ;  /* 0x001170de01007387 */ /* 0x0005e80000100a00 */
[----:B------:R-:W-:Y:S01]  /*65a40*/  LDGSTS.E [R3+-0x7fff8], desc[UR60][R210.64], !P1 ;  /* 0x80008000d2037fae */ /* 0x000fe2000c92187c */
[----:B-1----:R-:W-:-:S03]  /*65a50*/  IMAD.WIDE R152, R4, 0x4, R224 ;  /* 0x0000000404987825 */ /* 0x002fc600078e02e0 */
[----:B------:R-:W-:Y:S04]  /*65a60*/  LDGSTS.E [R2+-0x7bff8], desc[UR60][R222.64], !P1 ;  /* 0x84008000de027fae */ /* 0x000fe8000c92187c */
[----:B------:R1:W-:Y:S04]  /*65a70*/  STL.64 [R1+0x1178], R152 ;  /* 0x0011789801007387 */ /* 0x0003e80000100a00 */
[----:B--2---:R-:W2:Y:S04]  /*65a80*/  LDL.LU.64 R210, [R1+0xff8] ;  /* 0x000ff80001d27983 */ /* 0x004ea80000300a00 */
[----:B------:R-:W2:Y:S04]  /*65a90*/  LDL.LU.64 R224, [R1+0xff0] ;  /* 0x000ff00001e07983 */ /* 0x000ea80000300a00 */
[----:B------:R-:W2:Y:S01]  /*65aa0*/  LDL.LU.64 R222, [R1+0xfe8] ;  /* 0x000fe80001de7983 */ /* 0x000ea20000300a00 */
[----:B------:R-:W-:Y:S01]  /*65ab0*/  IADD3 R154, R159, -0x310, RZ ;  /* 0xfffffcf09f9a7810 */ /* 0x000fe20007ffe0ff */
[----:B------:R-:W-:Y:S01]  /*65ac0*/  VIADD R156, R252, 0xfffffcd3 ;  /* 0xfffffcd3fc9c7836 */ /* 0x000fe20000000000 */
[----:B------:R-:W2:Y:S01]  /*65ad0*/  LDC R159, c[0x0][0x230] ;  /* 0x00008c00ff9f7b82 */ /* 0x000ea20000000800 */
[----:B------:R1:W-:Y:S01]  /*65ae0*/  LDGSTS.E [R0+-0x77ff8], desc[UR60][R152.64], !P1 ;  /* 0x8800800098007fae */ /* 0x0003e2000c92187c */
[----:B------:R-:W-:-:S02]  /*65af0*/  ISETP.GE.U32.AND P2, PT, R154, 0x7ffffc71, PT ;  /* 0x7ffffc719a00780c */ /* 0x000fc40003f46070 */
[----:B------:R-:W-:-:S04]  /*65b00*/  IADD3 R154, R6, 0x200000, RZ ;  /* 0x00200000069a7810 */ /* 0x000fc80007ffe0ff */
[----:B------:R-:W2:Y:S01]  /*65b10*/  LDC R252, c[0x0][0x230] ;  /* 0x00008c00fffc7b82 */ /* 0x000ea20000000800 */
[----:B------:R-:W-:-:S07]  /*65b20*/  IMAD.WIDE R216, R4, 0x4, R216 ;  /* 0x0000000404d87825 */ /* 0x000fce00078e02d8 */
[----:B-1----:R-:W1:Y:S01]  /*65b30*/  LDC R152, c[0x0][0x230] ;  /* 0x00008c00ff987b82 */ /* 0x002e620000000800 */
[----:B------:R3:W-:Y:S04]  /*65b40*/  STL.64 [R1+0x1180], R216 ;  /* 0x001180d801007387 */ /* 0x0007e80000100a00 */
[----:B------:R-:W-:Y:S01]  /*65b50*/  LDGSTS.E [R154+-0x73ff8], desc[UR60][R216.64], !P1 ;  /* 0x8c008000d89a7fae */ /* 0x000fe2000c92187c */
[----:B------:R-:W-:Y:S01]  /*65b60*/  ISETP.GE.U32.AND P1, PT, R156, 0x7ffffc54, PT ;  /* 0x7ffffc549c00780c */ /* 0x000fe20003f26070 */
[----:B---3--:R-:W-:-:S04]  /*65b70*/  IMAD.WIDE R214, R4, 0x4, R214 ;  /* 0x0000000404d67825 */ /* 0x008fc800078e02d6 */
[C---:B------:R-:W-:Y:S01]  /*65b80*/  IMAD.WIDE R220, R4.reuse, 0x4, R220 ;  /* 0x0000000404dc7825 */ /* 0x040fe200078e02dc */
[----:B------:R3:W-:Y:S03]  /*65b90*/  STL.64 [R1+0x1188], R214 ;  /* 0x001188d601007387 */ /* 0x0007e60000100a00 */
[C---:B------:R-:W-:Y:S01]  /*65ba0*/  IMAD.WIDE R226, R4.reuse, 0x4, R218 ;  /* 0x0000000404e27825 */ /* 0x040fe200078e02da */
[----:B------:R1:W-:Y:S04]  /*65bb0*/  STL.64 [R1+0x1190], R220 ;  /* 0x001190dc01007387 */ /* 0x0003e80000100a00 */
[----:B------:R-:W2:Y:S04]  /*65bc0*/  LDL.LU.64 R216, [R1+0xfe0] ;  /* 0x000fe00001d87983 */ /* 0x000ea80000300a00 */
[----:B------:R-:W-:Y:S04]  /*65bd0*/  LDGSTS.E [R3+-0x7fff4], desc[UR60][R214.64], !P2 ;  /* 0x8000c000d6037fae */ /* 0x000fe8000d12187c */
[----:B------:R2:W-:Y:S04]  /*65be0*/  STL.64 [R1+0x1198], R226 ;  /* 0x001198e201007387 */ /* 0x0005e80000100a00 */
[----:B------:R-:W-:Y:S04]  /*65bf0*/  LDGSTS.E [R2+-0x7bff4], desc[UR60][R220.64], !P2 ;  /* 0x8400c000dc027fae */ /* 0x000fe8000d12187c */
[----:B---3--:R-:W3:Y:S04]  /*65c00*/  LDL.LU.64 R214, [R1+0xfd8] ;  /* 0x000fd80001d67983 */ /* 0x008ee80000300a00 */
[----:B------:R-:W3:Y:S04]  /*65c10*/  LDL.LU.64 R218, [R1+0xfc8] ;  /* 0x000fc80001da7983 */ /* 0x000ee80000300a00 */
[----:B-1----:R-:W3:Y:S04]  /*65c20*/  LDL.LU.64 R220, [R1+0xfc0] ;  /* 0x000fc00001dc7983 */ /* 0x002ee80000300a00 */
[----:B------:R1:W-:Y:S01]  /*65c30*/  LDGSTS.E [R0+-0x77ff4], desc[UR60][R226.64], !P2 ;  /* 0x8800c000e2007fae */ /* 0x0003e2000d12187c */
[----:B----4-:R-:W-:-:S05]  /*65c40*/  IMAD.WIDE R212, R4, 0x4, R212 ;  /* 0x0000000404d47825 */ /* 0x010fca00078e02d4 */
[----:B------:R4:W-:Y:S04]  /*65c50*/  STL.64 [R1+0x11a0], R212 ;  /* 0x0011a0d401007387 */ /* 0x0009e80000100a00 */
[----:B------:R4:W-:Y:S01]  /*65c60*/  LDGSTS.E [R154+-0x73ff4], desc[UR60][R212.64], !P2 ;  /* 0x8c00c000d49a7fae */ /* 0x0009e2000d12187c */
[----:B--2---:R-:W-:-:S04]  /*65c70*/  IMAD.WIDE R210, R4, 0x4, R210 ;  /* 0x0000000404d27825 */ /* 0x004fc800078e02d2 */
[C---:B------:R-:W-:Y:S01]  /*65c80*/  IMAD.WIDE R224, R4.reuse, 0x4, R224 ;  /* 0x0000000404e07825 */ /* 0x040fe200078e02e0 */
[----:B------:R2:W-:Y:S03]  /*65c90*/  STL.64 [R1+0x13f0], R210 ;  /* 0x0013f0d201007387 */ /* 0x0005e60000100a00 */
[----:B-1----:R-:W-:Y:S01]  /*65ca0*/  IMAD.WIDE R226, R4, 0x4, R222 ;  /* 0x0000000404e27825 */ /* 0x002fe200078e02de */
[----:B----4-:R-:W4:Y:S04]  /*65cb0*/  LDL.LU.64 R212, [R1+0xfb0] ;  /* 0x000fb00001d47983 */ /* 0x010f280000300a00 */
[----:B------:R1:W-:Y:S04]  /*65cc0*/  STL.64 [R1+0x13f8], R224 ;  /* 0x0013f8e001007387 */ /* 0x0003e80000100a00 */
[----:B------:R-:W-:Y:S04]  /*65cd0*/  STL.64 [R1+0x1400], R226 ;  /* 0x001400e201007387 */ /* 0x000fe80000100a00 */
[----:B------:R4:W-:Y:S04]  /*65ce0*/  LDGSTS.E [R3+-0x70000], desc[UR60][R210.64], !P1 ;  /* 0x90000000d2037fae */ /* 0x0009e8000c92187c */
[----:B------:R-:W-:Y:S01]  /*65cf0*/  LDGSTS.E [R2+-0x6c000], desc[UR60][R224.64], !P1 ;  /* 0x94000000e0027fae */ /* 0x000fe2000c92187c */
[----:B------:R-:W-:Y:S01]  /*65d00*/  VIADD R154, R159, 0xfffffcd2 ;  /* 0xfffffcd29f9a7836 */ /* 0x000fe20000000000 */
[----:B------:R-:W-:Y:S01]  /*65d10*/  IADD3 R156, R152, -0x32f, RZ ;  /* 0xfffffcd1989c7810 */ /* 0x000fe20007ffe0ff */
[----:B------:R-:W4:Y:S01]  /*65d20*/  LDC R159, c[0x0][0x230] ;  /* 0x00008c00ff9f7b82 */ /* 0x000f220000000800 */
[----:B------:R-:W-:Y:S04]  /*65d30*/  LDGSTS.E [R0+-0x68000], desc[UR60][R226.64], !P1 ;  /* 0x98000000e2007fae */ /* 0x000fe8000c92187c */
[----:B--2---:R-:W2:Y:S04]  /*65d40*/  LDL.LU.64 R210, [R1+0xfa0] ;  /* 0x000fa00001d27983 */ /* 0x004ea80000300a00 */
[----:B------:R-:W2:Y:S04]  /*65d50*/  LDL.LU.64 R222, [R1+0xf80] ;  /* 0x000f800001de7983 */ /* 0x000ea80000300a00 */
[----:B-1----:R-:W2:Y:S01]  /*65d60*/  LDL.LU.64 R224, [R1+0xf78] ;  /* 0x000f780001e07983 */ /* 0x002ea20000300a00 */
[----:B------:R-:W-:Y:S01]  /*65d70*/  ISETP.GE.U32.AND P2, PT, R154, 0x7ffffc53, PT ;  /* 0x7ffffc539a00780c */ /* 0x000fe20003f46070 */
[----:B------:R-:W-:-:S02]  /*65d80*/  VIADD R154, R6, 0x200000 ;  /* 0x00200000069a7836 */ /* 0x000fc40000000000 */
[----:B------:R-:W-:-:S05]  /*65d90*/  IMAD.WIDE R216, R4, 0x4, R216 ;  /* 0x0000000404d87825 */ /* 0x000fca00078e02d8 */
[----:B------:R1:W-:Y:S04]  /*65da0*/  STL.64 [R1+0x1408], R216 ;  /* 0x001408d801007387 */ /* 0x0003e80000100a00 */
[----:B------:R-:W-:Y:S01]  /*65db0*/  LDGSTS.E [R154+-0x64000], desc[UR60][R216.64], !P1 ;  /* 0x9c000000d89a7fae */ /* 0x000fe2000c92187c */
[----:B---3--:R-:W-:-:S04]  /*65dc0*/  IMAD.WIDE R214, R4, 0x4, R214 ;  /* 0x0000000404d67825 */ /* 0x008fc800078e02d6 */
[C---:B------:R-:W-:Y:S01]  /*65dd0*/  IMAD.WIDE R218, R4.reuse, 0x4, R218 ;  /* 0x0000000404da7825 */ /* 0x040fe200078e02da */
[----:B------:R3:W-:Y:S03]  /*65de0*/  STL.64 [R1+0x1410], R214 ;  /* 0x001410d601007387 */ /* 0x0007e60000100a00 */
[----:B------:R-:W-:Y:S01]  /*65df0*/  IMAD.WIDE R152, R4, 0x4, R220 ;  /* 0x0000000404987825 */ /* 0x000fe200078e02dc */
[----:B------:R3:W-:Y:S04]  /*65e00*/  STL.64 [R1+0x1418], R218 ;  /* 0x001418da01007387 */ /* 0x0007e80000100a00 */
[----:B-1----:R-:W2:Y:S04]  /*65e10*/  LDL.LU.64 R216, [R1+0xf68] ;  /* 0x000f680001d87983 */ /* 0x002ea80000300a00 */
[----:B------:R-:W-:Y:S04]  /*65e20*/  LDGSTS.E [R3+-0x6fffc], desc[UR60][R214.64], !P2 ;  /* 0x90004000d6037fae */ /* 0x000fe8000d12187c */
[----:B------:R1:W-:Y:S01]  /*65e30*/  STL.64 [R1+0x1420], R152 ;  /* 0x0014209801007387 */ /* 0x0003e20000100a00 */
[----:B------:R-:W-:-:S03]  /*65e40*/  ISETP.GE.U32.AND P1, PT, R156, 0x7ffffc52, PT ;  /* 0x7ffffc529c00780c */ /* 0x000fc60003f26070 */
[----:B------:R-:W-:Y:S04]  /*65e50*/  LDGSTS.E [R2+-0x6bffc], desc[UR60][R218.64], !P2 ;  /* 0x94004000da027fae */ /* 0x000fe8000d12187c */
[----:B---3--:R-:W3:Y:S04]  /*65e60*/  LDL.LU.64 R214, [R1+0xf60] ;  /* 0x000f600001d67983 */ /* 0x008ee80000300a00 */
        /* <DEDUP_REMOVED lines=12> */
[----:B------:R1:W-:Y:S04]  /*65f30*/  STL.64 [R1+0x1440], R152 ;  /* 0x0014409801007387 */ /* 0x0003e80000100a00 */
[----:B------:R-:W-:Y:S04]  /*65f40*/  LDGSTS.E [R3+-0x6fff8], desc[UR60][R210.64], !P1 ;  /* 0x90008000d2037fae */ /* 0x000fe8000c92187c */
[----:B------:R-:W-:Y:S01]  /*65f50*/  LDGSTS.E [R2+-0x6bff8], desc[UR60][R222.64], !P1 ;  /* 0x94008000de027fae */ /* 0x000fe2000c92187c */
[----:B------:R-:W-:Y:S01]  /*65f60*/  IADD3 R154, R159, -0x330, RZ ;  /* 0xfffffcd09f9a7810 */ /* 0x000fe20007ffe0ff */
[----:B------:R-:W-:Y:S01]  /*65f70*/  VIADD R156, R252, 0xfffffcb3 ;  /* 0xfffffcb3fc9c7836 */ /* 0x000fe20000000000 */
[----:B------:R-:W4:Y:S01]  /*65f80*/  LDC R159, c[0x0][0x230] ;  /* 0x00008c00ff9f7b82 */ /* 0x000f220000000800 */
[----:B------:R1:W-:Y:S04]  /*65f90*/  LDGSTS.E [R0+-0x67ff8], desc[UR60][R152.64], !P1 ;  /* 0x9800800098007fae */ /* 0x0003e8000c92187c */
[----:B--2---:R-:W2:Y:S01]  /*65fa0*/  LDL.LU.64 R210, [R1+0xf40] ;  /* 0x000f400001d27983 */ /* 0x004ea20000300a00 */
[----:B------:R-:W-:-:S02]  /*65fb0*/  ISETP.GE.U32.AND P2, PT, R154, 0x7ffffc51, PT ;  /* 0x7ffffc519a00780c */ /* 0x000fc40003f46070 */
[----:B------:R-:W2:Y:S01]  /*65fc0*/  LDC R252, c[0x0][0x230] ;  /* 0x00008c00fffc7b82 */ /* 0x000ea20000000800 */
[----:B------:R-:W2:Y:S04]  /*65fd0*/  LDL.LU.64 R224, [R1+0xf30] ;  /* 0x000f300001e07983 */ /* 0x000ea80000300a00 */
[----:B-1----:R-:W2:Y:S01]  /*65fe0*/  LDL.LU.64 R222, [R1+0xf28] ;  /* 0x000f280001de7983 */ /* 0x002ea20000300a00 */
[----:B------:R-:W-:Y:S02]  /*65ff0*/  IADD3 R154, R6, 0x200000, RZ ;  /* 0x00200000069a7810 */ /* 0x000fe40007ffe0ff */
[----:B------:R-:W1:Y:S01]  /*66000*/  LDC R152, c[0x0][0x230] ;  /* 0x00008c00ff987b82 */ /* 0x000e620000000800 */
        /* <DEDUP_REMOVED lines=154> */
[C---:B------:R-:W-:Y:S01]  /*669b0*/  IADD3 R154, R6.reuse, 0x200000, RZ ;  /* 0x00200000069a7810 */ /* 0x040fe20007ffe0ff */
[----:B------:R-:W-:Y:S01]  /*669c0*/  VIADD R6, R6, 0x200000 ;  /* 0x0020000006067836 */ /* 0x000fe20000000000 */
        /* <DEDUP_REMOVED lines=10> */
[----:B------:R1:W-:Y:S04]  /*66a70*/  LDGSTS.E [R3+-0x4fff4], desc[UR60][R214.64], !P2 ;  /* 0xb000c000d6037fae */ /* 0x0003e8000d12187c */
[----:B------:R2:W-:Y:S01]  /*66a80*/  STL.64 [R1+0x22a8], R226 ;  /* 0x0022a8e201007387 */ /* 0x0005e20000100a00 */
[----:B------:R-:W-:Y:S01]  /*66a90*/  ISETP.GE.U32.AND P1, PT, R156, 0x7ffffc70, PT ;  /* 0x7ffffc709c00780c */ /* 0x000fe20003f26070 */
[----:B----4-:R-:W-:-:S02]  /*66aa0*/  IMAD.WIDE R212, R4, 0x4, R212 ;  /* 0x0000000404d47825 */ /* 0x010fc400078e02d4 */
[----:B---3--:R-:W3:Y:S01]  /*66ab0*/  LDL.LU.64 R214, [R1+0xd68] ;  /* 0x000d680001d67983 */ /* 0x008ee20000300a00 */
[----:B-1----:R-:W-:Y:S01]  /*66ac0*/  IADD3 R3, R8, 0x200000, RZ ;  /* 0x0020000008037810 */ /* 0x002fe20007ffe0ff */
[----:B------:R-:W1:Y:S02]  /*66ad0*/  LDC R156, c[0x0][0x230] ;  /* 0x00008c00ff9c7b82 */ /* 0x000e640000000800 */
[----:B------:R-:W4:Y:S04]  /*66ae0*/  LDL.LU.64 R218, [R1+0xd60] ;  /* 0x000d600001da7983 */ /* 0x000f280000300a00 */
[----:B------:R-:W-:Y:S04]  /*66af0*/  LDGSTS.E [R2+-0x4bff4], desc[UR60][R220.64], !P2 ;  /* 0xb400c000dc027fae */ /* 0x000fe8000d12187c */
[----:B------:R2:W-:Y:S04]  /*66b00*/  LDGSTS.E [R0+-0x47ff4], desc[UR60][R226.64], !P2 ;  /* 0xb800c000e2007fae */ /* 0x0005e8000d12187c */
[----:B------:R1:W-:Y:S04]  /*66b10*/  LDGSTS.E [R6+-0x43ff4], desc[UR60][R212.64], !P2 ;  /* 0xbc00c000d4067fae */ /* 0x0003e8000d12187c */
[----:B------:R-:W4:Y:S01]  /*66b20*/  LDL.LU.64 R220, [R1+0xd58] ;  /* 0x000d580001dc7983 */ /* 0x000f220000300a00 */
[----:B--2---:R-:W-:-:S03]  /*66b30*/  IMAD.WIDE R210, R4, 0x4, R210 ;  /* 0x0000000404d27825 */ /* 0x004fc600078e02d2 */
[----:B------:R2:W-:Y:S01]  /*66b40*/  STL.64 [R1+0x22b0], R212 ;  /* 0x0022b0d401007387 */ /* 0x0005e20000100a00 */
[----:B------:R-:W-:-:S03]  /*66b50*/  IMAD.WIDE R224, R4, 0x4, R224 ;  /* 0x0000000404e07825 */ /* 0x000fc600078e02e0 */
[----:B------:R1:W-:Y:S01]  /*66b60*/  STL.64 [R1+0x1050], R210 ;  /* 0x001050d201007387 */ /* 0x0003e20000100a00 */
[----:B------:R-:W-:-:S03]  /*66b70*/  IMAD.WIDE R226, R4, 0x4, R222 ;  /* 0x0000000404e27825 */ /* 0x000fc600078e02de */
[----:B------:R4:W-:Y:S01]  /*66b80*/  LDGSTS.E [R3+-0x80000], desc[UR60][R210.64], !P1 ;  /* 0x80000000d2037fae */ /* 0x0009e2000c92187c */
[----:B------:R-:W-:-:S03]  /*66b90*/  VIADD R2, R8, 0x200000 ;  /* 0x0020000008027836 */ /* 0x000fc60000000000 */
[----:B--2---:R-:W2:Y:S04]  /*66ba0*/  LDL.LU.64 R212, [R1+0xd50] ;  /* 0x000d500001d47983 */ /* 0x004ea80000300a00 */
[----:B------:R1:W-:Y:S04]  /*66bb0*/  STL.64 [R1+0x1060], R224 ;  /* 0x001060e001007387 */ /* 0x0003e80000100a00 */
[----:B------:R-:W-:Y:S04]  /*66bc0*/  STL.64 [R1+0x1070], R226 ;  /* 0x001070e201007387 */ /* 0x000fe80000100a00 */
[----:B-1----:R-:W2:Y:S04]  /*66bd0*/  LDL.LU.64 R210, [R1+0xd48] ;  /* 0x000d480001d27983 */ /* 0x002ea80000300a00 */
[----:B------:R-:W2:Y:S04]  /*66be0*/  LDL.LU.64 R222, [R1+0xd40] ;  /* 0x000d400001de7983 */ /* 0x000ea80000300a00 */
[----:B------:R-:W-:Y:S04]  /*66bf0*/  LDGSTS.E [R2+-0x7c000], desc[UR60][R224.64], !P1 ;  /* 0x84000000e0027fae */ /* 0x000fe8000c92187c */
[----:B------:R-:W2:Y:S01]  /*66c00*/  LDL.LU.64 R224, [R1+0xd38] ;  /* 0x000d380001e07983 */ /* 0x000ea20000300a00 */
[----:B------:R-:W-:Y:S01]  /*66c10*/  VIADD R6, R159, 0xfffffcee ;  /* 0xfffffcee9f067836 */ /* 0x000fe20000000000 */
[----:B------:R-:W-:Y:S01]  /*66c20*/  IADD3 R0, R8, 0x200000, RZ ;  /* 0x0020000008007810 */ /* 0x000fe20007ffe0ff */
[----:B------:R-:W1:Y:S03]  /*66c30*/  LDC R159, c[0x0][0x230] ;  /* 0x00008c00ff9f7b82 */ /* 0x000e660000000800 */
[----:B------:R-:W-:Y:S01]  /*66c40*/  ISETP.GE.U32.AND P2, PT, R6, 0x7ffffc6f, PT ;  /* 0x7ffffc6f0600780c */ /* 0x000fe20003f46070 */
[----:B------:R-:W-:Y:S01]  /*66c50*/  VIADD R6, R8, 0x200000 ;  /* 0x0020000008067836 */ /* 0x000fe20000000000 */
[----:B------:R-:W-:Y:S01]  /*66c60*/  IADD3 R154, R152, -0x313, RZ ;  /* 0xfffffced989a7810 */ /* 0x000fe20007ffe0ff */
[----:B------:R-:W-:Y:S01]  /*66c70*/  LDGSTS.E [R0+-0x78000], desc[UR60][R226.64], !P1 ;  /* 0x88000000e2007fae */ /* 0x000fe2000c92187c */
[----:B------:R-:W-:-:S05]  /*66c80*/  IMAD.WIDE R216, R4, 0x4, R216 ;  /* 0x0000000404d87825 */ /* 0x000fca00078e02d8 */
[----:B------:R1:W-:Y:S04]  /*66c90*/  STL.64 [R1+0x1080], R216 ;  /* 0x001080d801007387 */ /* 0x0003e80000100a00 */
[----:B------:R-:W-:Y:S01]  /*66ca0*/  LDGSTS.E [R6+-0x74000], desc[UR60][R216.64], !P1 ;  /* 0x8c000000d8067fae */ /* 0x000fe2000c92187c */
[----:B------:R-:W-:Y:S01]  /*66cb0*/  ISETP.GE.U32.AND P1, PT, R154, 0x7ffffc6e, PT ;  /* 0x7ffffc6e9a00780c */ /* 0x000fe20003f26070 */
[----:B---3--:R-:W-:-:S04]  /*66cc0*/  IMAD.WIDE R214, R4, 0x4, R214 ;  /* 0x0000000404d67825 */ /* 0x008fc800078e02d6 */
[C---:B----4-:R-:W-:Y:S01]  /*66cd0*/  IMAD.WIDE R218, R4.reuse, 0x4, R218 ;  /* 0x0000000404da7825 */ /* 0x050fe200078e02da */
[----:B------:R3:W-:Y:S04]  /*66ce0*/  STL.64 [R1+0x1098], R214 ;  /* 0x001098d601007387 */ /* 0x0007e80000100a00 */
[----:B------:R4:W-:Y:S04]  /*66cf0*/  STL.64 [R1+0x10a0], R218 ;  /* 0x0010a0da01007387 */ /* 0x0009e80000100a00 */
[----:B-1----:R-:W2:Y:S04]  /*66d00*/  LDL.LU.64 R216, [R1+0xd30] ;  /* 0x000d300001d87983 */ /* 0x002ea80000300a00 */
[----:B------:R-:W-:Y:S01]  /*66d10*/  LDGSTS.E [R3+-0x7fffc], desc[UR60][R214.64], !P2 ;  /* 0x80004000d6037fae */ /* 0x000fe2000d12187c */
[----:B------:R-:W-:-:S03]  /*66d20*/  IMAD.WIDE R152, R4, 0x4, R220 ;  /* 0x0000000404987825 */ /* 0x000fc600078e02dc */
[----:B------:R-:W-:Y:S04]  /*66d30*/  LDGSTS.E [R2+-0x7bffc], desc[UR60][R218.64], !P2 ;  /* 0x84004000da027fae */ /* 0x000fe8000d12187c */
[----:B------:R-:W-:Y:S04]  /*66d40*/  STL.64 [R1+0x10a8], R152 ;  /* 0x0010a89801007387 */ /* 0x000fe80000100a00 */
[----:B---3--:R-:W3:Y:S04]  /*66d50*/  LDL.LU.64 R214, [R1+0xd28] ;  /* 0x000d280001d67983 */ /* 0x008ee80000300a00 */
[----:B------:R-:W3:Y:S04]  /*66d60*/  LDL.LU.64 R220, [R1+0xd20] ;  /* 0x000d200001dc7983 */ /* 0x000ee80000300a00 */
[----:B----4-:R-:W4:Y:S01]  /*66d70*/  LDL.LU.64 R218, [R1+0xd18] ;  /* 0x000d180001da7983 */ /* 0x010f220000300a00 */
[----:B--2---:R-:W-:-:S03]  /*66d80*/  IMAD.WIDE R212, R4, 0x4, R212 ;  /* 0x0000000404d47825 */ /* 0x004fc600078e02d4 */
[----:B------:R1:W-:Y:S01]  /*66d90*/  LDGSTS.E [R0+-0x77ffc], desc[UR60][R152.64], !P2 ;  /* 0x8800400098007fae */ /* 0x0003e2000d12187c */
[----:B------:R-:W-:-:S03]  /*66da0*/  IMAD.WIDE R210, R4, 0x4, R210 ;  /* 0x0000000404d27825 */ /* 0x000fc600078e02d2 */
[----:B------:R2:W-:Y:S01]  /*66db0*/  STL.64 [R1+0x10b0], R212 ;  /* 0x0010b0d401007387 */ /* 0x0005e20000100a00 */
[----:B------:R-:W-:-:S03]  /*66dc0*/  IMAD.WIDE R222, R4, 0x4, R222 ;  /* 0x0000000404de7825 */ /* 0x000fc600078e02de */
[----:B------:R1:W-:Y:S04]  /*66dd0*/  LDGSTS.E [R6+-0x73ffc], desc[UR60][R212.64], !P2 ;  /* 0x8c004000d4067fae */ /* 0x0003e8000d12187c */
[----:B------:R1:W-:Y:S04]  /*66de0*/  STL.64 [R1+0x10b8], R210 ;  /* 0x0010b8d201007387 */ /* 0x0003e80000100a00 */
[----:B------:R-:W-:Y:S04]  /*66df0*/  LDGSTS.E [R3+-0x7fff8], desc[UR60][R210.64], !P1 ;  /* 0x80008000d2037fae */ /* 0x000fe8000c92187c */
[----:B--2---:R-:W2:Y:S01]  /*66e00*/  LDL.LU.64 R212, [R1+0xd10] ;  /* 0x000d100001d47983 */ /* 0x004ea20000300a00 */
[----:B-1----:R-:W-:-:S03]  /*66e10*/  IMAD.WIDE R152, R4, 0x4, R224 ;  /* 0x0000000404987825 */ /* 0x002fc600078e02e0 */
[----:B------:R1:W-:Y:S04]  /*66e20*/  STL.64 [R1+0x10c0], R222 ;  /* 0x0010c0de01007387 */ /* 0x0003e80000100a00 */
[----:B------:R4:W-:Y:S04]  /*66e30*/  STL.64 [R1+0x10d0], R152 ;  /* 0x0010d09801007387 */ /* 0x0009e80000100a00 */
[----:B------:R-:W2:Y:S04]  /*66e40*/  LDL.LU.64 R210, [R1+0xd08] ;  /* 0x000d080001d27983 */ /* 0x000ea80000300a00 */
[----:B------:R-:W2:Y:S04]  /*66e50*/  LDL.LU.64 R224, [R1+0xd00] ;  /* 0x000d000001e07983 */ /* 0x000ea80000300a00 */
[----:B------:R-:W-:Y:S01]  /*66e60*/  LDGSTS.E [R2+-0x7bff8], desc[UR60][R222.64], !P1 ;  /* 0x84008000de027fae */ /* 0x000fe2000c92187c */
[----:B------:R-:W-:Y:S01]  /*66e70*/  IADD3 R6, R156, -0x314, RZ ;  /* 0xfffffcec9c067810 */ /* 0x000fe20007ffe0ff */
[----:B------:R-:W-:Y:S01]  /*66e80*/  VIADD R154, R159, 0xfffffccf ;  /* 0xfffffccf9f9a7836 */ /* 0x000fe20000000000 */
[----:B------:R-:W2:Y:S01]  /*66e90*/  LDC R156, c[0x0][0x230] ;  /* 0x00008c00ff9c7b82 */ /* 0x000ea20000000800 */
[----:B------:R4:W-:Y:S04]  /*66ea0*/  LDGSTS.E [R0+-0x77ff8], desc[UR60][R152.64], !P1 ;  /* 0x8800800098007fae */ /* 0x0009e8000c92187c */
[----:B-1----:R-:W2:Y:S01]  /*66eb0*/  LDL.LU.64 R222, [R1+0xcf8] ;  /* 0x000cf80001de7983 */ /* 0x002ea20000300a00 */
[----:B------:R-:W-:-:S02]  /*66ec0*/  ISETP.GE.U32.AND P2, PT, R6, 0x7ffffc6d, PT ;  /* 0x7ffffc6d0600780c */ /* 0x000fc40003f46070 */
[----:B------:R-:W1:Y:S01]  /*66ed0*/  LDC R159, c[0x0][0x230] ;  /* 0x00008c00ff9f7b82 */ /* 0x000e620000000800 */
[----:B------:R-:W-:Y:S01]  /*66ee0*/  IADD3 R6, R8, 0x200000, RZ ;  /* 0x0020000008067810 */ /* 0x000fe20007ffe0ff */
[----:B------:R-:W-:-:S05]  /*66ef0*/  IMAD.WIDE R216, R4, 0x4, R216 ;  /* 0x0000000404d87825 */ /* 0x000fca00078e02d8 */
[----:B------:R1:W-:Y:S04]  /*66f00*/  STL.64 [R1+0x10d8], R216 ;  /* 0x0010d8d801007387 */ /* 0x0003e80000100a00 */
[----:B------:R-:W-:Y:S01]  /*66f10*/  LDGSTS.E [R6+-0x73ff8], desc[UR60][R216.64], !P1 ;  /* 0x8c008000d8067fae */ /* 0x000fe2000c92187c */
[----:B---3--:R-:W-:-:S04]  /*66f20*/  IMAD.WIDE R214, R4, 0x4, R214 ;  /* 0x0000000404d67825 */ /* 0x008fc800078e02d6 */
[C---:B------:R-:W-:Y:S01]  /*66f30*/  IMAD.WIDE R220, R4.reuse, 0x4, R220 ;  /* 0x0000000404dc7825 */ /* 0x040fe200078e02dc */
[----:B------:R3:W-:Y:S03]  /*66f40*/  STL.64 [R1+0x10e0], R214 ;  /* 0x0010e0d601007387 */ /* 0x0007e60000100a00 */
[----:B----4-:R-:W-:Y:S01]  /*66f50*/  IMAD.WIDE R152, R4, 0x4, R218 ;  /* 0x0000000404987825 */ /* 0x010fe200078e02da */
[----:B------:R4:W-:Y:S04]  /*66f60*/  STL.64 [R1+0x10e8], R220 ;  /* 0x0010e8dc01007387 */ /* 0x0009e80000100a00 */
[----:B-1----:R-:W2:Y:S04]  /*66f70*/  LDL.LU.64 R216, [R1+0xcf0] ;  /* 0x000cf00001d87983 */ /* 0x002ea80000300a00 */
[----:B------:R-:W-:Y:S04]  /*66f80*/  LDGSTS.E [R3+-0x7fff4], desc[UR60][R214.64], !P2 ;  /* 0x8000c000d6037fae */ /* 0x000fe8000d12187c */
[----:B------:R-:W-:Y:S01]  /*66f90*/  STL.64 [R1+0x10f8], R152 ;  /* 0x0010f89801007387 */ /* 0x000fe20000100a00 */
[----:B------:R-:W-:-:S03]  /*66fa0*/  ISETP.GE.U32.AND P1, PT, R154, 0x7ffffc50, PT ;  /* 0x7ffffc509a00780c */ /* 0x000fc60003f26070 */
[----:B------:R-:W-:Y:S04]  /*66fb0*/  LDGSTS.E [R2+-0x7bff4], desc[UR60][R220.64], !P2 ;  /* 0x8400c000dc027fae */ /* 0x000fe8000d12187c */
        /* <DEDUP_REMOVED lines=18> */
[----:B------:R-:W-:Y:S01]  /*670e0*/  VIADD R6, R156, 0xfffffcce ;  /* 0xfffffcce9c067836 */ /* 0x000fe20000000000 */
[----:B------:R-:W-:Y:S01]  /*670f0*/  IADD3 R154, R252, -0x333, RZ ;  /* 0xfffffccdfc9a7810 */ /* 0x000fe20007ffe0ff */
[----:B------:R-:W2:Y:S01]  /*67100*/  LDC R156, c[0x0][0x230] ;  /* 0x00008c00ff9c7b82 */ /* 0x000ea20000000800 */
[----:B------:R4:W-:Y:S04]  /*67110*/  LDGSTS.E [R0+-0x68000], desc[UR60][R152.64], !P1 ;  /* 0x9800000098007fae */ /* 0x0009e8000c92187c */
[----:B-1----:R-:W2:Y:S01]  /*67120*/  LDL.LU.64 R224, [R1+0xcb8] ;  /* 0x000cb80001e07983 */ /* 0x002ea20000300a00 */
[----:B------:R-:W-:Y:S01]  /*67130*/  ISETP.GE.U32.AND P2, PT, R6, 0x7ffffc4f, PT ;  /* 0x7ffffc4f0600780c */ /* 0x000fe20003f46070 */
        /* <DEDUP_REMOVED lines=196> */
[C---:B------:R-:W-:Y:S01]  /*67d80*/  IADD3 R6, R8.reuse, 0x200000, RZ ;  /* 0x0020000008067810 */ /* 0x040fe20007ffe0ff */
[----:B------:R-:W-:Y:S02]  /*67d90*/  VIADD R8, R8, 0x200000 ;  /* 0x0020000008087836 */ /* 0x000fe40000000000 */
        /* <DEDUP_REMOVED lines=8> */
[----:B-1----:R-:W4:Y:S04]  /*67e20*/  LDL.LU.64 R216, [R1+0xb48] ;  /* 0x000b480001d87983 */ /* 0x002f280000300a00 */
[----:B------:R1:W-:Y:S04]  /*67e30*/  LDGSTS.E [R3+-0x4fff4], desc[UR60][R214.64], !P2 ;  /* 0xb000c000d6037fae */ /* 0x0003e8000d12187c */
[----:B------:R4:W-:Y:S01]  /*67e40*/  STL.64 [R1+0x2328], R152 ;  /* 0x0023289801007387 */ /* 0x0009e20000100a00 */
[----:B------:R-:W-:Y:S01]  /*67e50*/  ISETP.GE.U32.AND P1, PT, R154, 0x7ffffc6c, PT ;  /* 0x7ffffc6c9a00780c */ /* 0x000fe20003f26070 */
[----:B--2---:R-:W-:-:S02]  /*67e60*/  IMAD.WIDE R212, R4, 0x4, R212 ;  /* 0x0000000404d47825 */ /* 0x004fc400078e02d4 */
[----:B---3--:R-:W2:Y:S01]  /*67e70*/  LDL.LU.64 R214, [R1+0xb30] ;  /* 0x000b300001d67983 */ /* 0x008ea20000300a00 */
[----:B-1----:R-:W-:Y:S01]  /*67e80*/  IADD3 R3, R9, 0x200000, RZ ;  /* 0x0020000009037810 */ /* 0x002fe20007ffe0ff */
[----:B------:R-:W1:Y:S02]  /*67e90*/  LDC R154, c[0x0][0x230] ;  /* 0x00008c00ff9a7b82 */ /* 0x000e640000000800 */
[----:B------:R-:W3:Y:S04]  /*67ea0*/  LDL.LU.64 R218, [R1+0xb28] ;  /* 0x000b280001da7983 */ /* 0x000ee80000300a00 */
[----:B------:R4:W-:Y:S01]  /*67eb0*/  LDGSTS.E [R2+-0x4bff4], desc[UR60][R220.64], !P2 ;  /* 0xb400c000dc027fae */ /* 0x0009e2000d12187c */
[----:B------:R-:W-:-:S03]  /*67ec0*/  IMAD.WIDE R210, R4, 0x4, R210 ;  /* 0x0000000404d27825 */ /* 0x000fc600078e02d2 */
[----:B------:R4:W-:Y:S01]  /*67ed0*/  LDGSTS.E [R0+-0x47ff4], desc[UR60][R152.64], !P2 ;  /* 0xb800c00098007fae */ /* 0x0009e2000d12187c */
[----:B------:R-:W-:-:S03]  /*67ee0*/  IMAD.WIDE R224, R4, 0x4, R224 ;  /* 0x0000000404e07825 */ /* 0x000fc600078e02e0 */
[----:B------:R1:W-:Y:S04]  /*67ef0*/  LDGSTS.E [R8+-0x43ff4], desc[UR60][R212.64], !P2 ;  /* 0xbc00c000d4087fae */ /* 0x0003e8000d12187c */
[----:B----4-:R-:W4:Y:S01]  /*67f00*/  LDL.LU.64 R220, [R1+0xb20] ;  /* 0x000b200001dc7983 */ /* 0x010f220000300a00 */
[----:B------:R-:W-:-:S03]  /*67f10*/  VIADD R2, R9, 0x200000 ;  /* 0x0020000009027836 */ /* 0x000fc60000000000 */
[----:B------:R1:W-:Y:S04]  /*67f20*/  STL.64 [R1+0x2330], R212 ;  /* 0x002330d401007387 */ /* 0x0003e80000100a00 */
[----:B------:R1:W-:Y:S01]  /*67f30*/  STL.64 [R1+0xfa0], R210 ;  /* 0x000fa0d201007387 */ /* 0x0003e20000100a00 */
[----:B------:R-:W-:-:S03]  /*67f40*/  IMAD.WIDE R152, R4, 0x4, R222 ;  /* 0x0000000404987825 */ /* 0x000fc600078e02de */
[----:B------:R-:W-:Y:S04]  /*67f50*/  LDGSTS.E [R3+-0x80000], desc[UR60][R210.64], !P1 ;  /* 0x80000000d2037fae */ /* 0x000fe8000c92187c */
[----:B-1----:R-:W4:Y:S04]  /*67f60*/  LDL.LU.64 R212, [R1+0xb10] ;  /* 0x000b100001d47983 */ /* 0x002f280000300a00 */
[----:B------:R1:W-:Y:S04]  /*67f70*/  STL.64 [R1+0xfb0], R224 ;  /* 0x000fb0e001007387 */ /* 0x0003e80000100a00 */
[----:B------:R-:W-:Y:S04]  /*67f80*/  STL.64 [R1+0xfc0], R152 ;  /* 0x000fc09801007387 */ /* 0x000fe80000100a00 */
[----:B------:R-:W4:Y:S04]  /*67f90*/  LDL.LU.64 R210, [R1+0xb08] ;  /* 0x000b080001d27983 */ /* 0x000f280000300a00 */
[----:B------:R-:W4:Y:S04]  /*67fa0*/  LDL.LU.64 R222, [R1+0xb00] ;  /* 0x000b000001de7983 */ /* 0x000f280000300a00 */
[----:B------:R-:W-:Y:S04]  /*67fb0*/  LDGSTS.E [R2+-0x7c000], desc[UR60][R224.64], !P1 ;  /* 0x84000000e0027fae */ /* 0x000fe8000c92187c */
[----:B-1----:R-:W4:Y:S01]  /*67fc0*/  LDL.LU.64 R224, [R1+0xaf0] ;  /* 0x000af00001e07983 */ /* 0x002f220000300a00 */
[----:B------:R-:W-:Y:S01]  /*67fd0*/  VIADD R6, R156, 0xfffffcea ;  /* 0xfffffcea9c067836 */ /* 0x000fe20000000000 */
[C---:B------:R-:W-:Y:S01]  /*67fe0*/  IADD3 R0, R9.reuse, 0x200000, RZ ;  /* 0x0020000009007810 */ /* 0x040fe20007ffe0ff */
[----:B------:R-:W1:Y:S03]  /*67ff0*/  LDC R156, c[0x0][0x230] ;  /* 0x00008c00ff9c7b82 */ /* 0x000e660000000800 */
[----:B------:R-:W-:Y:S01]  /*68000*/  ISETP.GE.U32.AND P2, PT, R6, 0x7ffffc6b, PT ;  /* 0x7ffffc6b0600780c */ /* 0x000fe20003f46070 */
[----:B------:R-:W-:Y:S01]  /*68010*/  VIADD R6, R9, 0x200000 ;  /* 0x0020000009067836 */ /* 0x000fe20000000000 */
[----:B------:R4:W-:Y:S01]  /*68020*/  LDGSTS.E [R0+-0x78000], desc[UR60][R152.64], !P1 ;  /* 0x8800000098007fae */ /* 0x0009e2000c92187c */
[----:B------:R-:W-:-:S02]  /*68030*/  IADD3 R8, R252, -0x317, RZ ;  /* 0xfffffce9fc087810 */ /* 0x000fc40007ffe0ff */
[----:B------:R-:W1:Y:S01]  /*68040*/  LDC R252, c[0x0][0x230] ;  /* 0x00008c00fffc7b82 */ /* 0x000e620000000800 */
[----:B------:R-:W-:-:S05]  /*68050*/  IMAD.WIDE R216, R4, 0x4, R216 ;  /* 0x0000000404d87825 */ /* 0x000fca00078e02d8 */
[----:B------:R1:W-:Y:S04]  /*68060*/  STL.64 [R1+0xfc8], R216 ;  /* 0x000fc8d801007387 */ /* 0x0003e80000100a00 */
[----:B------:R-:W-:Y:S01]  /*68070*/  LDGSTS.E [R6+-0x74000], desc[UR60][R216.64], !P1 ;  /* 0x8c000000d8067fae */ /* 0x000fe2000c92187c */
[----:B------:R-:W-:Y:S01]  /*68080*/  ISETP.GE.U32.AND P1, PT, R8, 0x7ffffc6a, PT ;  /* 0x7ffffc6a0800780c */ /* 0x000fe20003f26070 */
[----:B--2---:R-:W-:-:S04]  /*68090*/  IMAD.WIDE R214, R4, 0x4, R214 ;  /* 0x0000000404d67825 */ /* 0x004fc800078e02d6 */
[C---:B---3--:R-:W-:Y:S01]  /*680a0*/  IMAD.WIDE R218, R4.reuse, 0x4, R218 ;  /* 0x0000000404da7825 */ /* 0x048fe200078e02da */
[----:B------:R2:W-:Y:S04]  /*680b0*/  STL.64 [R1+0xfd8], R214 ;  /* 0x000fd8d601007387 */ /* 0x0005e80000100a00 */
[----:B------:R3:W-:Y:S04]  /*680c0*/  STL.64 [R1+0xfe0], R218 ;  /* 0x000fe0da01007387 */ /* 0x0007e80000100a00 */
[----:B-1----:R-:W3:Y:S04]  /*680d0*/  LDL.LU.64 R216, [R1+0xae8] ;  /* 0x000ae80001d87983 */ /* 0x002ee80000300a00 */
[----:B------:R-:W-:Y:S01]  /*680e0*/  LDGSTS.E [R3+-0x7fffc], desc[UR60][R214.64], !P2 ;  /* 0x80004000d6037fae */ /* 0x000fe2000d12187c */
[----:B----4-:R-:W-:-:S03]  /*680f0*/  IMAD.WIDE R152, R4, 0x4, R220 ;  /* 0x0000000404987825 */ /* 0x010fc600078e02dc */
[----:B------:R-:W-:Y:S04]  /*68100*/  LDGSTS.E [R2+-0x7bffc], desc[UR60][R218.64], !P2 ;  /* 0x84004000da027fae */ /* 0x000fe8000d12187c */
[----:B------:R-:W-:Y:S04]  /*68110*/  STL.64 [R1+0xfe8], R152 ;  /* 0x000fe89801007387 */ /* 0x000fe80000100a00 */
[----:B--2---:R-:W2:Y:S04]  /*68120*/  LDL.LU.64 R214, [R1+0xae0] ;  /* 0x000ae00001d67983 */ /* 0x004ea80000300a00 */
[----:B------:R-:W4:Y:S04]  /*68130*/  LDL.LU.64 R220, [R1+0xad0] ;  /* 0x000ad00001dc7983 */ /* 0x000f280000300a00 */
[----:B---3--:R-:W3:Y:S01]  /*68140*/  LDL.LU.64 R218, [R1+0xac8] ;  /* 0x000ac80001da7983 */ /* 0x008ee20000300a00 */
[----:B------:R-:W-:-:S03]  /*68150*/  IMAD.WIDE R212, R4, 0x4, R212 ;  /* 0x0000000404d47825 */ /* 0x000fc600078e02d4 */
[----:B------:R1:W-:Y:S01]  /*68160*/  LDGSTS.E [R0+-0x77ffc], desc[UR60][R152.64], !P2 ;  /* 0x8800400098007fae */ /* 0x0003e2000d12187c */
[----:B------:R-:W-:-:S03]  /*68170*/  IMAD.WIDE R210, R4, 0x4, R210 ;  /* 0x0000000404d27825 */ /* 0x000fc600078e02d2 */
[----:B------:R1:W-:Y:S01]  /*68180*/  STL.64 [R1+0xff0], R212 ;  /* 0x000ff0d401007387 */ /* 0x0003e20000100a00 */
[----:B------:R-:W-:-:S03]  /*68190*/  IMAD.WIDE R222, R4, 0x4, R222 ;  /* 0x0000000404de7825 */ /* 0x000fc600078e02de */
[----:B------:R1:W-:Y:S04]  /*681a0*/  LDGSTS.E [R6+-0x73ffc], desc[UR60][R212.64], !P2 ;  /* 0x8c004000d4067fae */ /* 0x0003e8000d12187c */
[----:B------:R1:W-:Y:S04]  /*681b0*/  STL.64 [R1+0xff8], R210 ;  /* 0x000ff8d201007387 */ /* 0x0003e80000100a00 */
[----:B------:R-:W-:Y:S04]  /*681c0*/  LDGSTS.E [R3+-0x7fff8], desc[UR60][R210.64], !P1 ;  /* 0x80008000d2037fae */ /* 0x000fe8000c92187c */
[----:B-1----:R-:W3:Y:S01]  /*681d0*/  LDL.LU.64 R212, [R1+0xac0] ;  /* 0x000ac00001d47983 */ /* 0x002ee20000300a00 */
[----:B------:R-:W-:-:S03]  /*681e0*/  IMAD.WIDE R152, R4, 0x4, R224 ;  /* 0x0000000404987825 */ /* 0x000fc600078e02e0 */
[----:B------:R1:W-:Y:S04]  /*681f0*/  STL.64 [R1+0x1000], R222 ;  /* 0x001000de01007387 */ /* 0x0003e80000100a00 */
[----:B------:R3:W-:Y:S04]  /*68200*/  STL.64 [R1+0x1010], R152 ;  /* 0x0010109801007387 */ /* 0x0007e80000100a00 */
[----:B------:R-:W3:Y:S04]  /*68210*/  LDL.LU.64 R210, [R1+0xab8] ;  /* 0x000ab80001d27983 */ /* 0x000ee80000300a00 */
[----:B------:R-:W3:Y:S04]  /*68220*/  LDL.LU.64 R224, [R1+0xaa8] ;  /* 0x000aa80001e07983 */ /* 0x000ee80000300a00 */
[----:B------:R-:W-:Y:S01]  /*68230*/  LDGSTS.E [R2+-0x7bff8], desc[UR60][R222.64], !P1 ;  /* 0x84008000de027fae */ /* 0x000fe2000c92187c */
[----:B------:R-:W-:Y:S01]  /*68240*/  IADD3 R6, R154, -0x318, RZ ;  /* 0xfffffce89a067810 */ /* 0x000fe20007ffe0ff */
[----:B------:R-:W-:Y:S01]  /*68250*/  VIADD R8, R156, 0xfffffccb ;  /* 0xfffffccb9c087836 */ /* 0x000fe20000000000 */
[----:B------:R-:W3:Y:S01]  /*68260*/  LDC R154, c[0x0][0x230] ;  /* 0x00008c00ff9a7b82 */ /* 0x000ee20000000800 */
[----:B------:R3:W-:Y:S04]  /*68270*/  LDGSTS.E [R0+-0x77ff8], desc[UR60][R152.64], !P1 ;  /* 0x8800800098007fae */ /* 0x0007e8000c92187c */
[----:B-1----:R-:W3:Y:S01]  /*68280*/  LDL.LU.64 R222, [R1+0xaa0] ;  /* 0x000aa00001de7983 */ /* 0x002ee20000300a00 */
[----:B------:R-:W-:-:S02]  /*68290*/  ISETP.GE.U32.AND P2, PT, R6, 0x7ffffc69, PT ;  /* 0x7ffffc690600780c */ /* 0x000fc40003f46070 */
[----:B------:R-:W1:Y:S01]  /*682a0*/  LDC R156, c[0x0][0x230] ;  /* 0x00008c00ff9c7b82 */ /* 0x000e620000000800 */
[----:B------:R-:W-:Y:S01]  /*682b0*/  IADD3 R6, R9, 0x200000, RZ ;  /* 0x0020000009067810 */ /* 0x000fe20007ffe0ff */
[----:B------:R-:W-:-:S05]  /*682c0*/  IMAD.WIDE R216, R4, 0x4, R216 ;  /* 0x0000000404d87825 */ /* 0x000fca00078e02d8 */
[----:B------:R1:W-:Y:S04]  /*682d0*/  STL.64 [R1+0x1018], R216 ;  /* 0x001018d801007387 */ /* 0x0003e80000100a00 */
[----:B------:R-:W-:Y:S01]  /*682e0*/  LDGSTS.E [R6+-0x73ff8], desc[UR60][R216.64], !P1 ;  /* 0x8c008000d8067fae */ /* 0x000fe2000c92187c */
[----:B--2---:R-:W-:-:S04]  /*682f0*/  IMAD.WIDE R214, R4, 0x4, R214 ;  /* 0x0000000404d67825 */ /* 0x004fc800078e02d6 */
[C---:B----4-:R-:W-:Y:S01]  /*68300*/  IMAD.WIDE R220, R4.reuse, 0x4, R220 ;  /* 0x0000000404dc7825 */ /* 0x050fe200078e02dc */
[----:B------:R2:W-:Y:S03]  /*68310*/  STL.64 [R1+0x1020], R214 ;  /* 0x001020d601007387 */ /* 0x0005e60000100a00 */
[----:B---3--:R-:W-:Y:S01]  /*68320*/  IMAD.WIDE R152, R4, 0x4, R218 ;  /* 0x0000000404987825 */ /* 0x008fe200078e02da */
[----:B------:R3:W-:Y:S04]  /*68330*/  STL.64 [R1+0x1028], R220 ;  /* 0x001028dc01007387 */ /* 0x0007e80000100a00 */
[----:B-1----:R-:W4:Y:S04]  /*68340*/  LDL.LU.64 R216, [R1+0xa98] ;  /* 0x000a980001d87983 */ /* 0x002f280000300a00 */
[----:B------:R-:W-:Y:S04]  /*68350*/  LDGSTS.E [R3+-0x7fff4], desc[UR60][R214.64], !P2 ;  /* 0x8000c000d6037fae */ /* 0x000fe8000d12187c */
[----:B------:R-:W-:Y:S01]  /*68360*/  STL.64 [R1+0x1030], R152 ;  /* 0x0010309801007387 */ /* 0x000fe20000100a00 */
[----:B------:R-:W-:-:S03]  /*68370*/  ISETP.GE.U32.AND P1, PT, R8, 0x7ffffc4c, PT ;  /* 0x7ffffc4c0800780c */ /* 0x000fc60003f26070 */
[----:B------:R-:W-:Y:S04]  /*68380*/  LDGSTS.E [R2+-0x7bff4], desc[UR60][R220.64], !P2 ;  /* 0x8400c000dc027fae */ /* 0x000fe8000d12187c */
[----:B--2---:R-:W2:Y:S04]  /*68390*/  LDL.LU.64 R214, [R1+0xa90] ;  /* 0x000a900001d67983 */ /* 0x004ea80000300a00 */
[----:B------:R-:W2:Y:S04]  /*683a0*/  LDL.LU.64 R218, [R1+0xa88] ;  /* 0x000a880001da7983 */ /* 0x000ea80000300a00 */
        /* <DEDUP_REMOVED lines=16> */
[----:B------:R-:W-:Y:S01]  /*684b0*/  VIADD R6, R154, 0xfffffcca ;  /* 0xfffffcca9a067836 */ /* 0x000fe20000000000 */
[----:B------:R-:W-:Y:S01]  /*684c0*/  IADD3 R8, R159, -0x337, RZ ;  /* 0xfffffcc99f087810 */ /* 0x000fe20007ffe0ff */
[----:B------:R-:W3:Y:S01]  /*684d0*/  LDC R154, c[0x0][0x230] ;  /* 0x00008c00ff9a7b82 */ /* 0x000ee20000000800 */
[----:B------:R3:W-:Y:S04]  /*684e0*/  LDGSTS.E [R0+-0x68000], desc[UR60][R152.64], !P1 ;  /* 0x9800000098007fae */ /* 0x0007e8000c92187c */
[----:B-1----:R-:W3:Y:S01]  /*684f0*/  LDL.LU.64 R224, [R1+0xa50] ;  /* 0x000a500001e07983 */ /* 0x002ee20000300a00 */
[----:B------:R-:W-:Y:S01]  /*68500*/  ISETP.GE.U32.AND P2, PT, R6, 0x7ffffc4b, PT ;  /* 0x7ffffc4b0600780c */ /* 0x000fe20003f46070 */
[----:B------:R-:W-:Y:S01]  /*68510*/  VIADD R6, R9, 0x200000 ;  /* 0x0020000009067836 */ /* 0x000fe20000000000 */
[----:B------:R-:W1:Y:S01]  /*68520*/  LDC R159, c[0x0][0x230] ;  /* 0x00008c00ff9f7b82 */ /* 0x000e620000000800 */
[----:B----4-:R-:W-:-:S05]  /*68530*/  IMAD.WIDE R216, R4, 0x4, R216 ;  /* 0x0000000404d87825 */ /* 0x010fca00078e02d8 */
[----:B------:R4:W-:Y:S04]  /*68540*/  STL.64 [R1+0x1308], R216 ;  /* 0x001308d801007387 */ /* 0x0009e80000100a00 */
[----:B------:R-:W-:Y:S01]  /*68550*/  LDGSTS.E [R6+-0x64000], desc[UR60][R216.64], !P1 ;  /* 0x9c000000d8067fae */ /* 0x000fe2000c92187c */
[----:B--2---:R-:W-:-:S04]  /*68560*/  IMAD.WIDE R214, R4, 0x4, R214 ;  /* 0x0000000404d67825 */ /* 0x004fc800078e02d6 */
[C---:B------:R-:W-:Y:S01]  /*68570*/  IMAD.WIDE R218, R4.reuse, 0x4, R218 ;  /* 0x0000000404da7825 */ /* 0x040fe200078e02da */
[----:B------:R2:W-:Y:S03]  /*68580*/  STL.64 [R1+0x1310], R214 ;  /* 0x001310d601007387 */ /* 0x0005e60000100a00 */
[----:B---3--:R-:W-:Y:S01]  /*68590*/  IMAD.WIDE R152, R4, 0x4, R220 ;  /* 0x0000000404987825 */ /* 0x008fe200078e02dc */
[----:B------:R3:W-:Y:S04]  /*685a0*/  STL.64 [R1+0x1318], R218 ;  /* 0x001318da01007387 */ /* 0x0007e80000100a00 */
[----:B----4-:R-:W4:Y:S04]  /*685b0*/  LDL.LU.64 R216, [R1+0xa48] ;  /* 0x000a480001d87983 */ /* 0x010f280000300a00 */
        /* <DEDUP_REMOVED lines=185> */
[C---:B------:R-:W-:Y:S01]  /*69150*/  IADD3 R6, R9.reuse, 0x200000, RZ ;  /* 0x0020000009067810 */ /* 0x040fe20007ffe0ff */
[----:B------:R-:W-:Y:S02]  /*69160*/  VIADD R9, R9, 0x200000 ;  /* 0x0020000009097836 */ /* 0x000fe40000000000 */
        /* <DEDUP_REMOVED lines=9> */
[----:B------:R1:W-:Y:S04]  /*69200*/  LDGSTS.E [R3+-0x4fff4], desc[UR60][R214.64], !P2 ;  /* 0xb000c000d6037fae */ /* 0x0003e8000d12187c */
[----:B------:R-:W-:Y:S01]  /*69210*/  STL.64 [R1+0x23a8], R152 ;  /* 0x0023a89801007387 */ /* 0x000fe20000100a00 */
[----:B------:R-:W-:-:S03]  /*69220*/  ISETP.GE.U32.AND P1, PT, R8, 0x7ffffc68, PT ;  /* 0x7ffffc680800780c */ /* 0x000fc60003f26070 */
[----:B------:R1:W-:Y:S04]  /*69230*/  LDGSTS.E [R2+-0x4bff4], desc[UR60][R220.64], !P2 ;  /* 0xb400c000dc027fae */ /* 0x0003e8000d12187c */
[----:B--2---:R-:W2:Y:S04]  /*69240*/  LDL.LU.64 R214, [R1+0x8e8] ;  /* 0x0008e80001d67983 */ /* 0x004ea80000300a00 */
[----:B------:R-:W2:Y:S04]  /*69250*/  LDL.LU.64 R218, [R1+0x8e0] ;  /* 0x0008e00001da7983 */ /* 0x000ea80000300a00 */
[----:B---3--:R-:W3:Y:S01]  /*69260*/  LDL.LU.64 R220, [R1+0x8d8] ;  /* 0x0008d80001dc7983 */ /* 0x008ee20000300a00 */
[----:B------:R-:W-:Y:S01]  /*69270*/  IMAD.WIDE R212, R4, 0x4, R212 ;  /* 0x0000000404d47825 */ /* 0x000fe200078e02d4 */
[----:B-1----:R-:W-:-:S02]  /*69280*/  IADD3 R3, R10, 0x200000, RZ ;  /* 0x002000000a037810 */ /* 0x002fc40007ffe0ff */
[----:B------:R1:W-:Y:S01]  /*69290*/  LDGSTS.E [R0+-0x47ff4], desc[UR60][R152.64], !P2 ;  /* 0xb800c00098007fae */ /* 0x0003e2000d12187c */
[----:B------:R-:W-:Y:S02]  /*692a0*/  VIADD R2, R10, 0x200000 ;  /* 0x002000000a027836 */ /* 0x000fe40000000000 */
[C---:B------:R-:W-:Y:S01]  /*692b0*/  IMAD.WIDE R210, R4.reuse, 0x4, R210 ;  /* 0x0000000404d27825 */ /* 0x040fe200078e02d2 */
[----:B------:R1:W-:Y:S03]  /*692c0*/  STL.64 [R1+0x23b0], R212 ;  /* 0x0023b0d401007387 */ /* 0x0003e60000100a00 */
[----:B------:R-:W-:Y:S01]  /*692d0*/  IMAD.WIDE R224, R4, 0x4, R224 ;  /* 0x0000000404e07825 */ /* 0x000fe200078e02e0 */
[----:B------:R1:W-:Y:S04]  /*692e0*/  LDGSTS.E [R9+-0x43ff4], desc[UR60][R212.64], !P2 ;  /* 0xbc00c000d4097fae */ /* 0x0003e8000d12187c */
[----:B------:R1:W-:Y:S04]  /*692f0*/  STL.64 [R1+0xee8], R210 ;  /* 0x000ee8d201007387 */ /* 0x0003e80000100a00 */
[----:B------:R-:W-:Y:S04]  /*69300*/  LDGSTS.E [R3+-0x80000], desc[UR60][R210.64], !P1 ;  /* 0x80000000d2037fae */ /* 0x000fe8000c92187c */
[----:B-1----:R-:W3:Y:S01]  /*69310*/  LDL.LU.64 R212, [R1+0x8d0] ;  /* 0x0008d00001d47983 */ /* 0x002ee20000300a00 */
[----:B------:R-:W-:Y:S01]  /*69320*/  VIADD R6, R154, 0xfffffce6 ;  /* 0xfffffce69a067836 */ /* 0x000fe20000000000 */
[----:B------:R-:W-:Y:S01]  /*69330*/  IADD3 R0, R10, 0x200000, RZ ;  /* 0x002000000a007810 */ /* 0x000fe20007ffe0ff */
[----:B------:R-:W-:Y:S01]  /*69340*/  IMAD.WIDE R152, R4, 0x4, R222 ;  /* 0x0000000404987825 */ /* 0x000fe200078e02de */
[----:B------:R1:W-:Y:S01]  /*69350*/  STL.64 [R1+0xf00], R224 ;  /* 0x000f00e001007387 */ /* 0x0003e20000100a00 */
[----:B------:R-:W-:Y:S01]  /*69360*/  IADD3 R8, R159, -0x31b, RZ ;  /* 0xfffffce59f087810 */ /* 0x000fe20007ffe0ff */
[----:B------:R-:W3:Y:S02]  /*69370*/  LDC R9, c[0x0][0x230] ;  /* 0x00008c00ff097b82 */ /* 0x000ee40000000800 */
[----:B------:R3:W-:Y:S04]  /*69380*/  STL.64 [R1+0xf08], R152 ;  /* 0x000f089801007387 */ /* 0x0007e80000100a00 */
[----:B------:R-:W3:Y:S04]  /*69390*/  LDL.LU.64 R210, [R1+0x8c8] ;  /* 0x0008c80001d27983 */ /* 0x000ee80000300a00 */
[----:B------:R-:W-:Y:S01]  /*693a0*/  LDGSTS.E [R2+-0x7c000], desc[UR60][R224.64], !P1 ;  /* 0x84000000e0027fae */ /* 0x000fe2000c92187c */
[----:B------:R-:W-:Y:S01]  /*693b0*/  ISETP.GE.U32.AND P2, PT, R6, 0x7ffffc67, PT ;  /* 0x7ffffc670600780c */ /* 0x000fe20003f46070 */
[----:B------:R-:W3:Y:S02]  /*693c0*/  LDC R154, c[0x0][0x230] ;  /* 0x00008c00ff9a7b82 */ /* 0x000ee40000000800 */
[----:B------:R-:W3:Y:S04]  /*693d0*/  LDL.LU.64 R222, [R1+0x8b8] ;  /* 0x0008b80001de7983 */ /* 0x000ee80000300a00 */
[----:B------:R3:W-:Y:S02]  /*693e0*/  LDGSTS.E [R0+-0x78000], desc[UR60][R152.64], !P1 ;  /* 0x8800000098007fae */ /* 0x0007e4000c92187c */
[----:B------:R-:W3:Y:S02]  /*693f0*/  LDC R159, c[0x0][0x230] ;  /* 0x00008c00ff9f7b82 */ /* 0x000ee40000000800 */
[----:B-1----:R-:W3:Y:S01]  /*69400*/  LDL.LU.64 R224, [R1+0x8b0] ;  /* 0x0008b00001e07983 */ /* 0x002ee20000300a00 */
[----:B------:R-:W-:-:S02]  /*69410*/  VIADD R6, R10, 0x200000 ;  /* 0x002000000a067836 */ /* 0x000fc40000000000 */
        /* <DEDUP_REMOVED lines=8> */
[----:B-1----:R-:W4:Y:S04]  /*694a0*/  LDL.LU.64 R216, [R1+0x8a8] ;  /* 0x0008a80001d87983 */ /* 0x002f280000300a00 */
[----:B------:R-:W-:Y:S04]  /*694b0*/  LDGSTS.E [R3+-0x7fffc], desc[UR60][R214.64], !P2 ;  /* 0x80004000d6037fae */ /* 0x000fe8000d12187c */
[----:B------:R1:W-:Y:S01]  /*694c0*/  STL.64 [R1+0xf28], R152 ;  /* 0x000f289801007387 */ /* 0x0003e20000100a00 */
        /* <DEDUP_REMOVED lines=8> */
[----:B------:R1:W-:Y:S04]  /*69550*/  STL.64 [R1+0xf30], R212 ;  /* 0x000f30d401007387 */ /* 0x0003e80000100a00 */
[----:B------:R1:W-:Y:S01]  /*69560*/  LDGSTS.E [R6+-0x73ffc], desc[UR60][R212.64], !P2 ;  /* 0x8c004000d4067fae */ /* 0x0003e2000d12187c */
[----:B------:R-:W-:-:S03]  /*69570*/  IMAD.WIDE R222, R4, 0x4, R222 ;  /* 0x0000000404de7825 */ /* 0x000fc600078e02de */
[----:B------:R1:W-:Y:S04]  /*69580*/  STL.64 [R1+0xf40], R210 ;  /* 0x000f40d201007387 */ /* 0x0003e80000100a00 */
[----:B------:R-:W-:Y:S01]  /*69590*/  LDGSTS.E [R3+-0x7fff8], desc[UR60][R210.64], !P1 ;  /* 0x80008000d2037fae */ /* 0x000fe2000c92187c */
[----:B-1----:R-:W-:-:S03]  /*695a0*/  IMAD.WIDE R152, R4, 0x4, R224 ;  /* 0x0000000404987825 */ /* 0x002fc600078e02e0 */
[----:B------:R-:W3:Y:S04]  /*695b0*/  LDL.LU.64 R212, [R1+0x888] ;  /* 0x0008880001d47983 */ /* 0x000ee80000300a00 */
        /* <DEDUP_REMOVED lines=175> */
[C---:B---3--:R-:W-:Y:S01]  /*6a0b0*/  IMAD.WIDE R152, R4.reuse, 0x4, R218 ;  /* 0x0000000404987825 */ /* 0x048fe200078e02da */
[----:B------:R3:W-:Y:S04]  /*6a0c0*/  STL.64 [R1+0x2020], R220 ;  /* 0x002020dc01007387 */ /* 0x0007e80000100a00 */
[----:B------:R-:W3:Y:S04]  /*6a0d0*/  LDL.LU.64 R218, [R1+0x740] ;  /* 0x0007400001da7983 */ /* 0x000ee80000300a00 */
[----:B------:R-:W-:Y:S04]  /*6a0e0*/  STL.64 [R1+0x2028], R152 ;  /* 0x0020289801007387 */ /* 0x000fe80000100a00 */
[----:B------:R-:W-:Y:S04]  /*6a0f0*/  LDGSTS.E [R3+-0x5fff4], desc[UR60][R214.64], !P2 ;  /* 0xa000c000d6037fae */ /* 0x000fe8000d12187c */
[----:B----4-:R-:W4:Y:S04]  /*6a100*/  LDL.LU.64 R216, [R1+0x730] ;  /* 0x0007300001d87983 */ /* 0x010f280000300a00 */
[----:B------:R-:W-:Y:S04]  /*6a110*/  LDGSTS.E [R2+-0x5bff4], desc[UR60][R220.64], !P2 ;  /* 0xa400c000dc027fae */ /* 0x000fe8000d12187c */
[----:B--2---:R-:W2:Y:S01]  /*6a120*/  LDL.LU.64 R214, [R1+0x728] ;  /* 0x0007280001d67983 */ /* 0x004ea20000300a00 */
[----:B------:R-:W-:-:S03]  /*6a130*/  IMAD.WIDE R212, R4, 0x4, R212 ;  /* 0x0000000404d47825 */ /* 0x000fc600078e02d4 */
[----:B------:R1:W-:Y:S04]  /*6a140*/  LDGSTS.E [R0+-0x57ff4], desc[UR60][R152.64], !P2 ;  /* 0xa800c00098007fae */ /* 0x0003e8000d12187c */
[----:B---3--:R-:W3:Y:S01]  /*6a150*/  LDL.LU.64 R220, [R1+0x720] ;  /* 0x0007200001dc7983 */ /* 0x008ee20000300a00 */
[----:B------:R-:W-:Y:S01]  /*6a160*/  ISETP.GE.U32.AND P1, PT, R8, 0x7ffffc08, PT ;  /* 0x7ffffc080800780c */ /* 0x000fe20003f26070 */
[C---:B------:R-:W-:Y:S02]  /*6a170*/  IMAD.WIDE R210, R4.reuse, 0x4, R210 ;  /* 0x0000000404d27825 */ /* 0x040fe400078e02d2 */
[----:B------:R1:W-:Y:S02]  /*6a180*/  STL.64 [R1+0x2030], R212 ;  /* 0x002030d401007387 */ /* 0x0003e40000100a00 */
[----:B------:R-:W-:-:S02]  /*6a190*/  IMAD.WIDE R224, R4, 0x4, R224 ;  /* 0x0000000404e07825 */ /* 0x000fc400078e02e0 */
        /* <DEDUP_REMOVED lines=18> */
[----:B------:R-:W-:-:S05]  /*6a2c0*/  IMAD.WIDE R218, R4, 0x4, R218 ;  /* 0x0000000404da7825 */ /* 0x000fca00078e02da */
[----:B------:R1:W-:Y:S04]  /*6a2d0*/  STL.64 [R1+0x23d0], R218 ;  /* 0x0023d0da01007387 */ /* 0x0003e80000100a00 */
[----:B------:R-:W-:Y:S01]  /*6a2e0*/  LDGSTS.E [R6+-0x44000], desc[UR60][R218.64], !P1 ;  /* 0xbc000000da067fae */ /* 0x000fe2000c92187c */
[----:B----4-:R-:W-:-:S04]  /*6a2f0*/  IMAD.WIDE R216, R4, 0x4, R216 ;  /* 0x0000000404d87825 */ /* 0x010fc800078e02d8 */
[C---:B--2---:R-:W-:Y:S01]  /*6a300*/  IMAD.WIDE R214, R4.reuse, 0x4, R214 ;  /* 0x0000000404d67825 */ /* 0x044fe200078e02d6 */
[----:B------:R2:W-:Y:S04]  /*6a310*/  STL.64 [R1+0x23d8], R216 ;  /* 0x0023d8d801007387 */ /* 0x0005e80000100a00 */
[----:B------:R4:W-:Y:S01]  /*6a320*/  STL.64 [R1+0x23e0], R214 ;  /* 0x0023e0d601007387 */ /* 0x0009e20000100a00 */
[----:B---3--:R-:W-:-:S03]  /*6a330*/  IMAD.WIDE R152, R4, 0x4, R220 ;  /* 0x0000000404987825 */ /* 0x008fc600078e02dc */
[----:B------:R-:W-:Y:S04]  /*6a340*/  LDGSTS.E [R3+-0x4fffc], desc[UR60][R216.64], !P2 ;  /* 0xb0004000d8037fae */ /* 0x000fe8000d12187c */
[----:B------:R-:W3:Y:S04]  /*6a350*/  LDL.LU.64 R220, [R1+0x6e8] ;  /* 0x0006e80001dc7983 */ /* 0x000ee80000300a00 */
[----:B------:R-:W-:Y:S04]  /*6a360*/  STL.64 [R1+0x23e8], R152 ;  /* 0x0023e89801007387 */ /* 0x000fe80000100a00 */
[----:B-1----:R-:W3:Y:S04]  /*6a370*/  LDL.LU.64 R218, [R1+0x6e0] ;  /* 0x0006e00001da7983 */ /* 0x002ee80000300a00 */
[----:B--2---:R-:W2:Y:S04]  /*6a380*/  LDL.LU.64 R216, [R1+0x6d0] ;  /* 0x0006d00001d87983 */ /* 0x004ea80000300a00 */
[----:B------:R-:W-:Y:S01]  /*6a390*/  LDGSTS.E [R2+-0x4bffc], desc[UR60][R214.64], !P2 ;  /* 0xb4004000d6027fae */ /* 0x000fe2000d12187c */
[----:B------:R-:W-:-:S03]  /*6a3a0*/  IMAD.WIDE R212, R4, 0x4, R212 ;  /* 0x0000000404d47825 */ /* 0x000fc600078e02d4 */
[----:B------:R1:W-:Y:S01]  /*6a3b0*/  LDGSTS.E [R0+-0x47ffc], desc[UR60][R152.64], !P2 ;  /* 0xb800400098007fae */ /* 0x0003e2000d12187c */
[----:B------:R-:W-:-:S03]  /*6a3c0*/  ISETP.GE.U32.AND P1, PT, R8, 0x7ffffc06, PT ;  /* 0x7ffffc060800780c */ /* 0x000fc60003f26070 */
[----:B------:R1:W-:Y:S04]  /*6a3d0*/  LDGSTS.E [R6+-0x43ffc], desc[UR60][R212.64], !P2 ;  /* 0xbc004000d4067fae */ /* 0x0003e8000d12187c */
[----:B----4-:R-:W4:Y:S01]  /*6a3e0*/  LDL.LU.64 R214, [R1+0x6c8] ;  /* 0x0006c80001d67983 */ /* 0x010f220000300a00 */
[----:B------:R-:W-:-:S03]  /*6a3f0*/  IMAD.WIDE R222, R4, 0x4, R222 ;  /* 0x0000000404de7825 */ /* 0x000fc600078e02de */
[----:B------:R1:W-:Y:S04]  /*6a400*/  STL.64 [R1+0x23f0], R212 ;  /* 0x0023f0d401007387 */ /* 0x0003e80000100a00 */
[----:B------:R1:W-:Y:S01]  /*6a410*/  STL.64 [R1+0x23f8], R222 ;  /* 0x0023f8de01007387 */ /* 0x0003e20000100a00 */
[----:B------:R-:W-:-:S03]  /*6a420*/  IMAD.WIDE R210, R4, 0x4, R210 ;  /* 0x0000000404d27825 */ /* 0x000fc600078e02d2 */
[----:B------:R-:W-:Y:S04]  /*6a430*/  LDGSTS.E [R3+-0x4fff8], desc[UR60][R222.64], !P1 ;  /* 0xb0008000de037fae */ /* 0x000fe8000c92187c */
[----:B-1----:R-:W4:Y:S01]  /*6a440*/  LDL.LU.64 R212, [R1+0x6c0] ;  /* 0x0006c00001d47983 */ /* 0x002f220000300a00 */
[----:B------:R-:W-:-:S03]  /*6a450*/  IMAD.WIDE R152, R4, 0x4, R224 ;  /* 0x0000000404987825 */ /* 0x000fc600078e02e0 */
[----:B------:R1:W-:Y:S04]  /*6a460*/  STL.64 [R1+0x2400], R210 ;  /* 0x002400d201007387 */ /* 0x0003e80000100a00 */
[----:B------:R1:W-:Y:S04]  /*6a470*/  STL.64 [R1+0x2408], R152 ;  /* 0x0024089801007387 */ /* 0x0003e80000100a00 */
[----:B------:R-:W4:Y:S04]  /*6a480*/  LDL.LU.64 R226, [R1+0x6b0] ;  /* 0x0006b00001e27983 */ /* 0x000f280000300a00 */
[----:B------:R-:W4:Y:S04]  /*6a490*/  LDL.LU.64 R222, [R1+0x6a8] ;  /* 0x0006a80001de7983 */ /* 0x000f280000300a00 */
[----:B------:R-:W-:Y:S01]  /*6a4a0*/  LDGSTS.E [R2+-0x4bff8], desc[UR60][R210.64], !P1 ;  /* 0xb4008000d2027fae */ /* 0x000fe2000c92187c */
[----:B------:R-:W-:-:S03]  /*6a4b0*/  IADD3 R6, R9, -0x37c, RZ ;  /* 0xfffffc8409067810 */ /* 0x000fc60007ffe0ff */
[----:B------:R1:W-:Y:S04]  /*6a4c0*/  LDGSTS.E [R0+-0x47ff8], desc[UR60][R152.64], !P1 ;  /* 0xb800800098007fae */ /* 0x0003e8000c92187c */
[----:B-1----:R-:W4:Y:S01]  /*6a4d0*/  LDL.LU.64 R210, [R1+0x6a0] ;  /* 0x0006a00001d27983 */ /* 0x002f220000300a00 */
[----:B------:R-:W-:Y:S02]  /*6a4e0*/  ISETP.GE.U32.AND P2, PT, R6, 0x7ffffc05, PT ;  /* 0x7ffffc050600780c */ /* 0x000fe40003f46070 */
[----:B------:R-:W-:Y:S01]  /*6a4f0*/  IADD3 R6, R10, 0x200000, RZ ;  /* 0x002000000a067810 */ /* 0x000fe20007ffe0ff */
[----:B------:R-:W-:Y:S01]  /*6a500*/  VIADD R8, R154, 0xfffffce3 ;  /* 0xfffffce39a087836 */ /* 0x000fe20000000000 */
[----:B------:R-:W1:Y:S01]  /*6a510*/  LDC R152, c[0x0][0x230] ;  /* 0x00008c00ff987b82 */ /* 0x000e620000000800 */
[----:B------:R-:W-:Y:S01]  /*6a520*/  VIADD R154, R10, 0x200000 ;  /* 0x002000000a9a7836 */ /* 0x000fe20000000000 */
[----:B------:R-:W-:Y:S01]  /*6a530*/  IADD3 R10, R11, 0x200000, RZ ;  /* 0x002000000b0a7810 */ /* 0x000fe20007ffe0ff */
[----:B---3--:R-:W-:-:S04]  /*6a540*/  IMAD.WIDE R220, R4, 0x4, R220 ;  /* 0x0000000404dc7825 */ /* 0x008fc800078e02dc */
[C---:B------:R-:W-:Y:S01]  /*6a550*/  IMAD.WIDE R218, R4.reuse, 0x4, R218 ;  /* 0x0000000404da7825 */ /* 0x040fe200078e02da */
[----:B------:R3:W-:Y:S03]  /*6a560*/  STL.64 [R1+0x2410], R220 ;  /* 0x002410dc01007387 */ /* 0x0007e60000100a00 */
[C---:B--2---:R-:W-:Y:S01]  /*6a570*/  IMAD.WIDE R216, R4.reuse, 0x4, R216 ;  /* 0x0000000404d87825 */ /* 0x044fe200078e02d8 */
[----:B------:R2:W-:Y:S04]  /*6a580*/  STL.64 [R1+0x2418], R218 ;  /* 0x002418da01007387 */ /* 0x0005e80000100a00 */
[----:B------:R-:W-:Y:S04]  /*6a590*/  LDGSTS.E [R6+-0x43ff8], desc[UR60][R220.64], !P1 ;  /* 0xbc008000dc067fae */ /* 0x000fe8000c92187c */
[----:B------:R1:W-:Y:S04]  /*6a5a0*/  STL.64 [R1+0x2420], R216 ;  /* 0x002420d801007387 */ /* 0x0003e80000100a00 */
[----:B------:R-:W-:Y:S01]  /*6a5b0*/  LDGSTS.E [R3+-0x4fff4], desc[UR60][R218.64], !P2 ;  /* 0xb000c000da037fae */ /* 0x000fe2000d12187c */
[----:B----4-:R-:W-:-:S03]  /*6a5c0*/  IMAD.WIDE R214, R4, 0x4, R214 ;  /* 0x0000000404d67825 */ /* 0x010fc600078e02d6 */
[----:B---3--:R-:W3:Y:S04]  /*6a5d0*/  LDL.LU.64 R220, [R1+0x690] ;  /* 0x0006900001dc7983 */ /* 0x008ee80000300a00 */
[----:B------:R4:W-:Y:S04]  /*6a5e0*/  STL.64 [R1+0x2428], R214 ;  /* 0x002428d601007387 */ /* 0x0009e80000100a00 */
[----:B------:R-:W-:Y:S04]  /*6a5f0*/  LDGSTS.E [R2+-0x4bff4], desc[UR60][R216.64], !P2 ;  /* 0xb400c000d8027fae */ /* 0x000fe8000d12187c */
[----:B--2---:R-:W2:Y:S04]  /*6a600*/  LDL.LU.64 R218, [R1+0x688] ;  /* 0x0006880001da7983 */ /* 0x004ea80000300a00 */
[----:B------:R4:W-:Y:S04]  /*6a610*/  LDGSTS.E [R0+-0x47ff4], desc[UR60][R214.64], !P2 ;  /* 0xb800c000d6007fae */ /* 0x0009e8000d12187c */
[----:B-1----:R-:W2:Y:S04]  /*6a620*/  LDL.LU.64 R216, [R1+0x680] ;  /* 0x0006800001d87983 */ /* 0x002ea80000300a00 */
[----:B------:R-:W2:Y:S01]  /*6a630*/  LDL.LU.64 R224, [R1+0x670] ;  /* 0x0006700001e07983 */ /* 0x000ea20000300a00 */
[----:B----4-:R-:W-:-:S03]  /*6a640*/  IMAD.WIDE R214, R4, 0x4, R212 ;  /* 0x0000000404d67825 */ /* 0x010fc600078e02d4 */
[----:B------:R-:W4:Y:S01]  /*6a650*/  LDL.LU.64 R212, [R1+0x660] ;  /* 0x0006600001d47983 */ /* 0x000f220000300a00 */
[----:B------:R-:W-:Y:S01]  /*6a660*/  ISETP.GE.U32.AND P1, PT, R8, 0x7ffffc64, PT ;  /* 0x7ffffc640800780c */ /* 0x000fe20003f26070 */
[C---:B------:R-:W-:Y:S02]  /*6a670*/  IMAD.WIDE R2, R4.reuse, 0x4, R226 ;  /* 0x0000000404027825 */ /* 0x040fe400078e02e2 */
[----:B------:R-:W-:Y:S02]  /*6a680*/  STL.64 [R1+0x2430], R214 ;  /* 0x002430d601007387 */ /* 0x000fe40000100a00 */
[----:B------:R-:W-:Y:S01]  /*6a690*/  IMAD.WIDE R8, R4, 0x4, R222 ;  /* 0x0000000404087825 */ /* 0x000fe200078e02de */
[C---:B------:R-:W-:Y:S01]  /*6a6a0*/  IADD3 R0, R11.reuse, 0x200000, RZ ;  /* 0x002000000b007810 */ /* 0x040fe20007ffe0ff */
[----:B------:R-:W4:Y:S02]  /*6a6b0*/  LDL.LU.64 R222, [R1+0x658] ;  /* 0x0006580001de7983 */ /* 0x000f240000300a00 */
[----:B------:R-:W-:-:S02]  /*6a6c0*/  VIADD R6, R11, 0x200000 ;  /* 0x002000000b067836 */ /* 0x000fc40000000000 */
[----:B------:R-:W4:Y:S04]  /*6a6d0*/  LDL.LU.64 R226, [R1+0x650] ;  /* 0x0006500001e27983 */ /* 0x000f280000300a00 */
[----:B------:R1:W-:Y:S04]  /*6a6e0*/  LDGSTS.E [R154+-0x43ff4], desc[UR60][R214.64], !P2 ;  /* 0xbc00c000d69a7fae */ /* 0x0003e8000d12187c */
[----:B------:R-:W-:Y:S01]  /*6a6f0*/  LDGSTS.E [R10+-0x80000], desc[UR60][R2.64], !P1 ;  /* 0x80000000020a7fae */ /* 0x000fe2000c92187c */
[----:B------:R-:W-:-:S03]  /*6a700*/  IMAD.WIDE R210, R4, 0x4, R210 ;  /* 0x0000000404d27825 */ /* 0x000fc600078e02d2 */
[----:B------:R-:W-:Y:S04]  /*6a710*/  LDGSTS.E [R6+-0x7c000], desc[UR60][R8.64], !P1 ;  /* 0x8400000008067fae */ /* 0x000fe8000c92187c */
[----:B------:R1:W-:Y:S04]  /*6a720*/  STL.64 [R1+0xe40], R210 ;  /* 0x000e40d201007387 */ /* 0x0003e80000100a00 */
[----:B------:R-:W-:Y:S04]  /*6a730*/  LDGSTS.E [R0+-0x78000], desc[UR60][R210.64], !P1 ;  /* 0x88000000d2007fae */ /* 0x000fe8000c92187c */
[----:B-1----:R-:W4:Y:S04]  /*6a740*/  LDL.LU.64 R210, [R1+0x640] ;  /* 0x0006400001d27983 */ /* 0x002f280000300a00 */
[----:B------:R-:W4:Y:S01]  /*6a750*/  LDL.LU.64 R214, [R1+0x638] ;  /* 0x0006380001d67983 */ /* 0x000f220000300a00 */
[----:B------:R-:W-:-:S05]  /*6a760*/  VIADD R154, R156, 0xfffffce2 ;  /* 0xfffffce29c9a7836 */ /* 0x000fca0000000000 */
[----:B------:R-:W-:Y:S01]  /*6a770*/  ISETP.GE.U32.AND P2, PT, R154, 0x7ffffc63, PT ;  /* 0x7ffffc639a00780c */ /* 0x000fe20003f46070 */
[----:B------:R-:W-:Y:S01]  /*6a780*/  VIADD R154, R11, 0x200000 ;  /* 0x002000000b9a7836 */ /* 0x000fe20000000000 */
[----:B------:R-:W-:Y:S01]  /*6a790*/  IADD3 R156, R152, -0x31f, RZ ;  /* 0xfffffce1989c7810 */ /* 0x000fe20007ffe0ff */
[----:B---3--:R-:W-:-:S05]  /*6a7a0*/  IMAD.WIDE R220, R4, 0x4, R220 ;  /* 0x0000000404dc7825 */ /* 0x008fca00078e02dc */
[----:B------:R-:W-:Y:S04]  /*6a7b0*/  STL.64 [R1+0xe48], R220 ;  /* 0x000e48dc01007387 */ /* 0x000fe80000100a00 */
[----:B------:R-:W-:Y:S01]  /*6a7c0*/  LDGSTS.E [R154+-0x74000], desc[UR60][R220.64], !P1 ;  /* 0x8c000000dc9a7fae */ /* 0x000fe2000c92187c */
[----:B--2---:R-:W-:-:S04]  /*6a7d0*/  IMAD.WIDE R218, R4, 0x4, R218 ;  /* 0x0000000404da7825 */ /* 0x004fc800078e02da */
[C---:B------:R-:W-:Y:S01]  /*6a7e0*/  IMAD.WIDE R216, R4.reuse, 0x4, R216 ;  /* 0x0000000404d87825 */ /* 0x040fe200078e02d8 */
[----:B------:R1:W-:Y:S03]  /*6a7f0*/  STL.64 [R1+0xe58], R218 ;  /* 0x000e58da01007387 */ /* 0x0003e60000100a00 */
[C---:B------:R-:W-:Y:S01]  /*6a800*/  IMAD.WIDE R152, R4.reuse, 0x4, R224 ;  /* 0x0000000404987825 */ /* 0x040fe200078e02e0 */
[----:B------:R2:W-:Y:S04]  /*6a810*/  STL.64 [R1+0xe60], R216 ;  /* 0x000e60d801007387 */ /* 0x0005e80000100a00 */
[----:B------:R-:W-:Y:S01]  /*6a820*/  LDGSTS.E [R10+-0x7fffc], desc[UR60][R218.64], !P2 ;  /* 0x80004000da0a7fae */ /* 0x000fe2000d12187c */
[----:B----4-:R-:W-:-:S03]  /*6a830*/  IMAD.WIDE R224, R4, 0x4, R212 ;  /* 0x0000000404e07825 */ /* 0x010fc600078e02d4 */
[----:B------:R3:W-:Y:S04]  /*6a840*/  STL.64 [R1+0xe68], R152 ;  /* 0x000e689801007387 */ /* 0x0007e80000100a00 */
[----:B------:R-:W-:Y:S04]  /*6a850*/  LDGSTS.E [R6+-0x7bffc], desc[UR60][R216.64], !P2 ;  /* 0x84004000d8067fae */ /* 0x000fe8000d12187c */
[----:B-1----:R-:W4:Y:S04]  /*6a860*/  LDL.LU.64 R218, [R1+0x630] ;  /* 0x0006300001da7983 */ /* 0x002f280000300a00 */
[----:B------:R-:W4:Y:S04]  /*6a870*/  LDL.LU.64 R220, [R1+0x620] ;  /* 0x0006200001dc7983 */ /* 0x000f280000300a00 */
[----:B--2---:R-:W2:Y:S04]  /*6a880*/  LDL.LU.64 R216, [R1+0x618] ;  /* 0x0006180001d87983 */ /* 0x004ea80000300a00 */
[----:B------:R-:W-:Y:S04]  /*6a890*/  STL.64 [R1+0xe70], R224 ;  /* 0x000e70e001007387 */ /* 0x000fe80000100a00 */
[----:B------:R-:W2:Y:S01]  /*6a8a0*/  LDL.LU.64 R212, [R1+0x610] ;  /* 0x0006100001d47983 */ /* 0x000ea20000300a00 */
[----:B------:R-:W-:Y:S01]  /*6a8b0*/  ISETP.GE.U32.AND P1, PT, R156, 0x7ffffc62, PT ;  /* 0x7ffffc629c00780c */ /* 0x000fe20003f26070 */
[----:B------:R-:W-:-:S02]  /*6a8c0*/  IMAD.WIDE R222, R4, 0x4, R222 ;  /* 0x0000000404de7825 */ /* 0x000fc400078e02de */
[----:B------:R3:W-:Y:S04]  /*6a8d0*/  LDGSTS.E [R0+-0x77ffc], desc[UR60][R152.64], !P2 ;  /* 0x8800400098007fae */ /* 0x0007e8000d12187c */
[----:B------:R-:W-:Y:S04]  /*6a8e0*/  STL.64 [R1+0xe78], R222 ;  /* 0x000e78de01007387 */ /* 0x000fe80000100a00 */
[----:B------:R-:W-:Y:S01]  /*6a8f0*/  LDGSTS.E [R0+-0x73ffc], desc[UR60][R224.64], !P2 ;  /* 0x8c004000e0007fae */ /* 0x000fe2000d12187c */
[----:B---3--:R-:W-:-:S03]  /*6a900*/  IMAD.WIDE R152, R4, 0x4, R226 ;  /* 0x0000000404987825 */ /* 0x008fc600078e02e2 */
[----:B------:R-:W-:Y:S01]  /*6a910*/  LDGSTS.E [R154+-0x7fff8], desc[UR60][R222.64], !P1 ;  /* 0x80008000de9a7fae */ /* 0x000fe2000c92187c */
[----:B------:R-:W-:-:S03]  /*6a920*/  IMAD.WIDE R210, R4, 0x4, R210 ;  /* 0x0000000404d27825 */ /* 0x000fc600078e02d2 */
[----:B------:R1:W-:Y:S04]  /*6a930*/  STL.64 [R1+0xe80], R152 ;  /* 0x000e809801007387 */ /* 0x0003e80000100a00 */
[----:B------:R-:W3:Y:S04]  /*6a940*/  LDL.LU.64 R230, [R1+0x600] ;  /* 0x0006000001e67983 */ /* 0x000ee80000300a00 */
[----:B------:R1:W-:Y:S04]  /*6a950*/  LDGSTS.E [R10+-0x7bff8], desc[UR60][R152.64], !P1 ;  /* 0x84008000980a7fae */ /* 0x0003e8000c92187c */
[----:B------:R1:W-:Y:S04]  /*6a960*/  STL.64 [R1+0xe90], R210 ;  /* 0x000e90d201007387 */ /* 0x0003e80000100a00 */
[----:B------:R1:W-:Y:S02]  /*6a970*/  LDGSTS.E [R6+-0x77ff8], desc[UR60][R210.64], !P1 ;  /* 0x88008000d2067fae */ /* 0x0003e4000c92187c */
[----:B-1----:R-:W-:-:S02]  /*6a980*/  IMAD.WIDE R152, R4, 0x4, R214 ;  /* 0x0000000404987825 */ /* 0x002fc400078e02d6 */
[----:B------:R-:W3:Y:S01]  /*6a990*/  LDL.LU.64 R214, [R1+0x5f8] ;  /* 0x0005f80001d67983 */ /* 0x000ee20000300a00 */
[----:B------:R-:W-:Y:S02]  /*6a9a0*/  IADD3 R10, R159, -0x320, RZ ;  /* 0xfffffce09f0a7810 */ /* 0x000fe40007ffe0ff */
[C---:B------:R-:W-:Y:S01]  /*6a9b0*/  IADD3 R156, R11.reuse, 0x200000, RZ ;  /* 0x002000000b9c7810 */ /* 0x040fe20007ffe0ff */
[----:B------:R3:W-:Y:S04]  /*6a9c0*/  LDGSTS.E [R0+-0x73ff8], desc[UR60][R152.64], !P1 ;  /* 0x8c00800098007fae */ /* 0x0007e8000c92187c */
[----:B------:R-:W3:Y:S01]  /*6a9d0*/  LDL.LU.64 R210, [R1+0x5f0] ;  /* 0x0005f00001d27983 */ /* 0x000ee20000300a00 */
[----:B------:R-:W-:Y:S01]  /*6a9e0*/  ISETP.GE.U32.AND P1, PT, R10, 0x7ffffc61, PT ;  /* 0x7ffffc610a00780c */ /* 0x000fe20003f26070 */
[----:B------:R-:W-:Y:S01]  /*6a9f0*/  VIADD R6, R252, 0xfffffcc3 ;  /* 0xfffffcc3fc067836 */ /* 0x000fe20000000000 */
[----:B------:R-:W1:Y:S01]  /*6aa00*/  LDC R159, c[0x0][0x230] ;  /* 0x00008c00ff9f7b82 */ /* 0x000e620000000800 */
[----:B------:R3:W-:Y:S04]  /*6aa10*/  STL.64 [R1+0xe98], R152 ;  /* 0x000e989801007387 */ /* 0x0007e80000100a00 */
[----:B------:R-:W3:Y:S01]  /*6aa20*/  LDL.LU.64 R226, [R1+0x5e0] ;  /* 0x0005e00001e27983 */ /* 0x000ee20000300a00 */
[----:B------:R-:W-:Y:S01]  /*6aa30*/  ISETP.GE.U32.AND P2, PT, R6, 0x7ffffc44, PT ;  /* 0x7ffffc440600780c */ /* 0x000fe20003f46070 */
[C---:B------:R-:W-:Y:S01]  /*6aa40*/  VIADD R10, R11.reuse, 0x200000 ;  /* 0x002000000b0a7836 */ /* 0x040fe20000000000 */
[----:B------:R-:W-:Y:S01]  /*6aa50*/  IADD3 R6, R11, 0x200000, RZ ;  /* 0x002000000b067810 */ /* 0x000fe20007ffe0ff */
[----:B------:R-:W1:Y:S01]  /*6aa60*/  LDC R252, c[0x0][0x230] ;  /* 0x00008c00fffc7b82 */ /* 0x000e620000000800 */
[----:B----4-:R-:W-:-:S04]  /*6aa70*/  IMAD.WIDE R218, R4, 0x4, R218 ;  /* 0x0000000404da7825 */ /* 0x010fc800078e02da */
[C---:B------:R-:W-:Y:S01]  /*6aa80*/  IMAD.WIDE R228, R4.reuse, 0x4, R220 ;  /* 0x0000000404e47825 */ /* 0x040fe200078e02dc */
[----:B------:R4:W-:Y:S03]  /*6aa90*/  STL.64 [R1+0xea0], R218 ;  /* 0x000ea0da01007387 */ /* 0x0009e60000100a00 */
[C---:B--2---:R-:W-:Y:S01]  /*6aaa0*/  IMAD.WIDE R224, R4.reuse, 0x4, R216 ;  /* 0x0000000404e07825 */ /* 0x044fe200078e02d8 */
[----:B------:R-:W2:Y:S04]  /*6aab0*/  LDL.LU.64 R222, [R1+0x5d8] ;  /* 0x0005d80001de7983 */ /* 0x000ea80000300a00 */
[----:B------:R-:W-:Y:S01]  /*6aac0*/  STL.64 [R1+0xea8], R228 ;  /* 0x000ea8e401007387 */ /* 0x000fe20000100a00 */
[----:B------:R-:W-:-:S03]  /*6aad0*/  IMAD.WIDE R216, R4, 0x4, R212 ;  /* 0x0000000404d87825 */ /* 0x000fc600078e02d4 */
[----:B------:R-:W2:Y:S04]  /*6aae0*/  LDL.LU.64 R220, [R1+0x5d0] ;  /* 0x0005d00001dc7983 */ /* 0x000ea80000300a00 */
[----:B------:R1:W-:Y:S04]  /*6aaf0*/  STL.64 [R1+0xeb0], R224 ;  /* 0x000eb0e001007387 */ /* 0x0003e80000100a00 */
[----:B------:R-:W2:Y:S04]  /*6ab00*/  LDL.LU.64 R212, [R1+0x5c8] ;  /* 0x0005c80001d47983 */ /* 0x000ea80000300a00 */
[----:B------:R1:W-:Y:S04]  /*6ab10*/  STL.64 [R1+0xeb8], R216 ;  /* 0x000eb8d801007387 */ /* 0x0003e80000100a00 */
[----:B------:R-:W-:Y:S04]  /*6ab20*/  LDGSTS.E [R156+-0x7fff4], desc[UR60][R218.64], !P1 ;  /* 0x8000c000da9c7fae */ /* 0x000fe8000c92187c */
[----:B------:R1:W-:Y:S01]  /*6ab30*/  LDGSTS.E [R154+-0x7bff4], desc[UR60][R228.64], !P1 ;  /* 0x8400c000e49a7fae */ /* 0x0003e2000c92187c */
[----:B---3--:R-:W-:-:S03]  /*6ab40*/  IMAD.WIDE R152, R4, 0x4, R230 ;  /* 0x0000000404987825 */ /* 0x008fc600078e02e6 */
[----:B------:R3:W-:Y:S04]  /*6ab50*/  LDGSTS.E [R10+-0x77ff4], desc[UR60][R224.64], !P1 ;  /* 0x8800c000e00a7fae */ /* 0x0007e8000c92187c */
[----:B----4-:R-:W4:Y:S04]  /*6ab60*/  LDL.LU.64 R218, [R1+0x5c0] ;  /* 0x0005c00001da7983 */ /* 0x010f280000300a00 */
[----:B------:R3:W-:Y:S04]  /*6ab70*/  STL.64 [R1+0x11a8], R152 ;  /* 0x0011a89801007387 */ /* 0x0007e80000100a00 */
[----:B------:R-:W-:Y:S01]  /*6ab80*/  LDGSTS.E [R6+-0x73ff4], desc[UR60][R216.64], !P1 ;  /* 0x8c00c000d8067fae */ /* 0x000fe2000c92187c */
[----:B-1----:R-:W-:-:S02]  /*6ab90*/  VIADD R154, R159, 0xfffffcc2 ;  /* 0xfffffcc29f9a7836 */ /* 0x002fc40000000000 */
[----:B------:R-:W1:Y:S01]  /*6aba0*/  LDC R159, c[0x0][0x230] ;  /* 0x00008c00ff9f7b82 */ /* 0x000e620000000800 */
[----:B------:R3:W-:Y:S02]  /*6abb0*/  LDGSTS.E [R0+-0x70000], desc[UR60][R152.64], !P2 ;  /* 0x9000000098007fae */ /* 0x0007e4000d12187c */
[C---:B---3--:R-:W-:Y:S02]  /*6abc0*/  IMAD.WIDE R224, R4.reuse, 0x4, R214 ;  /* 0x0000000404e07825 */ /* 0x048fe400078e02d6 */
[----:B------:R-:W3:Y:S02]  /*6abd0*/  LDL.LU.64 R216, [R1+0x5b8] ;  /* 0x0005b80001d87983 */ /* 0x000ee40000300a00 */
[----:B------:R-:W-:Y:S02]  /*6abe0*/  IMAD.WIDE R214, R4, 0x4, R210 ;  /* 0x0000000404d67825 */ /* 0x000fe400078e02d2 */
[----:B------:R-:W3:Y:S01]  /*6abf0*/  LDL.LU.64 R210, [R1+0x5b0] ;  /* 0x0005b00001d27983 */ /* 0x000ee20000300a00 */
[----:B------:R-:W-:-:S03]  /*6ac00*/  ISETP.GE.U32.AND P1, PT, R154, 0x7ffffc43, PT ;  /* 0x7ffffc439a00780c */ /* 0x000fc60003f26070 */
[----:B------:R-:W-:Y:S01]  /*6ac10*/  STL.64 [R1+0x11b0], R224 ;  /* 0x0011b0e001007387 */ /* 0x000fe20000100a00 */
[----:B------:R-:W-:-:S03]  /*6ac20*/  IMAD.WIDE R152, R4, 0x4, R226 ;  /* 0x0000000404987825 */ /* 0x000fc600078e02e2 */
[----:B------:R-:W-:Y:S04]  /*6ac30*/  LDGSTS.E [R10+-0x6c000], desc[UR60][R224.64], !P2 ;  /* 0x94000000e00a7fae */ /* 0x000fe8000d12187c */
[----:B------:R1:W-:Y:S04]  /*6ac40*/  STL.64 [R1+0x11b8], R214 ;  /* 0x0011b8d601007387 */ /* 0x0003e80000100a00 */
[----:B------:R-:W-:Y:S01]  /*6ac50*/  LDGSTS.E [R6+-0x68000], desc[UR60][R214.64], !P2 ;  /* 0x98000000d6067fae */ /* 0x000fe2000d12187c */
[----:B------:R-:W-:-:S03]  /*6ac60*/  VIADD R154, R11, 0x200000 ;  /* 0x002000000b9a7836 */ /* 0x000fc60000000000 */
[----:B------:R2:W-:Y:S04]  /*6ac70*/  LDGSTS.E [R0+-0x64000], desc[UR60][R152.64], !P2 ;  /* 0x9c00000098007fae */ /* 0x0005e8000d12187c */
[----:B-1----:R-:W3:Y:S04]  /*6ac80*/  LDL.LU.64 R214, [R1+0x5a8] ;  /* 0x0005a80001d67983 */ /* 0x002ee80000300a00 */
[----:B------:R1:W-:Y:S01]  /*6ac90*/  STL.64 [R1+0x11c0], R152 ;  /* 0x0011c09801007387 */ /* 0x0003e20000100a00 */
[----:B--2---:R-:W-:-:S04]  /*6aca0*/  IMAD.WIDE R222, R4, 0x4, R222 ;  /* 0x0000000404de7825 */ /* 0x004fc800078e02de */
[----:B------:R-:W-:Y:S01]  /*6acb0*/  IMAD.WIDE R220, R4, 0x4, R220 ;  /* 0x0000000404dc7825 */ /* 0x000fe200078e02dc */
[----:B------:R2:W-:Y:S01]  /*6acc0*/  LDGSTS.E [R154+-0x6fffc], desc[UR60][R222.64], !P1 ;  /* 0x90004000de9a7fae */ /* 0x0005e2000c92187c */
[----:B------:R-:W-:Y:S01]  /*6acd0*/  IADD3 R156, R252, -0x33f, RZ ;  /* 0xfffffcc1fc9c7810 */ /* 0x000fe20007ffe0ff */
[----:B-1----:R-:W1:Y:S02]  /*6ace0*/  LDC R153, c[0x0][0x230] ;  /* 0x00008c00ff997b82 */ /* 0x002e640000000800 */
[----:B------:R-:W-:Y:S01]  /*6acf0*/  LDGSTS.E [R10+-0x6bffc], desc[UR60][R220.64], !P1 ;  /* 0x94004000dc0a7fae */ /* 0x000fe2000c92187c */
[----:B------:R-:W-:-:S03]  /*6ad00*/  IMAD.WIDE R224, R4, 0x4, R212 ;  /* 0x0000000404e07825 */ /* 0x000fc600078e02d4 */
[----:B------:R-:W3:Y:S02]  /*6ad10*/  LDL.LU.64 R212, [R1+0x5a0] ;  /* 0x0005a00001d47983 */ /* 0x000ee40000300a00 */
[----:B------:R-:W1:Y:S02]  /*6ad20*/  LDC R152, c[0x0][0x230] ;  /* 0x00008c00ff987b82 */ /* 0x000e640000000800 */
[----:B------:R2:W-:Y:S04]  /*6ad30*/  STL.64 [R1+0x11c8], R222 ;  /* 0x0011c8de01007387 */ /* 0x0005e80000100a00 */
[----:B------:R2:W-:Y:S01]  /*6ad40*/  STL.64 [R1+0x11d0], R220 ;  /* 0x0011d0dc01007387 */ /* 0x0005e20000100a00 */
[----:B----4-:R-:W-:-:S03]  /*6ad50*/  IMAD.WIDE R218, R4, 0x4, R218 ;  /* 0x0000000404da7825 */ /* 0x010fc600078e02da */
[----:B------:R3:W-:Y:S01]  /*6ad60*/  STL.64 [R1+0x11d8], R224 ;  /* 0x0011d8e001007387 */ /* 0x0007e20000100a00 */
[----:B--2---:R-:W-:Y:S01]  /*6ad70*/  IADD3 R154, R159, -0x340, RZ ;  /* 0xfffffcc09f9a7810 */ /* 0x004fe20007ffe0ff */
[----:B------:R-:W2:Y:S02]  /*6ad80*/  LDC R252, c[0x0][0x230] ;  /* 0x00008c00fffc7b82 */ /* 0x000ea40000000800 */
[----:B------:R4:W-:Y:S04]  /*6ad90*/  STL.64 [R1+0x11e0], R218 ;  /* 0x0011e0da01007387 */ /* 0x0009e80000100a00 */
[----:B------:R-:W2:Y:S01]  /*6ada0*/  LDL.LU.64 R226, [R1+0x598] ;  /* 0x0005980001e27983 */ /* 0x000ea20000300a00 */
[----:B------:R-:W-:Y:S01]  /*6adb0*/  ISETP.GE.U32.AND P2, PT, R156, 0x7ffffc42, PT ;  /* 0x7ffffc429c00780c */ /* 0x000fe20003f46070 */
[----:B------:R-:W1:Y:S02]  /*6adc0*/  LDC R159, c[0x0][0x230] ;  /* 0x00008c00ff9f7b82 */ /* 0x000e640000000800 */
[----:B------:R-:W2:Y:S04]  /*6add0*/  LDL.LU.64 R222, [R1+0x590] ;  /* 0x0005900001de7983 */ /* 0x000ea80000300a00 */
[----:B------:R-:W2:Y:S04]  /*6ade0*/  LDL.LU.64 R220, [R1+0x588] ;  /* 0x0005880001dc7983 */ /* 0x000ea80000300a00 */
[----:B------:R3:W-:Y:S04]  /*6adf0*/  LDGSTS.E [R6+-0x67ffc], desc[UR60][R224.64], !P1 ;  /* 0x98004000e0067fae */ /* 0x0007e8000c92187c */
[----:B------:R4:W-:Y:S01]  /*6ae00*/  LDGSTS.E [R0+-0x63ffc], desc[UR60][R218.64], !P1 ;  /* 0x9c004000da007fae */ /* 0x0009e2000c92187c */
[----:B---3--:R-:W-:-:S03]  /*6ae10*/  IMAD.WIDE R224, R4, 0x4, R216 ;  /* 0x0000000404e07825 */ /* 0x008fc600078e02d8 */
[----:B------:R-:W3:Y:S01]  /*6ae20*/  LDL.LU.64 R216, [R1+0x580] ;  /* 0x0005800001d87983 */ /* 0x000ee20000300a00 */
[----:B----4-:R-:W-:-:S03]  /*6ae30*/  IMAD.WIDE R218, R4, 0x4, R210 ;  /* 0x0000000404da7825 */ /* 0x010fc600078e02d2 */
[----:B------:R-:W4:Y:S01]  /*6ae40*/  LDL.LU.64 R210, [R1+0x578] ;  /* 0x0005780001d27983 */ /* 0x000f220000300a00 */
[----:B------:R-:W-:-:S03]  /*6ae50*/  ISETP.GE.U32.AND P1, PT, R154, 0x7ffffc41, PT ;  /* 0x7ffffc419a00780c */ /* 0x000fc60003f26070 */
[----:B------:R1:W-:Y:S04]  /*6ae60*/  STL.64 [R1+0x11f8], R224 ;  /* 0x0011f8e001007387 */ /* 0x0003e80000100a00 */
[----:B------:R1:W-:Y:S04]  /*6ae70*/  STL.64 [R1+0x1200], R218 ;  /* 0x001200da01007387 */ /* 0x0003e80000100a00 */
[----:B------:R-:W-:Y:S01]  /*6ae80*/  LDGSTS.E [R10+-0x6fff8], desc[UR60][R224.64], !P2 ;  /* 0x90008000e00a7fae */ /* 0x000fe2000d12187c */
[----:B------:R-:W-:-:S03]  /*6ae90*/  IMAD.WIDE R214, R4, 0x4, R214 ;  /* 0x0000000404d67825 */ /* 0x000fc600078e02d6 */
[----:B------:R-:W-:Y:S04]  /*6aea0*/  LDGSTS.E [R6+-0x6bff8], desc[UR60][R218.64], !P2 ;  /* 0x94008000da067fae */ /* 0x000fe8000d12187c */
[----:B------:R1:W-:Y:S04]  /*6aeb0*/  STL.64 [R1+0x1218], R214 ;  /* 0x001218d601007387 */ /* 0x0003e80000100a00 */
[----:B-1----:R-:W4:Y:S01]  /*6aec0*/  LDL.LU.64 R224, [R1+0x570] ;  /* 0x0005700001e07983 */ /* 0x002f220000300a00 */
[----:B------:R-:W-:-:S03]  /*6aed0*/  IADD3 R154, R11, 0x200000, RZ ;  /* 0x002000000b9a7810 */ /* 0x000fc60007ffe0ff */
[----:B------:R-:W4:Y:S04]  /*6aee0*/  LDL.LU.64 R218, [R1+0x568] ;  /* 0x0005680001da7983 */ /* 0x000f280000300a00 */
[----:B------:R-:W-:Y:S04]  /*6aef0*/  LDGSTS.E [R0+-0x67ff8], desc[UR60][R214.64], !P2 ;  /* 0x98008000d6007fae */ /* 0x000fe8000d12187c */
[----:B------:R-:W4:Y:S01]  /*6af00*/  LDL.LU.64 R214, [R1+0x560] ;  /* 0x0005600001d67983 */ /* 0x000f220000300a00 */
[----:B------:R-:W-:-:S03]  /*6af10*/  IMAD.WIDE R228, R4, 0x4, R212 ;  /* 0x0000000404e47825 */ /* 0x000fc600078e02d4 */
[----:B------:R-:W4:Y:S04]  /*6af20*/  LDL.LU.64 R212, [R1+0x558] ;  /* 0x0005580001d47983 */ /* 0x000f280000300a00 */
[----:B------:R1:W-:Y:S04]  /*6af30*/  STL.64 [R1+0x1220], R228 ;  /* 0x001220e401007387 */ /* 0x0003e80000100a00 */
[----:B------:R-:W-:Y:S01]  /*6af40*/  LDGSTS.E [R154+-0x63ff8], desc[UR60][R228.64], !P2 ;  /* 0x9c008000e49a7fae */ /* 0x000fe2000d12187c */
[----:B--2---:R-:W-:-:S04]  /*6af50*/  IMAD.WIDE R226, R4, 0x4, R226 ;  /* 0x0000000404e27825 */ /* 0x004fc800078e02e2 */
[C---:B------:R-:W-:Y:S01]  /*6af60*/  IMAD.WIDE R222, R4.reuse, 0x4, R222 ;  /* 0x0000000404de7825 */ /* 0x040fe200078e02de */
[----:B------:R-:W-:Y:S03]  /*6af70*/  STL.64 [R1+0x1238], R226 ;  /* 0x001238e201007387 */ /* 0x000fe60000100a00 */
[C---:B------:R-:W-:Y:S01]  /*6af80*/  IMAD.WIDE R220, R4.reuse, 0x4, R220 ;  /* 0x0000000404dc7825 */ /* 0x040fe200078e02dc */
[----:B------:R3:W-:Y:S04]  /*6af90*/  STL.64 [R1+0x1240], R222 ;  /* 0x001240de01007387 */ /* 0x0007e80000100a00 */
[----:B------:R-:W-:Y:S04]  /*6afa0*/  LDGSTS.E [R10+-0x6fff4], desc[UR60][R226.64], !P1 ;  /* 0x9000c000e20a7fae */ /* 0x000fe8000c92187c */
[----:B------:R4:W-:Y:S04]  /*6afb0*/  STL.64 [R1+0x1258], R220 ;  /* 0x001258dc01007387 */ /* 0x0009e80000100a00 */
[----:B------:R3:W-:Y:S04]  /*6afc0*/  LDGSTS.E [R6+-0x6bff4], desc[UR60][R222.64], !P1 ;  /* 0x9400c000de067fae */ /* 0x0007e8000c92187c */
[----:B-1----:R-:W2:Y:S04]  /*6afd0*/  LDL.LU.64 R228, [R1+0x550] ;  /* 0x0005500001e47983 */ /* 0x002ea80000300a00 */
[----:B------:R4:W-:Y:S01]  /*6afe0*/  LDGSTS.E [R0+-0x67ff4], desc[UR60][R220.64], !P1 ;  /* 0x9800c000dc007fae */ /* 0x0009e2000c92187c */
[----:B---3--:R-:W-:-:S03]  /*6aff0*/  IMAD.WIDE R222, R4, 0x4, R216 ;  /* 0x0000000404de7825 */ /* 0x008fc600078e02d8 */
[----:B------:R-:W3:Y:S01]  /*6b000*/  LDL.LU.64 R216, [R1+0x548] ;  /* 0x0005480001d87983 */ /* 0x000ee20000300a00 */
[----:B----4-:R-:W-:-:S03]  /*6b010*/  IMAD.WIDE R220, R4, 0x4, R210 ;  /* 0x0000000404dc7825 */ /* 0x010fc600078e02d2 */
[----:B------:R1:W-:Y:S04]  /*6b020*/  STL.64 [R1+0x1260], R222 ;  /* 0x001260de01007387 */ /* 0x0003e80000100a00 */
[----:B------:R-:W4:Y:S04]  /*6b030*/  LDL.LU.64 R210, [R1+0x540] ;  /* 0x0005400001d27983 */ /* 0x000f280000300a00 */
[----:B------:R1:W-:Y:S04]  /*6b040*/  STL.64 [R1+0x2038], R220 ;  /* 0x002038dc01007387 */ /* 0x0003e80000100a00 */
[----:B------:R-:W-:Y:S04]  /*6b050*/  LDGSTS.E [R10+-0x63ff4], desc[UR60][R222.64], !P1 ;  /* 0x9c00c000de0a7fae */ /* 0x000fe8000c92187c */
[----:B-1----:R-:W4:Y:S01]  /*6b060*/  LDL.LU.64 R222, [R1+0x538] ;  /* 0x0005380001de7983 */ /* 0x002f220000300a00 */
[----:B------:R-:W-:-:S05]  /*6b070*/  VIADD R156, R153, 0xfffffca3 ;  /* 0xfffffca3999c7836 */ /* 0x000fca0000000000 */
[----:B------:R-:W-:Y:S01]  /*6b080*/  ISETP.GE.U32.AND P3, PT, R156, 0x7ffffc24, PT ;  /* 0x7ffffc249c00780c */ /* 0x000fe20003f66070 */
[----:B------:R-:W-:Y:S02]  /*6b090*/  VIADD R154, R152, 0xfffffca2 ;  /* 0xfffffca2989a7836 */ /* 0x000fe40000000000 */
[----:B------:R-:W-:-:S03]  /*6b0a0*/  IMAD.WIDE R152, R4, 0x4, R224 ;  /* 0x0000000404987825 */ /* 0x000fc600078e02e0 */
[----:B------:R-:W-:Y:S01]  /*6b0b0*/  ISETP.GE.U32.AND P1, PT, R154, 0x7ffffc23, PT ;  /* 0x7ffffc239a00780c */ /* 0x000fe20003f26070 */
[C---:B------:R-:W-:Y:S01]  /*6b0c0*/  IMAD.WIDE R226, R4.reuse, 0x4, R218 ;  /* 0x0000000404e27825 */ /* 0x040fe200078e02da */
[----:B------:R2:W-:Y:S03]  /*6b0d0*/  STL.64 [R1+0x2040], R152 ;  /* 0x0020409801007387 */ /* 0x0005e60000100a00 */
[C---:B------:R-:W-:Y:S02]  /*6b0e0*/  IMAD.WIDE R224, R4.reuse, 0x4, R214 ;  /* 0x0000000404e07825 */ /* 0x040fe400078e02d6 */
[----:B------:R-:W-:Y:S02]  /*6b0f0*/  LDGSTS.E [R6+-0x60000], desc[UR60][R220.64], !P3 ;  /* 0xa0000000dc067fae */ /* 0x000fe4000d92187c */
[----:B------:R-:W-:Y:S02]  /*6b100*/  VIADD R154, R11, 0x200000 ;  /* 0x002000000b9a7836 */ /* 0x000fe40000000000 */
[----:B------:R2:W-:Y:S04]  /*6b110*/  LDGSTS.E [R0+-0x5c000], desc[UR60][R152.64], !P3 ;  /* 0xa400000098007fae */ /* 0x0005e8000d92187c */
[----:B------:R-:W-:Y:S04]  /*6b120*/  LDGSTS.E [R154+-0x58000], desc[UR60][R226.64], !P3 ;  /* 0xa8000000e29a7fae */ /* 0x000fe8000d92187c */
[----:B------:R-:W4:Y:S04]  /*6b130*/  LDL.LU.64 R220, [R1+0x530] ;  /* 0x0005300001dc7983 */ /* 0x000f280000300a00 */
[----:B------:R-:W-:Y:S04]  /*6b140*/  STL.64 [R1+0x2048], R226 ;  /* 0x002048e201007387 */ /* 0x000fe80000100a00 */
[----:B------:R-:W4:Y:S04]  /*6b150*/  LDL.LU.64 R218, [R1+0x528] ;  /* 0x0005280001da7983 */ /* 0x000f280000300a00 */
[----:B------:R3:W-:Y:S04]  /*6b160*/  STL.64 [R1+0x2050], R224 ;  /* 0x002050e001007387 */ /* 0x0007e80000100a00 */
[----:B------:R-:W4:Y:S04]  /*6b170*/  LDL.LU.64 R214, [R1+0x520] ;  /* 0x0005200001d67983 */ /* 0x000f280000300a00 */
[----:B------:R3:W-:Y:S01]  /*6b180*/  LDGSTS.E [R10+-0x54000], desc[UR60][R224.64], !P3 ;  /* 0xac000000e00a7fae */ /* 0x0007e2000d92187c */
[----:B------:R-:W-:-:S05]  /*6b190*/  IMAD.WIDE R212, R4, 0x4, R212 ;  /* 0x0000000404d47825 */ /* 0x000fca00078e02d4 */
[----:B------:R1:W-:Y:S04]  /*6b1a0*/  STL.64 [R1+0x2058], R212 ;  /* 0x002058d401007387 */ /* 0x0003e80000100a00 */
[----:B------:R-:W-:Y:S01]  /*6b1b0*/  LDGSTS.E [R6+-0x5fffc], desc[UR60][R212.64], !P1 ;  /* 0xa0004000d4067fae */ /* 0x000fe2000c92187c */
[----:B--2---:R-:W-:-:S05]  /*6b1c0*/  IMAD.WIDE R152, R4, 0x4, R228 ;  /* 0x0000000404987825 */ /* 0x004fca00078e02e4 */
[----:B------:R2:W-:Y:S04]  /*6b1d0*/  STL.64 [R1+0x2060], R152 ;  /* 0x0020609801007387 */ /* 0x0005e80000100a00 */
[----:B------:R-:W-:Y:S01]  /*6b1e0*/  LDGSTS.E [R0+-0x5bffc], desc[UR60][R152.64], !P1 ;  /* 0xa400400098007fae */ /* 0x000fe2000c92187c */
[----:B---3--:R-:W-:-:S03]  /*6b1f0*/  IMAD.WIDE R224, R4, 0x4, R216 ;  /* 0x0000000404e07825 */ /* 0x008fc600078e02d8 */
[----:B-1----:R-:W3:Y:S04]  /*6b200*/  LDL.LU.64 R212, [R1+0x518] ;  /* 0x0005180001d47983 */ /* 0x002ee80000300a00 */
[----:B------:R1:W-:Y:S04]  /*6b210*/  LDGSTS.E [R10+-0x57ffc], desc[UR60][R224.64], !P1 ;  /* 0xa8004000e00a7fae */ /* 0x0003e8000c92187c */
[----:B--2---:R-:W2:Y:S01]  /*6b220*/  LDL.LU.64 R152, [R1+0x510] ;  /* 0x0005100001987983 */ /* 0x004ea20000300a00 */
[----:B----4-:R-:W-:-:S03]  /*6b230*/  IMAD.WIDE R216, R4, 0x4, R210 ;  /* 0x0000000404d87825 */ /* 0x010fc600078e02d2 */
[----:B------:R-:W4:Y:S04]  /*6b240*/  LDL.LU.64 R210, [R1+0x508] ;  /* 0x0005080001d27983 */ /* 0x000f280000300a00 */
[----:B------:R-:W-:Y:S04]  /*6b250*/  STL.64 [R1+0x2068], R224 ;  /* 0x002068e001007387 */ /* 0x000fe80000100a00 */
[----:B------:R1:W-:Y:S04]  /*6b260*/  STL.64 [R1+0x2070], R216 ;  /* 0x002070d801007387 */ /* 0x0003e80000100a00 */
[----:B------:R-:W-:Y:S01]  /*6b270*/  LDGSTS.E [R6+-0x53ffc], desc[UR60][R216.64], !P1 ;  /* 0xac004000d8067fae */ /* 0x000fe2000c92187c */
[----:B------:R-:W-:-:S05]  /*6b280*/  IMAD.WIDE R222, R4, 0x4, R222 ;  /* 0x0000000404de7825 */ /* 0x000fca00078e02de */
[----:B------:R1:W-:Y:S04]  /*6b290*/  STL.64 [R1+0x2078], R222 ;  /* 0x002078de01007387 */ /* 0x0003e80000100a00 */
[----:B-1----:R-:W4:Y:S01]  /*6b2a0*/  LDL.LU.64 R216, [R1+0x500] ;  /* 0x0005000001d87983 */ /* 0x002f220000300a00 */
[----:B------:R-:W-:Y:S02]  /*6b2b0*/  IADD3 R156, R252, -0x35f, RZ ;  /* 0xfffffca1fc9c7810 */ /* 0x000fe40007ffe0ff */
[----:B------:R-:W-:Y:S01]  /*6b2c0*/  IADD3 R10, R159, -0x360, RZ ;  /* 0xfffffca09f0a7810 */ /* 0x000fe20007ffe0ff */
[----:B------:R-:W1:Y:S01]  /*6b2d0*/  LDC R252, c[0x0][0x230] ;  /* 0x00008c00fffc7b82 */ /* 0x000e620000000800 */
[----:B------:R-:W-:Y:S02]  /*6b2e0*/  ISETP.GE.U32.AND P2, PT, R156, 0x7ffffc22, PT ;  /* 0x7ffffc229c00780c */ /* 0x000fe40003f46070 */
[----:B------:R-:W-:Y:S01]  /*6b2f0*/  ISETP.GE.U32.AND P1, PT, R10, 0x7ffffc21, PT ;  /* 0x7ffffc210a00780c */ /* 0x000fe20003f26070 */
[C---:B------:R-:W-:Y:S01]  /*6b300*/  VIADD R156, R11.reuse, 0x200000 ;  /* 0x002000000b9c7836 */ /* 0x040fe20000000000 */
[----:B------:R-:W-:-:S03]  /*6b310*/  IADD3 R10, R11, 0x200000, RZ ;  /* 0x002000000b0a7810 */ /* 0x000fc60007ffe0ff */
[----:B------:R-:W1:Y:S06]  /*6b320*/  LDC R159, c[0x0][0x230] ;  /* 0x00008c00ff9f7b82 */ /* 0x000e6c0000000800 */
[----:B------:R-:W-:Y:S01]  /*6b330*/  LDGSTS.E [R0+-0x5fff8], desc[UR60][R222.64], !P2 ;  /* 0xa0008000de007fae */ /* 0x000fe2000d12187c */
[----:B------:R-:W-:-:S03]  /*6b340*/  IMAD.WIDE R230, R4, 0x4, R220 ;  /* 0x0000000404e67825 */ /* 0x000fc600078e02dc */
[----:B------:R-:W4:Y:S01]  /*6b350*/  LDL.LU.64 R220, [R1+0x4f8] ;  /* 0x0004f80001dc7983 */ /* 0x000f220000300a00 */
[----:B------:R-:W-:-:S03]  /*6b360*/  IMAD.WIDE R228, R4, 0x4, R218 ;  /* 0x0000000404e47825 */ /* 0x000fc600078e02da */
[----:B------:R-:W-:Y:S04]  /*6b370*/  STL.64 [R1+0x2080], R230 ;  /* 0x002080e601007387 */ /* 0x000fe80000100a00 */
[----:B------:R-:W-:Y:S01]  /*6b380*/  LDGSTS.E [R156+-0x5bff8], desc[UR60][R230.64], !P2 ;  /* 0xa4008000e69c7fae */ /* 0x000fe2000d12187c */
[----:B------:R-:W-:-:S03]  /*6b390*/  IMAD.WIDE R226, R4, 0x4, R214 ;  /* 0x0000000404e27825 */ /* 0x000fc600078e02d6 */
[----:B------:R-:W-:Y:S04]  /*6b3a0*/  LDGSTS.E [R154+-0x57ff8], desc[UR60][R228.64], !P2 ;  /* 0xa8008000e49a7fae */ /* 0x000fe8000d12187c */
[----:B------:R-:W4:Y:S04]  /*6b3b0*/  LDL.LU.64 R214, [R1+0x4f0] ;  /* 0x0004f00001d67983 */ /* 0x000f280000300a00 */
[----:B------:R-:W-:Y:S04]  /*6b3c0*/  STL.64 [R1+0x2088], R228 ;  /* 0x002088e401007387 */ /* 0x000fe80000100a00 */
[----:B------:R-:W4:Y:S04]  /*6b3d0*/  LDL.LU.64 R218, [R1+0x4e8] ;  /* 0x0004e80001da7983 */ /* 0x000f280000300a00 */
[----:B------:R4:W-:Y:S04]  /*6b3e0*/  STL.64 [R1+0x2090], R226 ;  /* 0x002090e201007387 */ /* 0x0009e80000100a00 */
[----:B------:R-:W4:Y:S04]  /*6b3f0*/  LDL.LU.64 R222, [R1+0x4e0] ;  /* 0x0004e00001de7983 */ /* 0x000f280000300a00 */
[----:B------:R-:W4:Y:S04]  /*6b400*/  LDL.LU.64 R224, [R1+0x4d8] ;  /* 0x0004d80001e07983 */ /* 0x000f280000300a00 */
[----:B------:R4:W-:Y:S01]  /*6b410*/  LDGSTS.E [R10+-0x53ff8], desc[UR60][R226.64], !P2 ;  /* 0xac008000e20a7fae */ /* 0x0009e2000d12187c */
[----:B---3--:R-:W-:-:S04]  /*6b420*/  IMAD.WIDE R212, R4, 0x4, R212 ;  /* 0x0000000404d47825 */ /* 0x008fc800078e02d4 */
[C---:B--2---:R-:W-:Y:S01]  /*6b430*/  IMAD.WIDE R152, R4.reuse, 0x4, R152 ;  /* 0x0000000404987825 */ /* 0x044fe200078e0298 */
[----:B------:R2:W-:Y:S03]  /*6b440*/  STL.64 [R1+0x2098], R212 ;  /* 0x002098d401007387 */ /* 0x0005e60000100a00 */
[C---:B----4-:R-:W-:Y:S01]  /*6b450*/  IMAD.WIDE R226, R4.reuse, 0x4, R210 ;  /* 0x0000000404e27825 */ /* 0x050fe200078e02d2 */
[----:B------:R3:W-:Y:S04]  /*6b460*/  STL.64 [R1+0x20a0], R152 ;  /* 0x0020a09801007387 */ /* 0x0007e80000100a00 */
[----:B------:R-:W-:Y:S04]  /*6b470*/  LDGSTS.E [R6+-0x5fff4], desc[UR60][R212.64], !P1 ;  /* 0xa000c000d4067fae */ /* 0x000fe8000c92187c */
[----:B------:R-:W4:Y:S04]  /*6b480*/  LDL.LU.64 R210, [R1+0x4d0] ;  /* 0x0004d00001d27983 */ /* 0x000f280000300a00 */
[----:B------:R3:W-:Y:S04]  /*6b490*/  LDGSTS.E [R0+-0x5bff4], desc[UR60][R152.64], !P1 ;  /* 0xa400c00098007fae */ /* 0x0007e8000c92187c */
[----:B--2---:R-:W2:Y:S04]  /*6b4a0*/  LDL.LU.64 R212, [R1+0x4c8] ;  /* 0x0004c80001d47983 */ /* 0x004ea80000300a00 */
[----:B------:R-:W-:Y:S01]  /*6b4b0*/  STL.64 [R1+0x20a8], R226 ;  /* 0x0020a8e201007387 */ /* 0x000fe20000100a00 */
[----:B---3--:R-:W-:-:S04]  /*6b4c0*/  IMAD.WIDE R152, R4, 0x4, R216 ;  /* 0x0000000404987825 */ /* 0x008fc800078e02d8 */
[----:B-1----:R-:W-:Y:S01]  /*6b4d0*/  VIADD R154, R252, 0xfffffc83 ;  /* 0xfffffc83fc9a7836 */ /* 0x002fe20000000000 */
[----:B------:R-:W3:Y:S01]  /*6b4e0*/  LDL.LU.64 R216, [R1+0x4c0] ;  /* 0x0004c00001d87983 */ /* 0x000ee20000300a00 */
[----:B------:R-:W-:Y:S01]  /*6b4f0*/  IADD3 R10, R159, -0x37e, RZ ;  /* 0xfffffc829f0a7810 */ /* 0x000fe20007ffe0ff */
[----:B------:R-:W1:Y:S02]  /*6b500*/  LDC R252, c[0x0][0x230] ;  /* 0x00008c00fffc7b82 */ /* 0x000e640000000800 */
[----:B------:R-:W-:Y:S01]  /*6b510*/  ISETP.GE.U32.AND P2, PT, R154, 0x7ffffc04, PT ;  /* 0x7ffffc049a00780c */ /* 0x000fe20003f46070 */
[----:B------:R-:W-:Y:S04]  /*6b520*/  LDGSTS.E [R6+-0x57ff4], desc[UR60][R226.64], !P1 ;  /* 0xa800c000e2067fae */ /* 0x000fe8000c92187c */
[----:B------:R1:W-:Y:S01]  /*6b530*/  LDGSTS.E [R0+-0x53ff4], desc[UR60][R152.64], !P1 ;  /* 0xac00c00098007fae */ /* 0x0003e2000c92187c */
[----:B------:R-:W-:Y:S01]  /*6b540*/  ISETP.GE.U32.AND P1, PT, R10, 0x7ffffc03, PT ;  /* 0x7ffffc030a00780c */ /* 0x000fe20003f26070 */
[----:B------:R-:W-:-:S02]  /*6b550*/  VIADD R154, R11, 0x200000 ;  /* 0x002000000b9a7836 */ /* 0x000fc40000000000 */
[----:B------:R1:W-:Y:S01]  /*6b560*/  STL.64 [R1+0x20b0], R152 ;  /* 0x0020b09801007387 */ /* 0x0003e20000100a00 */
[----:B------:R-:W-:Y:S01]  /*6b570*/  IMAD.WIDE R220, R4, 0x4, R220 ;  /* 0x0000000404dc7825 */ /* 0x000fe200078e02dc */
[----:B------:R-:W-:-:S04]  /*6b580*/  IADD3 R10, R11, 0x200000, RZ ;  /* 0x002000000b0a7810 */ /* 0x000fc80007ffe0ff */
[----:B------:R-:W-:Y:S04]  /*6b590*/  STL.64 [R1+0x2438], R220 ;  /* 0x002438dc01007387 */ /* 0x000fe80000100a00 */
[----:B------:R-:W-:Y:S01]  /*6b5a0*/  LDGSTS.E [R156+-0x50000], desc[UR60][R220.64], !P2 ;  /* 0xb0000000dc9c7fae */ /* 0x000fe2000d12187c */
[----:B------:R-:W-:-:S04]  /*6b5b0*/  IMAD.WIDE R214, R4, 0x4, R214 ;  /* 0x0000000404d67825 */ /* 0x000fc800078e02d6 */
[C---:B------:R-:W-:Y:S01]  /*6b5c0*/  IMAD.WIDE R218, R4.reuse, 0x4, R218 ;  /* 0x0000000404da7825 */ /* 0x040fe200078e02da */
[----:B------:R1:W-:Y:S03]  /*6b5d0*/  STL.64 [R1+0x2440], R214 ;  /* 0x002440d601007387 */ /* 0x0003e60000100a00 */
[C---:B------:R-:W-:Y:S01]  /*6b5e0*/  IMAD.WIDE R222, R4.reuse, 0x4, R222 ;  /* 0x0000000404de7825 */ /* 0x040fe200078e02de */
[----:B------:R1:W-:Y:S03]  /*6b5f0*/  STL.64 [R1+0x2448], R218 ;  /* 0x002448da01007387 */ /* 0x0003e60000100a00 */
[C---:B-1----:R-:W-:Y:S01]  /*6b600*/  IMAD.WIDE R152, R4.reuse, 0x4, R224 ;  /* 0x0000000404987825 */ /* 0x042fe200078e02e0 */
[----:B------:R-:W-:Y:S04]  /*6b610*/  LDGSTS.E [R154+-0x4c000], desc[UR60][R214.64], !P2 ;  /* 0xb4000000d69a7fae */ /* 0x000fe8000d12187c */
[----:B------:R-:W-:Y:S04]  /*6b620*/  STL.64 [R1+0x2450], R222 ;  /* 0x002450de01007387 */ /* 0x000fe80000100a00 */
[----:B------:R-:W-:Y:S04]  /*6b630*/  LDGSTS.E [R10+-0x48000], desc[UR60][R218.64], !P2 ;  /* 0xb8000000da0a7fae */ /* 0x000fe8000d12187c */
[----:B------:R-:W3:Y:S04]  /*6b640*/  LDL.LU.64 R214, [R1+0x4b8] ;  /* 0x0004b80001d67983 */ /* 0x000ee80000300a00 */
[----:B------:R3:W-:Y:S04]  /*6b650*/  STL.64 [R1+0x2458], R152 ;  /* 0x0024589801007387 */ /* 0x0007e80000100a00 */
[----:B------:R-:W3:Y:S04]  /*6b660*/  LDL.LU.64 R220, [R1+0x4b0] ;  /* 0x0004b00001dc7983 */ /* 0x000ee80000300a00 */
[----:B------:R-:W-:Y:S04]  /*6b670*/  LDGSTS.E [R6+-0x44000], desc[UR60][R222.64], !P2 ;  /* 0xbc000000de067fae */ /* 0x000fe8000d12187c */
[----:B------:R-:W3:Y:S04]  /*6b680*/  LDL.LU.64 R218, [R1+0x4a8] ;  /* 0x0004a80001da7983 */ /* 0x000ee80000300a00 */
[----:B------:R3:W-:Y:S04]  /*6b690*/  LDGSTS.E [R0+-0x4fffc], desc[UR60][R152.64], !P1 ;  /* 0xb000400098007fae */ /* 0x0007e8000c92187c */
[----:B------:R-:W3:Y:S01]  /*6b6a0*/  LDL.LU.64 R230, [R1+0x4a0] ;  /* 0x0004a00001e67983 */ /* 0x000ee20000300a00 */
[----:B----4-:R-:W-:-:S04]  /*6b6b0*/  IMAD.WIDE R210, R4, 0x4, R210 ;  /* 0x0000000404d27825 */ /* 0x010fc800078e02d2 */
[C---:B--2---:R-:W-:Y:S01]  /*6b6c0*/  IMAD.WIDE R212, R4.reuse, 0x4, R212 ;  /* 0x0000000404d47825 */ /* 0x044fe200078e02d4 */
[----:B------:R1:W-:Y:S04]  /*6b6d0*/  STL.64 [R1+0x2460], R210 ;  /* 0x002460d201007387 */ /* 0x0003e80000100a00 */
[----:B------:R2:W-:Y:S04]  /*6b6e0*/  STL.64 [R1+0x2468], R212 ;  /* 0x002468d401007387 */ /* 0x0005e80000100a00 */
[----:B------:R-:W-:Y:S01]  /*6b6f0*/  LDGSTS.E [R10+-0x4bffc], desc[UR60][R210.64], !P1 ;  /* 0xb4004000d20a7fae */ /* 0x000fe2000c92187c */
[----:B---3--:R-:W-:-:S03]  /*6b700*/  IMAD.WIDE R152, R4, 0x4, R216 ;  /* 0x0000000404987825 */ /* 0x008fc600078e02d8 */
[----:B------:R-:W-:Y:S01]  /*6b710*/  LDGSTS.E [R6+-0x47ffc], desc[UR60][R212.64], !P1 ;  /* 0xb8004000d4067fae */ /* 0x000fe2000c92187c */
[----:B------:R-:W-:Y:S01]  /*6b720*/  VIADD R154, R252, 0xfffffc81 ;  /* 0xfffffc81fc9a7836 */ /* 0x000fe20000000000 */
[----:B------:R-:W-:Y:S02]  /*6b730*/  UIADD3 UR5, UR4, -0x380, URZ ;  /* 0xfffffc8004057890 */ /* 0x000fe4000fffe03f */
[----:B------:R3:W-:Y:S04]  /*6b740*/  LDGSTS.E [R0+-0x43ffc], desc[UR60][R152.64], !P1 ;  /* 0xbc00400098007fae */ /* 0x0007e8000c92187c */
[----:B-1----:R-:W4:Y:S04]  /*6b750*/  LDL.LU.64 R210, [R1+0x498] ;  /* 0x0004980001d27983 */ /* 0x002f280000300a00 */
[----:B------:R-:W-:Y:S04]  /*6b760*/  STL.64 [R1+0x2470], R152 ;  /* 0x0024709801007387 */ /* 0x000fe80000100a00 */
[----:B------:R-:W4:Y:S04]  /*6b770*/  LDL.LU.64 R224, [R1+0x490] ;  /* 0x0004900001e07983 */ /* 0x000f280000300a00 */
[----:B------:R-:W4:Y:S04]  /*6b780*/  LDL.LU.64 R222, [R1+0x488] ;  /* 0x0004880001de7983 */ /* 0x000f280000300a00 */
[----:B--2---:R-:W2:Y:S01]  /*6b790*/  LDL.LU.64 R212, [R1+0x480] ;  /* 0x0004800001d47983 */ /* 0x004ea20000300a00 */
[----:B------:R-:W-:Y:S01]  /*6b7a0*/  ISETP.GE.U32.AND P2, PT, R154, 0x7ffffc02, PT ;  /* 0x7ffffc029a00780c */ /* 0x000fe20003f46070 */
[----:B---3--:R-:W-:Y:S01]  /*6b7b0*/  IMAD.U32 R0, RZ, RZ, UR5 ;  /* 0x00000005ff007e24 */ /* 0x008fe2000f8e00ff */
[----:B------:R-:W-:Y:S01]  /*6b7c0*/  UISETP.GE.U32.AND UP1, UPT, UR5, 0x7ffffc01, UPT ;  /* 0x7ffffc010500788c */ /* 0x000fe2000bf26070 */
[----:B------:R-:W-:Y:S01]  /*6b7d0*/  IADD3 R154, R11, 0x200000, RZ ;  /* 0x002000000b9a7810 */ /* 0x000fe20007ffe0ff */
[----:B------:R-:W3:Y:S04]  /*6b7e0*/  LDL.LU.64 R216, [R1+0x478] ;  /* 0x0004780001d87983 */ /* 0x000ee80000300a00 */
[----:B------:R1:W-:Y:S01]  /*6b7f0*/  STL [R1+0x24c8], R0 ;  /* 0x0024c80001007387 */ /* 0x0003e20000100800 */
[----:B------:R-:W-:-:S02]  /*6b800*/  PLOP3.LUT P1, PT, PT, PT, UP1, 0x80, 0x0 ;  /* 0x000000000000781c */ /* 0x000fc40003f2f018 */
[----:B-1----:R-:W-:Y:S01]  /*6b810*/  IADD3 R0, R11, 0x200000, RZ ;  /* 0x002000000b007810 */ /* 0x002fe20007ffe0ff */
[C---:B------:R-:W-:Y:S02]  /*6b820*/  IMAD.WIDE R228, R4.reuse, 0x4, R214 ;  /* 0x0000000404e47825 */ /* 0x040fe400078e02d6 */
[----:B------:R-:W3:Y:S04]  /*6b830*/  LDL.LU.64 R214, [R1+0x438] ;  /* 0x0004380001d67983 */ /* 0x000ee80000300a00 */
[----:B------:R-:W-:Y:S01]  /*6b840*/  STL.64 [R1+0x2478], R228 ;  /* 0x002478e401007387 */ /* 0x000fe20000100a00 */
[----:B------:R-:W-:-:S03]  /*6b850*/  IMAD.WIDE R226, R4, 0x4, R220 ;  /* 0x0000000404e27825 */ /* 0x000fc600078e02dc */
[----:B------:R-:W-:Y:S04]  /*6b860*/  LDGSTS.E [R154+-0x4fff8], desc[UR60][R228.64], !P2 ;  /* 0xb0008000e49a7fae */ /* 0x000fe8000d12187c */
[----:B------:R-:W-:Y:S01]  /*6b870*/  LDGSTS.E [R10+-0x4bff8], desc[UR60][R226.64], !P2 ;  /* 0xb4008000e20a7fae */ /* 0x000fe2000d12187c */
[----:B------:R-:W-:-:S03]  /*6b880*/  IMAD.WIDE R220, R4, 0x4, R218 ;  /* 0x0000000404dc7825 */ /* 0x000fc600078e02da */
[----:B------:R-:W3:Y:S01]  /*6b890*/  LDL.LU.64 R218, [R1+0x3f8] ;  /* 0x0003f80001da7983 */ /* 0x000ee20000300a00 */
[----:B------:R-:W-:-:S03]  /*6b8a0*/  IMAD.WIDE R152, R4, 0x4, R230 ;  /* 0x0000000404987825 */ /* 0x000fc600078e02e6 */
[----:B------:R-:W-:Y:S04]  /*6b8b0*/  STL.64 [R1+0x2480], R226 ;  /* 0x002480e201007387 */ /* 0x000fe80000100a00 */
[----:B------:R1:W-:Y:S04]  /*6b8c0*/  STL.64 [R1+0x2488], R220 ;  /* 0x002488dc01007387 */ /* 0x0003e80000100a00 */
[----:B------:R-:W-:Y:S04]  /*6b8d0*/  LDGSTS.E [R6+-0x47ff8], desc[UR60][R220.64], !P2 ;  /* 0xb8008000dc067fae */ /* 0x000fe8000d12187c */
[----:B------:R4:W-:Y:S04]  /*6b8e0*/  STL.64 [R1+0x2490], R152 ;  /* 0x0024909801007387 */ /* 0x0009e80000100a00 */
[----:B------:R4:W-:Y:S04]  /*6b8f0*/  LDGSTS.E [R0+-0x43ff8], desc[UR60][R152.64], !P2 ;  /* 0xbc00800098007fae */ /* 0x0009e8000d12187c */
[----:B-1----:R-:W3:Y:S04]  /*6b900*/  LDL.LU.64 R220, [R1+0x3b8] ;  /* 0x0003b80001dc7983 */ /* 0x002ee80000300a00 */
[----:B------:R-:W3:Y:S01]  /*6b910*/  LDL.LU.64 R226, [R1+0x378] ;  /* 0x0003780001e27983 */ /* 0x000ee20000300a00 */
[----:B----4-:R-:W-:-:S04]  /*6b920*/  IMAD.WIDE R210, R4, 0x4, R210 ;  /* 0x0000000404d27825 */ /* 0x010fc800078e02d2 */
[C---:B------:R-:W-:Y:S01]  /*6b930*/  IMAD.WIDE R152, R4.reuse, 0x4, R224 ;  /* 0x0000000404987825 */ /* 0x040fe200078e02e0 */
[----:B------:R1:W-:Y:S03]  /*6b940*/  STL.64 [R1+0x2498], R210 ;  /* 0x002498d201007387 */ /* 0x0003e60000100a00 */
[C---:B------:R-:W-:Y:S01]  /*6b950*/  IMAD.WIDE R222, R4.reuse, 0x4, R222 ;  /* 0x0000000404de7825 */ /* 0x040fe200078e02de */
[----:B------:R4:W-:Y:S03]  /*6b960*/  STL.64 [R1+0x24a0], R152 ;  /* 0x0024a09801007387 */ /* 0x0009e60000100a00 */
[----:B--2---:R-:W-:Y:S01]  /*6b970*/  IMAD.WIDE R212, R4, 0x4, R212 ;  /* 0x0000000404d47825 */ /* 0x004fe200078e02d4 */
[----:B------:R2:W-:Y:S04]  /*6b980*/  LDGSTS.E [R10+-0x4fff4], desc[UR60][R210.64], !P1 ;  /* 0xb000c000d20a7fae */ /* 0x0005e8000c92187c */
[----:B------:R-:W-:Y:S04]  /*6b990*/  STL.64 [R1+0x24a8], R222 ;  /* 0x0024a8de01007387 */ /* 0x000fe80000100a00 */
[----:B------:R-:W-:Y:S04]  /*6b9a0*/  LDGSTS.E [R6+-0x4bff4], desc[UR60][R152.64], !P1 ;  /* 0xb400c00098067fae */ /* 0x000fe8000c92187c */
[----:B-1----:R-:W2:Y:S04]  /*6b9b0*/  LDL.LU.64 R210, [R1+0x338] ;  /* 0x0003380001d27983 */ /* 0x002ea80000300a00 */
[----:B------:R1:W-:Y:S04]  /*6b9c0*/  STL.64 [R1+0x24b0], R212 ;  /* 0x0024b0d401007387 */ /* 0x0003e80000100a00 */
[----:B----4-:R-:W4:Y:S01]  /*6b9d0*/  LDL.LU.64 R152, [R1+0x2f8] ;  /* 0x0002f80001987983 */ /* 0x010f220000300a00 */
[----:B------:R-:W-:-:S02]  /*6b9e0*/  VIADD R11, R11, 0x200000 ;  /* 0x002000000b0b7836 */ /* 0x000fc40000000000 */
[----:B---3--:R-:W-:Y:S01]  /*6b9f0*/  IMAD.WIDE R216, R5, 0x4, R216 ;  /* 0x0000000405d87825 */ /* 0x008fe200078e02d8 */
[----:B------:R3:W-:Y:S04]  /*6ba00*/  LDGSTS.E [R0+-0x47ff4], desc[UR60][R222.64], !P1 ;  /* 0xb800c000de007fae */ /* 0x0007e8000c92187c */
[----:B------:R1:W-:Y:S01]  /*6ba10*/  LDGSTS.E [R11+-0x43ff4], desc[UR60][R212.64], !P1 ;  /* 0xbc00c000d40b7fae */ /* 0x0003e2000c92187c */
[----:B--2---:R-:W-:-:S03]  /*6ba20*/  VIADD R10, R12, 0x300000 ;  /* 0x003000000c0a7836 */ /* 0x004fc60000000000 */
[----:B------:R-:W0:Y:S01]  /*6ba30*/  LDGDEPBAR ;  /* 0x00000000000079af */ /* 0x000e220000000000 */
[----:B---3--:R-:W-:-:S03]  /*6ba40*/  IADD3 R0, R12, 0x300000, RZ ;  /* 0x003000000c007810 */ /* 0x008fc60007ffe0ff */
[----:B-1----:R-:W2:Y:S01]  /*6ba50*/  LDL.LU.64 R212, [R1+0x2b8] ;  /* 0x0002b80001d47983 */ /* 0x002ea20000300a00 */
[----:B------:R-:W-:-:S03]  /*6ba60*/  IMAD.WIDE R228, R5, 0x4, R214 ;  /* 0x0000000405e47825 */ /* 0x000fc600078e02d6 */
[----:B------:R1:W-:Y:S04]  /*6ba70*/  LDGSTS.E [R0+-0x40000], desc[UR60][R216.64], P0 ;  /* 0xc0000000d8007fae */ /* 0x0003e8000812187c */
[----:B------:R-:W3:Y:S01]  /*6ba80*/  LDL.LU.64 R214, [R1+0x278] ;  /* 0x0002780001d67983 */ /* 0x000ee20000300a00 */
[----:B------:R-:W-:-:S03]  /*6ba90*/  IADD3 R6, R12, 0x300000, RZ ;  /* 0x003000000c067810 */ /* 0x000fc60007ffe0ff */
[----:B------:R1:W-:Y:S04]  /*6baa0*/  STL.64 [R1+0x24b8], R216 ;  /* 0x0024b8d801007387 */ /* 0x0003e80000100a00 */
[----:B------:R-:W-:Y:S01]  /*6bab0*/  STL.64 [R1+0x2978], R228 ;  /* 0x002978e401007387 */ /* 0x000fe20000100a00 */
[----:B------:R-:W-:-:S03]  /*6bac0*/  IMAD.WIDE R222, R5, 0x4, R218 ;  /* 0x0000000405de7825 */ /* 0x000fc600078e02da */
[----:B------:R-:W-:Y:S04]  /*6bad0*/  LDGSTS.E [R10+-0x3fc00], desc[UR60][R228.64], P0 ;  /* 0xc0400000e40a7fae */ /* 0x000fe8000812187c */
[----:B-1----:R-:W3:Y:S04]  /*6bae0*/  LDL.LU.64 R216, [R1+0x238] ;  /* 0x0002380001d87983 */ /* 0x002ee80000300a00 */
[----:B------:R1:W-:Y:S04]  /*6baf0*/  STL.64 [R1+0x2990], R222 ;  /* 0x002990de01007387 */ /* 0x0003e80000100a00 */
[----:B------:R-:W3:Y:S01]  /*6bb00*/  LDL.LU.64 R218, [R1+0x1f8] ;  /* 0x0001f80001da7983 */ /* 0x000ee20000300a00 */
[----:B------:R-:W-:-:S03]  /*6bb10*/  VIADD R11, R12, 0x300000 ;  /* 0x003000000c0b7836 */ /* 0x000fc60000000000 */
[----:B------:R3:W-:Y:S01]  /*6bb20*/  LDGSTS.E [R6+-0x3f800], desc[UR60][R222.64], P0 ;  /* 0xc0800000de067fae */ /* 0x0007e2000812187c */
[----:B------:R-:W-:-:S03]  /*6bb30*/  IMAD.WIDE R224, R5, 0x4, R220 ;  /* 0x0000000405e07825 */ /* 0x000fc600078e02dc */
[----:B------:R-:W3:Y:S01]  /*6bb40*/  LDL.LU.64 R220, [R1+0x1b8] ;  /* 0x0001b80001dc7983 */ /* 0x000ee20000300a00 */
[----:B------:R-:W-:-:S03]  /*6bb50*/  IMAD.WIDE R230, R5, 0x4, R226 ;  /* 0x0000000405e67825 */ /* 0x000fc600078e02e2 */
[----:B------:R1:W-:Y:S04]  /*6bb60*/  STL.64 [R1+0x29a8], R224 ;  /* 0x0029a8e001007387 */ /* 0x0003e80000100a00 */
[----:B-1----:R-:W3:Y:S04]  /*6bb70*/  LDL.LU.64 R222, [R1+0x178] ;  /* 0x0001780001de7983 */ /* 0x002ee80000300a00 */
[----:B------:R1:W-:Y:S04]  /*6bb80*/  LDGSTS.E [R0+-0x3f400], desc[UR60][R224.64], P0 ;  /* 0xc0c00000e0007fae */ /* 0x0003e8000812187c */
[----:B------:R1:W-:Y:S04]  /*6bb90*/  LDGSTS.E [R11+-0x3f000], desc[UR60][R230.64], P0 ;  /* 0xc1000000e60b7fae */ /* 0x0003e8000812187c */
[----:B------:R-:W1:Y:S04]  /*6bba0*/  LDL.LU.64 R224, [R1+0x138] ;  /* 0x0001380001e07983 */ /* 0x000e680000300a00 */
[----:B------:R-:W3:Y:S04]  /*6bbb0*/  LDL.LU.64 R226, [R1+0xf8] ;  /* 0x0000f80001e27983 */ /* 0x000ee80000300a00 */
[----:B------:R4:W-:Y:S04]  /*6bbc0*/  STL.64 [R1+0x29c0], R230 ;  /* 0x0029c0e601007387 */ /* 0x0009e80000100a00 */
[----:B------:R-:W3:Y:S01]  /*6bbd0*/  LDL.LU.64 R228, [R1+0xb8] ;  /* 0x0000b80001e47983 */ /* 0x000ee20000300a00 */
[----:B------:R-:W-:-:S05]  /*6bbe0*/  IMAD.WIDE R210, R5, 0x4, R210 ;  /* 0x0000000405d27825 */ /* 0x000fca00078e02d2 */
[----:B------:R2:W-:Y:S01]  /*6bbf0*/  STL.64 [R1+0x29d8], R210 ;  /* 0x0029d8d201007387 */ /* 0x0005e20000100a00 */
[----:B----4-:R-:W-:-:S03]  /*6bc00*/  IMAD.WIDE R152, R5, 0x4, R152 ;  /* 0x0000000405987825 */ /* 0x010fc600078e0298 */
[----:B------:R-:W4:Y:S04]  /*6bc10*/  LDL.LU.64 R230, [R1+0x78] ;  /* 0x0000780001e67983 */ /* 0x000f280000300a00 */
[----:B------:R2:W-:Y:S04]  /*6bc20*/  STL.64 [R1+0x29f8], R152 ;  /* 0x0029f89801007387 */ /* 0x0005e80000100a00 */
[----:B------:R-:W-:Y:S04]  /*6bc30*/  LDGSTS.E [R10+-0x3ec00], desc[UR60][R210.64], P0 ;  /* 0xc1400000d20a7fae */ /* 0x000fe8000812187c */
[----:B------:R4:W-:Y:S04]  /*6bc40*/  LDGSTS.E [R6+-0x3e800], desc[UR60][R152.64], P0 ;  /* 0xc180000098067fae */ /* 0x0009e8000812187c */
[----:B--2---:R-:W2:Y:S04]  /*6bc50*/  LDL.LU.64 R210, [R1+0x2c38] ;  /* 0x002c380001d27983 */ /* 0x004ea80000300a00 */
[----:B------:R-:W2:Y:S01]  /*6bc60*/  LDL.LU.64 R152, [R1+0x38] ;  /* 0x0000380001987983 */ /* 0x000ea20000300a00 */
[----:B------:R-:W-:-:S04]  /*6bc70*/  IMAD.WIDE R212, R5, 0x4, R212 ;  /* 0x0000000405d47825 */ /* 0x000fc800078e02d4 */
[C---:B---3--:R-:W-:Y:S01]  /*6bc80*/  IMAD.WIDE R214, R5.reuse, 0x4, R214 ;  /* 0x0000000405d67825 */ /* 0x048fe200078e02d6 */
[----:B------:R3:W-:Y:S04]  /*6bc90*/  STL.64 [R1+0x2a18], R212 ;  /* 0x002a18d401007387 */ /* 0x0007e80000100a00 */
[----:B------:R-:W-:Y:S04]  /*6bca0*/  LDGSTS.E [R0+-0x3e400], desc[UR60][R212.64], P0 ;  /* 0xc1c00000d4007fae */ /* 0x000fe8000812187c */
[----:B------:R-:W-:Y:S01]  /*6bcb0*/  LDGSTS.E [R11+-0x3e000], desc[UR60][R214.64], P0 ;  /* 0xc2000000d60b7fae */ /* 0x000fe2000812187c */
[----:B------:R-:W-:-:S03]  /*6bcc0*/  IMAD.WIDE R216, R5, 0x4, R216 ;  /* 0x0000000405d87825 */ /* 0x000fc600078e02d8 */
[----:B---3--:R-:W3:Y:S04]  /*6bcd0*/  LDL.LU.64 R212, [R1+0x2c30] ;  /* 0x002c300001d47983 */ /* 0x008ee80000300a00 */
[----:B------:R1:W-:Y:S01]  /*6bce0*/  STL.64 [R1+0x2a28], R214 ;  /* 0x002a28d601007387 */ /* 0x0003e20000100a00 */
[----:B------:R-:W-:-:S03]  /*6bcf0*/  IMAD.WIDE R218, R5, 0x4, R218 ;  /* 0x0000000405da7825 */ /* 0x000fc600078e02da */
[----:B------:R-:W-:Y:S04]  /*6bd00*/  LDGSTS.E [R10+-0x3dc00], desc[UR60][R216.64], P0 ;  /* 0xc2400000d80a7fae */ /* 0x000fe8000812187c */
[----:B------:R-:W-:Y:S04]  /*6bd10*/  LDGSTS.E [R6+-0x3d800], desc[UR60][R218.64], P0 ;  /* 0xc2800000da067fae */ /* 0x000fe8000812187c */
[----:B-1----:R-:W3:Y:S04]  /*6bd20*/  LDL.LU.64 R214, [R1+0x2c28] ;  /* 0x002c280001d67983 */ /* 0x002ee80000300a00 */
[----:B------:R1:W-:Y:S01]  /*6bd30*/  STL.64 [R1+0x2a58], R216 ;  /* 0x002a58d801007387 */ /* 0x0003e20000100a00 */
[----:B------:R-:W-:-:S03]  /*6bd40*/  IMAD.WIDE R220, R5, 0x4, R220 ;  /* 0x0000000405dc7825 */ /* 0x000fc600078e02dc */
[----:B------:R1:W-:Y:S04]  /*6bd50*/  STL.64 [R1+0x2a80], R218 ;  /* 0x002a80da01007387 */ /* 0x0003e80000100a00 */
[----:B------:R-:W-:Y:S01]  /*6bd60*/  LDGSTS.E [R0+-0x3d400], desc[UR60][R220.64], P0 ;  /* 0xc2c00000dc007fae */ /* 0x000fe2000812187c */
[----:B------:R-:W-:-:S03]  /*6bd70*/  IMAD.WIDE R222, R5, 0x4, R222 ;  /* 0x0000000405de7825 */ /* 0x000fc600078e02de */
[----:B-1----:R-:W3:Y:S04]  /*6bd80*/  LDL.LU.64 R216, [R1+0x2c20] ;  /* 0x002c200001d87983 */ /* 0x002ee80000300a00 */
[----:B------:R-:W3:Y:S04]  /*6bd90*/  LDL.LU.64 R218, [R1+0x2c18] ;  /* 0x002c180001da7983 */ /* 0x000ee80000300a00 */
[----:B------:R1:W-:Y:S04]  /*6bda0*/  STL.64 [R1+0x2a90], R220 ;  /* 0x002a90dc01007387 */ /* 0x0003e80000100a00 */
[----:B------:R-:W-:Y:S01]  /*6bdb0*/  LDGSTS.E [R11+-0x3d000], desc[UR60][R222.64], P0 ;  /* 0xc3000000de0b7fae */ /* 0x000fe2000812187c */
[----:B------:R-:W-:-:S04]  /*6bdc0*/  IMAD.WIDE R224, R5, 0x4, R224 ;  /* 0x0000000405e07825 */ /* 0x000fc800078e02e0 */
[C---:B------:R-:W-:Y:S01]  /*6bdd0*/  IMAD.WIDE R226, R5.reuse, 0x4, R226 ;  /* 0x0000000405e27825 */ /* 0x040fe200078e02e2 */
[----:B-1----:R-:W3:Y:S04]  /*6bde0*/  LDL.LU.64 R220, [R1+0x2c10] ;  /* 0x002c100001dc7983 */ /* 0x002ee80000300a00 */
[----:B------:R1:W-:Y:S01]  /*6bdf0*/  STL.64 [R1+0x2aa8], R222 ;  /* 0x002aa8de01007387 */ /* 0x0003e20000100a00 */
[----:B------:R-:W-:-:S03]  /*6be00*/  IMAD.WIDE R228, R5, 0x4, R228 ;  /* 0x0000000405e47825 */ /* 0x000fc600078e02e4 */
[----:B------:R-:W-:Y:S04]  /*6be10*/  LDGSTS.E [R10+-0x3cc00], desc[UR60][R224.64], P0 ;  /* 0xc3400000e00a7fae */ /* 0x000fe8000812187c */
[----:B------:R-:W-:Y:S04]  /*6be20*/  LDGSTS.E [R6+-0x3c800], desc[UR60][R226.64], P0 ;  /* 0xc3800000e2067fae */ /* 0x000fe8000812187c */
[----:B-1----:R-:W3:Y:S04]  /*6be30*/  LDL.LU.64 R222, [R1+0x2c08] ;  /* 0x002c080001de7983 */ /* 0x002ee80000300a00 */
[----:B------:R1:W-:Y:S01]  /*6be40*/  STL.64 [R1+0x2ac0], R224 ;  /* 0x002ac0e001007387 */ /* 0x0003e20000100a00 */
[----:B------:R-:W-:-:S03]  /*6be50*/  IMAD.WIDE R250, R5, 0x4, R250 ;  /* 0x0000000405fa7825 */ /* 0x000fc600078e02fa */
[----:B------:R1:W-:Y:S01]  /*6be60*/  STL.64 [R1+0x2ad0], R226 ;  /* 0x002ad0e201007387 */ /* 0x0003e20000100a00 */
[----:B------:R-:W-:-:S03]  /*6be70*/  IMAD.WIDE R234, R5, 0x4, R234 ;  /* 0x0000000405ea7825 */ /* 0x000fc600078e02ea */
[----:B------:R-:W-:Y:S04]  /*6be80*/  LDGSTS.E [R0+-0x3c400], desc[UR60][R228.64], P0 ;  /* 0xc3c00000e4007fae */ /* 0x000fe8000812187c */
[----:B-1----:R-:W3:Y:S04]  /*6be90*/  LDL.LU.64 R224, [R1+0x2c00] ;  /* 0x002c000001e07983 */ /* 0x002ee80000300a00 */
[----:B------:R-:W3:Y:S01]  /*6bea0*/  LDL.LU.64 R226, [R1+0x2bf8] ;  /* 0x002bf80001e27983 */ /* 0x000ee20000300a00 */
[----:B------:R-:W-:-:S03]  /*6beb0*/  IMAD.WIDE R20, R5, 0x4, R20 ;  /* 0x0000000405147825 */ /* 0x000fc600078e0214 */
[----:B------:R1:W-:Y:S01]  /*6bec0*/  STL.64 [R1+0x2ae8], R228 ;  /* 0x002ae8e401007387 */ /* 0x0003e20000100a00 */
[----:B------:R-:W-:-:S04]  /*6bed0*/  IMAD.WIDE R22, R5, 0x4, R22 ;  /* 0x0000000405167825 */ /* 0x000fc800078e0216 */
[C---:B------:R-:W-:Y:S01]  /*6bee0*/  IMAD.WIDE R24, R5.reuse, 0x4, R24 ;  /* 0x0000000405187825 */ /* 0x040fe200078e0218 */
[----:B-1----:R-:W3:Y:S03]  /*6bef0*/  LDL.LU.64 R228, [R1+0x2bf0] ;  /* 0x002bf00001e47983 */ /* 0x002ee60000300a00 */
[----:B----4-:R-:W-:-:S05]  /*6bf00*/  IMAD.WIDE R230, R5, 0x4, R230 ;  /* 0x0000000405e67825 */ /* 0x010fca00078e02e6 */
[----:B------:R1:W-:Y:S04]  /*6bf10*/  STL.64 [R1+0x2b28], R230 ;  /* 0x002b28e601007387 */ /* 0x0003e80000100a00 */
[----:B------:R-:W-:Y:S04]  /*6bf20*/  LDGSTS.E [R11+-0x3c000], desc[UR60][R230.64], P0 ;  /* 0xc4000000e60b7fae */ /* 0x000fe8000812187c */
[----:B-1----:R-:W4:Y:S01]  /*6bf30*/  LDL.LU.64 R230, [R1+0x2be8] ;  /* 0x002be80001e67983 */ /* 0x002f220000300a00 */
[----:B--2---:R-:W-:-:S05]  /*6bf40*/  IMAD.WIDE R152, R5, 0x4, R152 ;  /* 0x0000000405987825 */ /* 0x004fca00078e0298 */
[----:B------:R1:W-:Y:S04]  /*6bf50*/  STL.64 [R1+0x2b30], R152 ;  /* 0x002b309801007387 */ /* 0x0003e80000100a00 */
[----:B------:R2:W-:Y:S04]  /*6bf60*/  STL.64 [R1+0x2b38], R250 ;  /* 0x002b38fa01007387 */ /* 0x0005e80000100a00 */
[----:B------:R-:W-:Y:S04]  /*6bf70*/  LDGSTS.E [R10+-0x3bc00], desc[UR60][R152.64], P0 ;  /* 0xc4400000980a7fae */ /* 0x000fe8000812187c */
[----:B------:R-:W-:Y:S04]  /*6bf80*/  LDGSTS.E [R6+-0x3b800], desc[UR60][R250.64], P0 ;  /* 0xc4800000fa067fae */ /* 0x000fe8000812187c */
[----:B------:R-:W-:Y:S04]  /*6bf90*/  LDGSTS.E [R0+-0x3b400], desc[UR60][R234.64], P0 ;  /* 0xc4c00000ea007fae */ /* 0x000fe8000812187c */
[----:B-1----:R-:W5:Y:S04]  /*6bfa0*/  LDL.LU.64 R152, [R1+0x2be0] ;  /* 0x002be00001987983 */ /* 0x002f680000300a00 */
[----:B------:R-:W-:Y:S04]  /*6bfb0*/  STL.64 [R1+0x2b40], R234 ;  /* 0x002b40ea01007387 */ /* 0x000fe80000100a00 */
[----:B------:R1:W-:Y:S04]  /*6bfc0*/  STL.64 [R1+0x2b48], R20 ;  /* 0x002b481401007387 */ /* 0x0003e80000100a00 */
[----:B------:R1:W-:Y:S04]  /*6bfd0*/  STL.64 [R1+0x2b50], R22 ;  /* 0x002b501601007387 */ /* 0x0003e80000100a00 */
[----:B------:R1:W-:Y:S04]  /*6bfe0*/  STL.64 [R1+0x2b58], R24 ;  /* 0x002b581801007387 */ /* 0x0003e80000100a00 */
[----:B--2---:R-:W2:Y:S04]  /*6bff0*/  LDL.LU.64 R250, [R1+0x470] ;  /* 0x0004700001fa7983 */ /* 0x004ea80000300a00 */
[----:B------:R1:W-:Y:S04]  /*6c000*/  LDGSTS.E [R6+-0x3b000], desc[UR60][R20.64], P0 ;  /* 0xc500000014067fae */ /* 0x0003e8000812187c */
[----:B------:R1:W-:Y:S04]  /*6c010*/  LDGSTS.E [R10+-0x3ac00], desc[UR60][R22.64], P0 ;  /* 0xc5400000160a7fae */ /* 0x0003e8000812187c */
[----:B------:R1:W-:Y:S02]  /*6c020*/  LDGSTS.E [R0+-0x3a800], desc[UR60][R24.64], P0 ;  /* 0xc580000018007fae */ /* 0x0003e4000812187c */
[----:B-1----:R-:W-:-:S04]  /*6c030*/  IMAD.WIDE R20, R5, 0x4, R26 ;  /* 0x0000000405147825 */ /* 0x002fc800078e021a */
[C---:B------:R-:W-:Y:S01]  /*6c040*/  IMAD.WIDE R22, R5.reuse, 0x4, R30 ;  /* 0x0000000405167825 */ /* 0x040fe200078e021e */
[----:B------:R1:W-:Y:S03]  /*6c050*/  STL.64 [R1+0x2b60], R20 ;  /* 0x002b601401007387 */ /* 0x0003e60000100a00 */
[C---:B------:R-:W-:Y:S01]  /*6c060*/  IMAD.WIDE R24, R5.reuse, 0x4, R28 ;  /* 0x0000000405187825 */ /* 0x040fe200078e021c */
[----:B------:R1:W-:Y:S04]  /*6c070*/  LDGSTS.E [R6+-0x3a400], desc[UR60][R20.64], P0 ;  /* 0xc5c0000014067fae */ /* 0x0003e8000812187c */
[----:B------:R-:W3:Y:S04]  /*6c080*/  LDL.LU.64 R26, [R1+0x3f0] ;  /* 0x0003f000011a7983 */ /* 0x000ee80000300a00 */
[----:B------:R1:W-:Y:S02]  /*6c090*/  STL.64 [R1+0x2b80], R24 ;  /* 0x002b801801007387 */ /* 0x0003e40000100a00 */
[----:B-1----:R-:W-:-:S02]  /*6c0a0*/  IMAD.WIDE R20, R5, 0x4, R32 ;  /* 0x0000000405147825 */ /* 0x002fc400078e0220 */
[----:B------:R-:W4:Y:S04]  /*6c0b0*/  LDL.LU.64 R30, [R1+0x430] ;  /* 0x00043000011e7983 */ /* 0x000f280000300a00 */
[----:B------:R1:W-:Y:S04]  /*6c0c0*/  LDGSTS.E [R0+-0x3a000], desc[UR60][R24.64], P0 ;  /* 0xc600000018007fae */ /* 0x0003e8000812187c */
[----:B------:R1:W-:Y:S04]  /*6c0d0*/  STL.64 [R1+0x2ba0], R22 ;  /* 0x002ba01601007387 */ /* 0x0003e80000100a00 */
[----:B------:R1:W-:Y:S04]  /*6c0e0*/  STL.64 [R1+0x2b98], R20 ;  /* 0x002b981401007387 */ /* 0x0003e80000100a00 */
[----:B------:R-:W-:Y:S01]  /*6c0f0*/  LDGSTS.E [R10+-0x39c00], desc[UR60][R22.64], P0 ;  /* 0xc6400000160a7fae */ /* 0x000fe2000812187c */
[----:B-1----:R-:W-:-:S03]  /*6c100*/  IMAD.WIDE R24, R5, 0x4, R34 ;  /* 0x0000000405187825 */ /* 0x002fc600078e0222 */
[----:B------:R1:W-:Y:S01]  /*6c110*/  LDGSTS.E [R6+-0x39800], desc[UR60][R20.64], P0 ;  /* 0xc680000014067fae */ /* 0x0003e2000812187c */
[----:B------:R-:W-:-:S03]  /*6c120*/  IMAD.WIDE R34, R5, 0x4, R38 ;  /* 0x0000000405227825 */ /* 0x000fc600078e0226 */
[----:B------:R-:W-:Y:S04]  /*6c130*/  LDGSTS.E [R0+-0x39400], desc[UR60][R24.64], P0 ;  /* 0xc6c0000018007fae */ /* 0x000fe8000812187c */
[----:B------:R-:W4:Y:S01]  /*6c140*/  LDL.LU.64 R22, [R1+0x3b0] ;  /* 0x0003b00001167983 */ /* 0x000f220000300a00 */
[----:B-1----:R-:W-:-:S03]  /*6c150*/  IMAD.WIDE R20, R5, 0x4, R36 ;  /* 0x0000000405147825 */ /* 0x002fc600078e0224 */
[----:B------:R1:W-:Y:S04]  /*6c160*/  STL.64 [R1+0x2b90], R24 ;  /* 0x002b901801007387 */ /* 0x0003e80000100a00 */
[----:B------:R-:W-:Y:S01]  /*6c170*/  LDGSTS.E [R10+-0x39000], desc[UR60][R20.64], P0 ;  /* 0xc7000000140a7fae */ /* 0x000fe2000812187c */
[----:B------:R-:W-:-:S03]  /*6c180*/  IMAD.WIDE R28, R5, 0x4, R40 ;  /* 0x00000004051c7825 */ /* 0x000fc600078e0228 */
[----:B------:R-:W-:Y:S04]  /*6c190*/  LDGSTS.E [R6+-0x38c00], desc[UR60][R34.64], P0 ;  /* 0xc740000022067fae */ /* 0x000fe8000812187c */
[----:B-1----:R-:W4:Y:S01]  /*6c1a0*/  LDL.LU.64 R24, [R1+0x370] ;  /* 0x0003700001187983 */ /* 0x002f220000300a00 */
[----:B------:R-:W-:-:S03]  /*6c1b0*/  IMAD.WIDE R32, R5, 0x4, R42 ;  /* 0x0000000405207825 */ /* 0x000fc600078e022a */
[----:B------:R1:W-:Y:S04]  /*6c1c0*/  STL.64 [R1+0x2b88], R20 ;  /* 0x002b881401007387 */ /* 0x0003e80000100a00 */
[----:B------:R2:W-:Y:S04]  /*6c1d0*/  LDGSTS.E [R0+-0x38800], desc[UR60][R28.64], P0 ;  /* 0xc78000001c007fae */ /* 0x0005e8000812187c */
[----:B-1----:R-:W4:Y:S04]  /*6c1e0*/  LDL.LU.64 R20, [R1+0x330] ;  /* 0x0003300001147983 */ /* 0x002f280000300a00 */
[----:B------:R-:W-:Y:S04]  /*6c1f0*/  STL.64 [R1+0x2b78], R34 ;  /* 0x002b782201007387 */ /* 0x000fe80000100a00 */
[----:B------:R-:W4:Y:S04]  /*6c200*/  LDL.LU.64 R234, [R1+0x2f0] ;  /* 0x0002f00001ea7983 */ /* 0x000f280000300a00 */
[----:B------:R2:W-:Y:S04]  /*6c210*/  STL.64 [R1+0x2b70], R28 ;  /* 0x002b701c01007387 */ /* 0x0005e80000100a00 */
[----:B------:R1:W-:Y:S01]  /*6c220*/  STL.64 [R1+0x2b68], R32 ;  /* 0x002b682001007387 */ /* 0x0003e20000100a00 */
[----:B--2---:R-:W-:-:S03]  /*6c230*/  IMAD.WIDE R28, R5, 0x4, R250 ;  /* 0x00000004051c7825 */ /* 0x004fc600078e02fa */
[----:B------:R-:W2:Y:S01]  /*6c240*/  LDL.LU.64 R250, [R1+0x2b0] ;  /* 0x0002b00001fa7983 */ /* 0x000ea20000300a00 */
[----:B------:R-:W-:Y:S01]  /*6c250*/  IADD3 R12, R12, 0x300000, RZ ;  /* 0x003000000c0c7810 */ /* 0x000fe20007ffe0ff */
[C---:B------:R-:W-:Y:S01]  /*6c260*/  VIADD R0, R13.reuse, 0x300000 ;  /* 0x003000000d007836 */ /* 0x040fe20000000000 */
[C---:B------:R-:W-:Y:S01]  /*6c270*/  IADD3 R10, R13.reuse, 0x300000, RZ ;  /* 0x003000000d0a7810 */ /* 0x040fe20007ffe0ff */
[----:B------:R-:W2:Y:S01]  /*6c280*/  LDL.LU.64 R34, [R1+0x270] ;  /* 0x0002700001227983 */ /* 0x000ea20000300a00 */
[----:B------:R-:W-:-:S03]  /*6c290*/  VIADD R6, R13, 0x300000 ;  /* 0x003000000d067836 */ /* 0x000fc60000000000 */
[----:B------:R-:W-:Y:S04]  /*6c2a0*/  LDGSTS.E [R12+-0x38400], desc[UR60][R32.64], P0 ;  /* 0xc7c00000200c7fae */ /* 0x000fe8000812187c */
[----:B------:R4:W-:Y:S04]  /*6c2b0*/  STL.64 [R1+0x28a8], R28 ;  /* 0x0028a81c01007387 */ /* 0x0009e80000100a00 */
[----:B------:R-:W-:Y:S04]  /*6c2c0*/  LDGSTS.E [R0+-0x3ff80], desc[UR60][R28.64], P0 ;  /* 0xc00800001c007fae */ /* 0x000fe8000812187c */
[----:B-1----:R-:W2:Y:S01]  /*6c2d0*/  LDL.LU.64 R32, [R1+0x230] ;  /* 0x0002300001207983 */ /* 0x002ea20000300a00 */
[----:B---3--:R-:W-:-:S04]  /*6c2e0*/  IMAD.WIDE R26, R5, 0x4, R26 ;  /* 0x00000004051a7825 */ /* 0x008fc800078e021a */
[----:B----4-:R-:W-:-:S05]  /*6c2f0*/  IMAD.WIDE R36, R5, 0x4, R30 ;  /* 0x0000000405247825 */ /* 0x010fca00078e021e */
[----:B------:R-:W-:Y:S04]  /*6c300*/  STL.64 [R1+0x28c0], R36 ;  /* 0x0028c02401007387 */ /* 0x000fe80000100a00 */
[----:B------:R-:W3:Y:S04]  /*6c310*/  LDL.LU.64 R30, [R1+0x1f0] ;  /* 0x0001f000011e7983 */ /* 0x000ee80000300a00 */
[----:B------:R1:W-:Y:S04]  /*6c320*/  STL.64 [R1+0x28e8], R26 ;  /* 0x0028e81a01007387 */ /* 0x0003e80000100a00 */
[----:B------:R-:W4:Y:S04]  /*6c330*/  LDL.LU.64 R28, [R1+0x1b0] ;  /* 0x0001b000011c7983 */ /* 0x000f280000300a00 */
[----:B------:R1:W-:Y:S04]  /*6c340*/  LDGSTS.E [R10+-0x3fb80], desc[UR60][R36.64], P0 ;  /* 0xc0480000240a7fae */ /* 0x0003e8000812187c */
[----:B------:R-:W-:Y:S01]  /*6c350*/  LDGSTS.E [R6+-0x3f780], desc[UR60][R26.64], P0 ;  /* 0xc08800001a067fae */ /* 0x000fe2000812187c */
[----:B------:R-:W-:-:S05]  /*6c360*/  IMAD.WIDE R22, R5, 0x4, R22 ;  /* 0x0000000405167825 */ /* 0x000fca00078e0216 */
[----:B------:R1:W-:Y:S04]  /*6c370*/  STL.64 [R1+0x2900], R22 ;  /* 0x0029001601007387 */ /* 0x0003e80000100a00 */
[----:B-1----:R-:W4:Y:S04]  /*6c380*/  LDL.LU.64 R26, [R1+0x170] ;  /* 0x00017000011a7983 */ /* 0x002f280000300a00 */
[----:B------:R-:W-:Y:S01]  /*6c390*/  LDGSTS.E [R0+-0x3f380], desc[UR60][R22.64], P0 ;  /* 0xc0c8000016007fae */ /* 0x000fe2000812187c */
[----:B------:R-:W-:-:S03]  /*6c3a0*/  IMAD.WIDE R36, R5, 0x4, R24 ;  /* 0x0000000405247825 */ /* 0x000fc600078e0218 */
[----:B------:R-:W4:Y:S04]  /*6c3b0*/  LDL.LU.64 R24, [R1+0x130] ;  /* 0x0001300001187983 */ /* 0x000f280000300a00 */
[----:B------:R2:W-:Y:S04]  /*6c3c0*/  LDGSTS.E [R6+-0x3ef80], desc[UR60][R36.64], P0 ;  /* 0xc108000024067fae */ /* 0x0005e8000812187c */
[----:B------:R-:W4:Y:S01]  /*6c3d0*/  LDL.LU.64 R22, [R1+0xf0] ;  /* 0x0000f00001167983 */ /* 0x000f220000300a00 */
[----:B------:R-:W-:-:S03]  /*6c3e0*/  IMAD.WIDE R40, R5, 0x4, R20 ;  /* 0x0000000405287825 */ /* 0x000fc600078e0214 */
[----:B------:R2:W-:Y:S04]  /*6c3f0*/  STL.64 [R1+0x2910], R36 ;  /* 0x0029102401007387 */ /* 0x0005e80000100a00 */
[----:B------:R-:W4:Y:S01]  /*6c400*/  LDL.LU.64 R20, [R1+0xb0] ;  /* 0x0000b00001147983 */ /* 0x000f220000300a00 */
[----:B------:R-:W-:-:S03]  /*6c410*/  IMAD.WIDE R38, R5, 0x4, R234 ;  /* 0x0000000405267825 */ /* 0x000fc600078e02ea */
[----:B------:R-:W-:Y:S04]  /*6c420*/  STL.64 [R1+0x2920], R40 ;  /* 0x0029202801007387 */ /* 0x000fe80000100a00 */
[----:B------:R-:W4:Y:S04]  /*6c430*/  LDL.LU.64 R234, [R1+0x70] ;  /* 0x0000700001ea7983 */ /* 0x000f280000300a00 */
[----:B------:R-:W-:Y:S04]  /*6c440*/  STL.64 [R1+0x2958], R38 ;  /* 0x0029582601007387 */ /* 0x000fe80000100a00 */
[----:B------:R-:W-:Y:S04]  /*6c450*/  LDGSTS.E [R10+-0x3eb80], desc[UR60][R40.64], P0 ;  /* 0xc1480000280a7fae */ /* 0x000fe8000812187c */
[----:B------:R-:W-:Y:S01]  /*6c460*/  LDGSTS.E [R0+-0x3e780], desc[UR60][R38.64], P0 ;  /* 0xc188000026007fae */ /* 0x000fe2000812187c */
[----:B--2---:R-:W-:-:S03]  /*6c470*/  IMAD.WIDE R36, R5, 0x4, R250 ;  /* 0x0000000405247825 */ /* 0x004fc600078e02fa */
[----:B------:R-:W2:Y:S01]  /*6c480*/  LDL.LU.64 R250, [R1+0x30] ;  /* 0x0000300001fa7983 */ /* 0x000ea20000300a00 */
[----:B------:R-:W-:-:S03]  /*6c490*/  IMAD.WIDE R34, R5, 0x4, R34 ;  /* 0x0000000405227825 */ /* 0x000fc600078e0222 */
[----:B------:R-:W-:Y:S04]  /*6c4a0*/  STL.64 [R1+0x2980], R36 ;  /* 0x0029802401007387 */ /* 0x000fe80000100a00 */
[----:B------:R-:W-:Y:S04]  /*6c4b0*/  LDGSTS.E [R6+-0x3e380], desc[UR60][R36.64], P0 ;  /* 0xc1c8000024067fae */ /* 0x000fe8000812187c */
[----:B------:R-:W-:Y:S04]  /*6c4c0*/  STL.64 [R1+0x2998], R34 ;  /* 0x0029982201007387 */ /* 0x000fe80000100a00 */
[----:B------:R-:W-:Y:S01]  /*6c4d0*/  LDGSTS.E [R0+-0x3df80], desc[UR60][R34.64], P0 ;  /* 0xc208000022007fae */ /* 0x000fe2000812187c */
[----:B------:R-:W-:-:S05]  /*6c4e0*/  IMAD.WIDE R32, R5, 0x4, R32 ;  /* 0x0000000405207825 */ /* 0x000fca00078e0220 */
[----:B------:R-:W-:Y:S04]  /*6c4f0*/  STL.64 [R1+0x29b0], R32 ;  /* 0x0029b02001007387 */ /* 0x000fe80000100a00 */
[----:B------:R-:W-:Y:S01]  /*6c500*/  LDGSTS.E [R10+-0x3db80], desc[UR60][R32.64], P0 ;  /* 0xc2480000200a7fae */ /* 0x000fe2000812187c */
[----:B---3--:R-:W-:-:S04]  /*6c510*/  IMAD.WIDE R30, R5, 0x4, R30 ;  /* 0x00000004051e7825 */ /* 0x008fc800078e021e */
[C---:B----4-:R-:W-:Y:S01]  /*6c520*/  IMAD.WIDE R28, R5.reuse, 0x4, R28 ;  /* 0x00000004051c7825 */ /* 0x050fe200078e021c */
[----:B------:R-:W-:Y:S04]  /*6c530*/  STL.64 [R1+0x29c8], R30 ;  /* 0x0029c81e01007387 */ /* 0x000fe80000100a00 */
[----:B------:R-:W-:Y:S04]  /*6c540*/  LDGSTS.E [R6+-0x3d780], desc[UR60][R30.64], P0 ;  /* 0xc28800001e067fae */ /* 0x000fe8000812187c */
[----:B------:R-:W-:Y:S04]  /*6c550*/  STL.64 [R1+0x29e0], R28 ;  /* 0x0029e01c01007387 */ /* 0x000fe80000100a00 */
[----:B------:R-:W-:Y:S01]  /*6c560*/  LDGSTS.E [R0+-0x3d380], desc[UR60][R28.64], P0 ;  /* 0xc2c800001c007fae */ /* 0x000fe2000812187c */
[----:B------:R-:W-:-:S05]  /*6c570*/  IMAD.WIDE R26, R5, 0x4, R26 ;  /* 0x00000004051a7825 */ /* 0x000fca00078e021a */
[----:B------:R-:W-:Y:S04]  /*6c580*/  STL.64 [R1+0x29f0], R26 ;  /* 0x0029f01a01007387 */ /* 0x000fe80000100a00 */
[----:B------:R-:W-:Y:S01]  /*6c590*/  LDGSTS.E [R6+-0x3cf80], desc[UR60][R26.64], P0 ;  /* 0xc30800001a067fae */ /* 0x000fe2000812187c */
[----:B------:R-:W-:-:S04]  /*6c5a0*/  IMAD.WIDE R24, R5, 0x4, R24 ;  /* 0x0000000405187825 */ /* 0x000fc800078e0218 */
[C---:B------:R-:W-:Y:S01]  /*6c5b0*/  IMAD.WIDE R22, R5.reuse, 0x4, R22 ;  /* 0x0000000405167825 */ /* 0x040fe200078e0216 */
[----:B------:R-:W-:Y:S04]  /*6c5c0*/  STL.64 [R1+0x2a08], R24 ;  /* 0x002a081801007387 */ /* 0x000fe80000100a00 */
[----:B------:R-:W-:Y:S04]  /*6c5d0*/  LDGSTS.E [R10+-0x3cb80], desc[UR60][R24.64], P0 ;  /* 0xc3480000180a7fae */ /* 0x000fe8000812187c */
[----:B------:R1:W-:Y:S01]  /*6c5e0*/  STL.64 [R1+0x2a20], R22 ;  /* 0x002a201601007387 */ /* 0x0003e20000100a00 */
[----:B------:R-:W-:-:S03]  /*6c5f0*/  IMAD.WIDE R20, R5, 0x4, R20 ;  /* 0x0000000405147825 */ /* 0x000fc600078e0214 */
[----:B------:R1:W-:Y:S04]  /*6c600*/  LDGSTS.E [R0+-0x3c780], desc[UR60][R22.64], P0 ;  /* 0xc388000016007fae */ /* 0x0003e8000812187c */
[----:B------:R3:W-:Y:S04]  /*6c610*/  STL.64 [R1+0x2a38], R20 ;  /* 0x002a381401007387 */ /* 0x0007e80000100a00 */
[----:B------:R3:W-:Y:S01]  /*6c620*/  LDGSTS.E [R6+-0x3c380], desc[UR60][R20.64], P0 ;  /* 0xc3c8000014067fae */ /* 0x0007e2000812187c */
[----:B-1----:R-:W-:-:S05]  /*6c630*/  IMAD.WIDE R22, R5, 0x4, R234 ;  /* 0x0000000405167825 */ /* 0x002fca00078e02ea */
[----:B------:R1:W-:Y:S01]  /*6c640*/  STL.64 [R1+0x2a78], R22 ;  /* 0x002a781601007387 */ /* 0x0003e20000100a00 */
[----:B---3--:R-:W-:-:S03]  /*6c650*/  IMAD.WIDE R20, R5, 0x4, R248 ;  /* 0x0000000405147825 */ /* 0x008fc600078e02f8 */
[----:B------:R1:W-:Y:S02]  /*6c660*/  LDGSTS.E [R0+-0x3bf80], desc[UR60][R22.64], P0 ;  /* 0xc408000016007fae */ /* 0x0003e4000812187c */
[----:B-1----:R-:W-:-:S04]  /*6c670*/  IMAD.WIDE R22, R5, 0x4, R232 ;  /* 0x0000000405167825 */ /* 0x002fc800078e02e8 */
[----:B--2---:R-:W-:-:S05]  /*6c680*/  IMAD.WIDE R24, R5, 0x4, R250 ;  /* 0x0000000405187825 */ /* 0x004fca00078e02fa */
[----:B------:R1:W-:Y:S04]  /*6c690*/  STL.64 [R1+0x2a88], R24 ;  /* 0x002a881801007387 */ /* 0x0003e80000100a00 */
[----:B------:R1:W-:Y:S04]  /*6c6a0*/  LDGSTS.E [R10+-0x3bb80], desc[UR60][R24.64], P0 ;  /* 0xc4480000180a7fae */ /* 0x0003e8000812187c */
[----:B------:R2:W-:Y:S04]  /*6c6b0*/  STL.64 [R1+0x2a98], R20 ;  /* 0x002a981401007387 */ /* 0x0005e80000100a00 */
[----:B------:R2:W-:Y:S04]  /*6c6c0*/  LDGSTS.E [R6+-0x3b780], desc[UR60][R20.64], P0 ;  /* 0xc488000014067fae */ /* 0x0005e8000812187c */
[----:B------:R3:W-:Y:S01]  /*6c6d0*/  STL.64 [R1+0x2aa0], R22 ;  /* 0x002aa01601007387 */ /* 0x0007e20000100a00 */
[----:B-1----:R-:W-:-:S03]  /*6c6e0*/  IMAD.WIDE R24, R5, 0x4, R46 ;  /* 0x0000000405187825 */ /* 0x002fc600078e022e */
[----:B------:R3:W-:Y:S01]  /*6c6f0*/  LDGSTS.E [R0+-0x3b380], desc[UR60][R22.64], P0 ;  /* 0xc4c8000016007fae */ /* 0x0007e2000812187c */
[----:B--2---:R-:W-:-:S05]  /*6c700*/  IMAD.WIDE R20, R5, 0x4, R44 ;  /* 0x0000000405147825 */ /* 0x004fca00078e022c */
[----:B------:R1:W-:Y:S01]  /*6c710*/  STL.64 [R1+0x2ab0], R20 ;  /* 0x002ab01401007387 */ /* 0x0003e20000100a00 */
[----:B---3--:R-:W-:-:S03]  /*6c720*/  IMAD.WIDE R22, R5, 0x4, R48 ;  /* 0x0000000405167825 */ /* 0x008fc600078e0230 */
[----:B------:R2:W-:Y:S04]  /*6c730*/  STL.64 [R1+0x2ab8], R24 ;  /* 0x002ab81801007387 */ /* 0x0005e80000100a00 */
[----:B------:R3:W-:Y:S04]  /*6c740*/  STL.64 [R1+0x2ac8], R22 ;  /* 0x002ac81601007387 */ /* 0x0007e80000100a00 */
[----:B------:R-:W4:Y:S04]  /*6c750*/  LDL.LU.64 R250, [R1+0x468] ;  /* 0x0004680001fa7983 */ /* 0x000f280000300a00 */
[----:B------:R1:W-:Y:S04]  /*6c760*/  LDGSTS.E [R6+-0x3af80], desc[UR60][R20.64], P0 ;  /* 0xc508000014067fae */ /* 0x0003e8000812187c */
[----:B------:R2:W-:Y:S04]  /*6c770*/  LDGSTS.E [R10+-0x3ab80], desc[UR60][R24.64], P0 ;  /* 0xc5480000180a7fae */ /* 0x0005e8000812187c */
[----:B------:R3:W-:Y:S01]  /*6c780*/  LDGSTS.E [R0+-0x3a780], desc[UR60][R22.64], P0 ;  /* 0xc588000016007fae */ /* 0x0007e2000812187c */
[----:B-1----:R-:W-:-:S04]  /*6c790*/  IMAD.WIDE R20, R5, 0x4, R50 ;  /* 0x0000000405147825 */ /* 0x002fc800078e0232 */
[C---:B--2---:R-:W-:Y:S01]  /*6c7a0*/  IMAD.WIDE R24, R5.reuse, 0x4, R54 ;  /* 0x0000000405187825 */ /* 0x044fe200078e0236 */
[----:B------:R1:W-:Y:S03]  /*6c7b0*/  STL.64 [R1+0x2ad8], R20 ;  /* 0x002ad81401007387 */ /* 0x0003e60000100a00 */
[C---:B---3--:R-:W-:Y:S01]  /*6c7c0*/  IMAD.WIDE R22, R5.reuse, 0x4, R52 ;  /* 0x0000000405167825 */ /* 0x048fe200078e0234 */
[----:B------:R1:W-:Y:S04]  /*6c7d0*/  LDGSTS.E [R6+-0x3a380], desc[UR60][R20.64], P0 ;  /* 0xc5c8000014067fae */ /* 0x0003e8000812187c */
[----:B------:R-:W2:Y:S04]  /*6c7e0*/  LDL.LU.64 R28, [R1+0x428] ;  /* 0x00042800011c7983 */ /* 0x000ea80000300a00 */
[----:B------:R-:W3:Y:S01]  /*6c7f0*/  LDL.LU.64 R30, [R1+0x3e8] ;  /* 0x0003e800011e7983 */ /* 0x000ee20000300a00 */
[----:B-1----:R-:W-:-:S03]  /*6c800*/  IMAD.WIDE R20, R5, 0x4, R56 ;  /* 0x0000000405147825 */ /* 0x002fc600078e0238 */
[----:B------:R1:W-:Y:S04]  /*6c810*/  STL.64 [R1+0x2ae0], R22 ;  /* 0x002ae01601007387 */ /* 0x0003e80000100a00 */
[----:B------:R1:W-:Y:S04]  /*6c820*/  LDGSTS.E [R0+-0x39f80], desc[UR60][R22.64], P0 ;  /* 0xc608000016007fae */ /* 0x0003e8000812187c */
[----:B------:R1:W-:Y:S04]  /*6c830*/  STL.64 [R1+0x2b20], R24 ;  /* 0x002b201801007387 */ /* 0x0003e80000100a00 */
[----:B------:R1:W-:Y:S04]  /*6c840*/  LDGSTS.E [R10+-0x39b80], desc[UR60][R24.64], P0 ;  /* 0xc6480000180a7fae */ /* 0x0003e8000812187c */
[----:B------:R1:W-:Y:S02]  /*6c850*/  STL.64 [R1+0x2b18], R20 ;  /* 0x002b181401007387 */ /* 0x0003e40000100a00 */
[----:B-1----:R-:W-:-:S02]  /*6c860*/  IMAD.WIDE R22, R5, 0x4, R58 ;  /* 0x0000000405167825 */ /* 0x002fc400078e023a */
[----:B------:R-:W-:Y:S02]  /*6c870*/  LDGSTS.E [R6+-0x39780], desc[UR60][R20.64], P0 ;  /* 0xc688000014067fae */ /* 0x000fe4000812187c */
[C---:B------:R-:W-:Y:S02]  /*6c880*/  IMAD.WIDE R34, R5.reuse, 0x4, R62 ;  /* 0x0000000405227825 */ /* 0x040fe400078e023e */
[----:B------:R-:W-:Y:S02]  /*6c890*/  LDGSTS.E [R0+-0x39380], desc[UR60][R22.64], P0 ;  /* 0xc6c8000016007fae */ /* 0x000fe4000812187c */
[----:B------:R-:W-:-:S05]  /*6c8a0*/  IMAD.WIDE R24, R5, 0x4, R60 ;  /* 0x0000000405187825 */ /* 0x000fca00078e023c */
[----:B------:R-:W-:Y:S04]  /*6c8b0*/  LDGSTS.E [R10+-0x38f80], desc[UR60][R24.64], P0 ;  /* 0xc7080000180a7fae */ /* 0x000fe8000812187c */
[----:B------:R-:W3:Y:S04]  /*6c8c0*/  LDL.LU.64 R20, [R1+0x3a8] ;  /* 0x0003a80001147983 */ /* 0x000ee80000300a00 */
[----:B------:R1:W-:Y:S01]  /*6c8d0*/  STL.64 [R1+0x2b10], R22 ;  /* 0x002b101601007387 */ /* 0x0003e20000100a00 */
[----:B------:R-:W-:-:S03]  /*6c8e0*/  IMAD.WIDE R26, R5, 0x4, R64 ;  /* 0x00000004051a7825 */ /* 0x000fc600078e0240 */
[----:B------:R-:W-:Y:S01]  /*6c8f0*/  LDGSTS.E [R6+-0x38b80], desc[UR60][R34.64], P0 ;  /* 0xc748000022067fae */ /* 0x000fe2000812187c */
[----:B------:R-:W-:-:S03]  /*6c900*/  IMAD.WIDE R32, R5, 0x4, R66 ;  /* 0x0000000405207825 */ /* 0x000fc600078e0242 */
[----:B------:R4:W-:Y:S04]  /*6c910*/  LDGSTS.E [R0+-0x38780], desc[UR60][R26.64], P0 ;  /* 0xc78800001a007fae */ /* 0x0009e8000812187c */
[----:B-1----:R-:W3:Y:S04]  /*6c920*/  LDL.LU.64 R22, [R1+0x368] ;  /* 0x0003680001167983 */ /* 0x002ee80000300a00 */
[----:B------:R1:W-:Y:S04]  /*6c930*/  STL.64 [R1+0x2b08], R24 ;  /* 0x002b081801007387 */ /* 0x0003e80000100a00 */
[----:B-1----:R-:W3:Y:S04]  /*6c940*/  LDL.LU.64 R24, [R1+0x328] ;  /* 0x0003280001187983 */ /* 0x002ee80000300a00 */
[----:B------:R-:W-:Y:S04]  /*6c950*/  STL.64 [R1+0x2b00], R34 ;  /* 0x002b002201007387 */ /* 0x000fe80000100a00 */
[----:B------:R-:W3:Y:S04]  /*6c960*/  LDL.LU.64 R234, [R1+0x2e8] ;  /* 0x0002e80001ea7983 */ /* 0x000ee80000300a00 */
[----:B------:R4:W-:Y:S04]  /*6c970*/  STL.64 [R1+0x2af8], R26 ;  /* 0x002af81a01007387 */ /* 0x0009e80000100a00 */
[----:B------:R1:W-:Y:S01]  /*6c980*/  STL.64 [R1+0x2af0], R32 ;  /* 0x002af02001007387 */ /* 0x0003e20000100a00 */
[----:B----4-:R-:W-:-:S03]  /*6c990*/  IMAD.WIDE R26, R5, 0x4, R250 ;  /* 0x00000004051a7825 */ /* 0x010fc600078e02fa */
[----:B------:R-:W4:Y:S01]  /*6c9a0*/  LDL.LU.64 R250, [R1+0x2a8] ;  /* 0x0002a80001fa7983 */ /* 0x000f220000300a00 */
[----:B------:R-:W-:Y:S01]  /*6c9b0*/  IADD3 R13, R13, 0x300000, RZ ;  /* 0x003000000d0d7810 */ /* 0x000fe20007ffe0ff */
[----:B------:R-:W-:-:S04]  /*6c9c0*/  VIADD R0, R14, 0x300000 ;  /* 0x003000000e007836 */ /* 0x000fc80000000000 */
[----:B------:R3:W-:Y:S01]  /*6c9d0*/  LDGSTS.E [R13+-0x38380], desc[UR60][R32.64], P0 ;  /* 0xc7c80000200d7fae */ /* 0x0007e2000812187c */
[C---:B------:R-:W-:Y:S01]  /*6c9e0*/  IADD3 R10, R14.reuse, 0x300000, RZ ;  /* 0x003000000e0a7810 */ /* 0x040fe20007ffe0ff */
[----:B------:R-:W-:Y:S02]  /*6c9f0*/  VIADD R6, R14, 0x300000 ;  /* 0x003000000e067836 */ /* 0x000fe40000000000 */
[----:B------:R-:W-:Y:S04]  /*6ca00*/  LDGSTS.E [R0+-0x3ff00], desc[UR60][R26.64], P0 ;  /* 0xc01000001a007fae */ /* 0x000fe8000812187c */
[----:B-1----:R-:W4:Y:S04]  /*6ca10*/  LDL.LU.64 R32, [R1+0x268] ;  /* 0x0002680001207983 */ /* 0x002f280000300a00 */
[----:B------:R1:W-:Y:S01]  /*6ca20*/  STL.64 [R1+0x27b8], R26 ;  /* 0x0027b81a01007387 */ /* 0x0003e20000100a00 */
[----:B--2---:R-:W-:-:S04]  /*6ca30*/  IMAD.WIDE R28, R5, 0x4, R28 ;  /* 0x00000004051c7825 */ /* 0x004fc800078e021c */
[C---:B---3--:R-:W-:Y:S01]  /*6ca40*/  IMAD.WIDE R12, R5.reuse, 0x4, R30 ;  /* 0x00000004050c7825 */ /* 0x048fe200078e021e */
[----:B------:R-:W-:Y:S04]  /*6ca50*/  LDGSTS.E [R10+-0x3fb00], desc[UR60][R28.64], P0 ;  /* 0xc05000001c0a7fae */ /* 0x000fe8000812187c */
[----:B------:R-:W2:Y:S04]  /*6ca60*/  LDL.LU.64 R30, [R1+0x228] ;  /* 0x00022800011e7983 */ /* 0x000ea80000300a00 */
[----:B------:R3:W-:Y:S04]  /*6ca70*/  STL.64 [R1+0x27d0], R28 ;  /* 0x0027d01c01007387 */ /* 0x0007e80000100a00 */
[----:B------:R-:W2:Y:S04]  /*6ca80*/  LDL.LU.64 R34, [R1+0x1e8] ;  /* 0x0001e80001227983 */ /* 0x000ea80000300a00 */
[----:B------:R3:W-:Y:S04]  /*6ca90*/  STL.64 [R1+0x27e8], R12 ;  /* 0x0027e80c01007387 */ /* 0x0007e80000100a00 */
[----:B-1----:R-:W2:Y:S04]  /*6caa0*/  LDL.LU.64 R26, [R1+0x1a8] ;  /* 0x0001a800011a7983 */ /* 0x002ea80000300a00 */
[----:B------:R1:W-:Y:S01]  /*6cab0*/  LDGSTS.E [R6+-0x3f700], desc[UR60][R12.64], P0 ;  /* 0xc09000000c067fae */ /* 0x0003e2000812187c */
[----:B------:R-:W-:-:S05]  /*6cac0*/  IMAD.WIDE R20, R5, 0x4, R20 ;  /* 0x0000000405147825 */ /* 0x000fca00078e0214 */
[----:B------:R1:W-:Y:S04]  /*6cad0*/  STL.64 [R1+0x2800], R20 ;  /* 0x0028001401007387 */ /* 0x0003e80000100a00 */
[----:B---3--:R-:W3:Y:S04]  /*6cae0*/  LDL.LU.64 R28, [R1+0x168] ;  /* 0x00016800011c7983 */ /* 0x008ee80000300a00 */
[----:B------:R-:W-:Y:S01]  /*6caf0*/  LDGSTS.E [R0+-0x3f300], desc[UR60][R20.64], P0 ;  /* 0xc0d0000014007fae */ /* 0x000fe2000812187c */
[----:B-1----:R-:W-:-:S03]  /*6cb00*/  IMAD.WIDE R12, R5, 0x4, R22 ;  /* 0x00000004050c7825 */ /* 0x002fc600078e0216 */
[----:B------:R-:W3:Y:S04]  /*6cb10*/  LDL.LU.64 R22, [R1+0x128] ;  /* 0x0001280001167983 */ /* 0x000ee80000300a00 */
[----:B------:R4:W-:Y:S04]  /*6cb20*/  LDGSTS.E [R6+-0x3ef00], desc[UR60][R12.64], P0 ;  /* 0xc11000000c067fae */ /* 0x0009e8000812187c */
[----:B------:R-:W3:Y:S01]  /*6cb30*/  LDL.LU.64 R20, [R1+0xe8] ;  /* 0x0000e80001147983 */ /* 0x000ee20000300a00 */
[----:B------:R-:W-:-:S03]  /*6cb40*/  IMAD.WIDE R38, R5, 0x4, R24 ;  /* 0x0000000405267825 */ /* 0x000fc600078e0218 */
[----:B------:R4:W-:Y:S04]  /*6cb50*/  STL.64 [R1+0x2810], R12 ;  /* 0x0028100c01007387 */ /* 0x0009e80000100a00 */
[----:B------:R-:W3:Y:S01]  /*6cb60*/  LDL.LU.64 R24, [R1+0xa8] ;  /* 0x0000a80001187983 */ /* 0x000ee20000300a00 */
[----:B------:R-:W-:-:S03]  /*6cb70*/  IMAD.WIDE R36, R5, 0x4, R234 ;  /* 0x0000000405247825 */ /* 0x000fc600078e02ea */
[----:B------:R-:W-:Y:S04]  /*6cb80*/  STL.64 [R1+0x2820], R38 ;  /* 0x0028202601007387 */ /* 0x000fe80000100a00 */
[----:B------:R-:W3:Y:S04]  /*6cb90*/  LDL.LU.64 R234, [R1+0x68] ;  /* 0x0000680001ea7983 */ /* 0x000ee80000300a00 */
[----:B------:R-:W-:Y:S04]  /*6cba0*/  STL.64 [R1+0x2830], R36 ;  /* 0x0028302401007387 */ /* 0x000fe80000100a00 */
[----:B------:R-:W-:Y:S04]  /*6cbb0*/  LDGSTS.E [R10+-0x3eb00], desc[UR60][R38.64], P0 ;  /* 0xc1500000260a7fae */ /* 0x000fe8000812187c */
[----:B------:R-:W-:Y:S01]  /*6cbc0*/  LDGSTS.E [R0+-0x3e700], desc[UR60][R36.64], P0 ;  /* 0xc190000024007fae */ /* 0x000fe2000812187c */
[----:B----4-:R-:W-:-:S03]  /*6cbd0*/  IMAD.WIDE R12, R5, 0x4, R250 ;  /* 0x00000004050c7825 */ /* 0x010fc600078e02fa */
[----:B------:R-:W4:Y:S04]  /*6cbe0*/  LDL.LU.64 R250, [R1+0x28] ;  /* 0x0000280001fa7983 */ /* 0x000f280000300a00 */
[----:B------:R1:W-:Y:S04]  /*6cbf0*/  STL.64 [R1+0x2868], R12 ;  /* 0x0028680c01007387 */ /* 0x0003e80000100a00 */
[----:B------:R1:W-:Y:S01]  /*6cc00*/  LDGSTS.E [R6+-0x3e300], desc[UR60][R12.64], P0 ;  /* 0xc1d000000c067fae */ /* 0x0003e2000812187c */
[----:B------:R-:W-:-:S05]  /*6cc10*/  IMAD.WIDE R32, R5, 0x4, R32 ;  /* 0x0000000405207825 */ /* 0x000fca00078e0220 */
[----:B------:R-:W-:Y:S04]  /*6cc20*/  STL.64 [R1+0x2888], R32 ;  /* 0x0028882001007387 */ /* 0x000fe80000100a00 */
[----:B------:R-:W-:Y:S01]  /*6cc30*/  LDGSTS.E [R0+-0x3df00], desc[UR60][R32.64], P0 ;  /* 0xc210000020007fae */ /* 0x000fe2000812187c */
[----:B--2---:R-:W-:-:S04]  /*6cc40*/  IMAD.WIDE R30, R5, 0x4, R30 ;  /* 0x00000004051e7825 */ /* 0x004fc800078e021e */
[C---:B-1----:R-:W-:Y:S01]  /*6cc50*/  IMAD.WIDE R12, R5.reuse, 0x4, R34 ;  /* 0x00000004050c7825 */ /* 0x042fe200078e0222 */
[----:B------:R-:W-:Y:S04]  /*6cc60*/  STL.64 [R1+0x2898], R30 ;  /* 0x0028981e01007387 */ /* 0x000fe80000100a00 */
[----:B------:R-:W-:Y:S01]  /*6cc70*/  LDGSTS.E [R10+-0x3db00], desc[UR60][R30.64], P0 ;  /* 0xc25000001e0a7fae */ /* 0x000fe2000812187c */
[----:B------:R-:W-:-:S03]  /*6cc80*/  IMAD.WIDE R26, R5, 0x4, R26 ;  /* 0x00000004051a7825 */ /* 0x000fc600078e021a */
[----:B------:R3:W-:Y:S04]  /*6cc90*/  STL.64 [R1+0x28b0], R12 ;  /* 0x0028b00c01007387 */ /* 0x0007e80000100a00 */
[----:B------:R3:W-:Y:S04]  /*6cca0*/  LDGSTS.E [R6+-0x3d700], desc[UR60][R12.64], P0 ;  /* 0xc29000000c067fae */ /* 0x0007e8000812187c */
[----:B------:R-:W-:Y:S04]  /*6ccb0*/  STL.64 [R1+0x28c8], R26 ;  /* 0x0028c81a01007387 */ /* 0x000fe80000100a00 */
[----:B------:R-:W-:Y:S01]  /*6ccc0*/  LDGSTS.E [R0+-0x3d300], desc[UR60][R26.64], P0 ;  /* 0xc2d000001a007fae */ /* 0x000fe2000812187c */
[----:B---3--:R-:W-:-:S05]  /*6ccd0*/  IMAD.WIDE R12, R5, 0x4, R28 ;  /* 0x00000004050c7825 */ /* 0x008fca00078e021c */
[----:B------:R1:W-:Y:S01]  /*6cce0*/  STL.64 [R1+0x28d8], R12 ;  /* 0x0028d80c01007387 */ /* 0x0003e20000100a00 */
[----:B------:R-:W-:-:S03]  /*6ccf0*/  IMAD.WIDE R22, R5, 0x4, R22 ;  /* 0x0000000405167825 */ /* 0x000fc600078e0216 */
[----:B------:R1:W-:Y:S01]  /*6cd00*/  LDGSTS.E [R6+-0x3cf00], desc[UR60][R12.64], P0 ;  /* 0xc31000000c067fae */ /* 0x0003e2000812187c */
[----:B------:R-:W-:-:S03]  /*6cd10*/  IMAD.WIDE R20, R5, 0x4, R20 ;  /* 0x0000000405147825 */ /* 0x000fc600078e0214 */
[----:B------:R-:W-:Y:S04]  /*6cd20*/  STL.64 [R1+0x28f0], R22 ;  /* 0x0028f01601007387 */ /* 0x000fe80000100a00 */
[----:B------:R-:W-:Y:S04]  /*6cd30*/  LDGSTS.E [R10+-0x3cb00], desc[UR60][R22.64], P0 ;  /* 0xc3500000160a7fae */ /* 0x000fe8000812187c */
[----:B------:R2:W-:Y:S01]  /*6cd40*/  STL.64 [R1+0x2908], R20 ;  /* 0x0029081401007387 */ /* 0x0005e20000100a00 */
[----:B-1----:R-:W-:-:S03]  /*6cd50*/  IMAD.WIDE R12, R5, 0x4, R24 ;  /* 0x00000004050c7825 */ /* 0x002fc600078e0218 */
[----:B------:R2:W-:Y:S04]  /*6cd60*/  LDGSTS.E [R0+-0x3c700], desc[UR60][R20.64], P0 ;  /* 0xc390000014007fae */ /* 0x0005e8000812187c */
[----:B------:R1:W-:Y:S04]  /*6cd70*/  STL.64 [R1+0x2918], R12 ;  /* 0x0029180c01007387 */ /* 0x0003e80000100a00 */
[----:B------:R1:W-:Y:S01]  /*6cd80*/  LDGSTS.E [R6+-0x3c300], desc[UR60][R12.64], P0 ;  /* 0xc3d000000c067fae */ /* 0x0003e2000812187c */
[----:B--2---:R-:W-:-:S05]  /*6cd90*/  IMAD.WIDE R20, R5, 0x4, R234 ;  /* 0x0000000405147825 */ /* 0x004fca00078e02ea */
[----:B------:R2:W-:Y:S01]  /*6cda0*/  STL.64 [R1+0x2930], R20 ;  /* 0x0029301401007387 */ /* 0x0005e20000100a00 */
[----:B-1----:R-:W-:-:S03]  /*6cdb0*/  IMAD.WIDE R12, R5, 0x4, R246 ;  /* 0x00000004050c7825 */ /* 0x002fc600078e02f6 */
[----:B------:R2:W-:Y:S02]  /*6cdc0*/  LDGSTS.E [R0+-0x3bf00], desc[UR60][R20.64], P0 ;  /* 0xc410000014007fae */ /* 0x0005e4000812187c */
[----:B--2---:R-:W-:-:S04]  /*6cdd0*/  IMAD.WIDE R20, R5, 0x4, R68 ;  /* 0x0000000405147825 */ /* 0x004fc800078e0244 */
[----:B----4-:R-:W-:-:S05]  /*6cde0*/  IMAD.WIDE R22, R5, 0x4, R250 ;  /* 0x0000000405167825 */ /* 0x010fca00078e02fa */
        /* <DEDUP_REMOVED lines=33> */
[----:B------:R-:W3:Y:S01]  /*6d000*/  LDL.LU.64 R20, [R1+0x3a0] ;  /* 0x0003a00001147983 */ /* 0x000ee20000300a00 */
[----:B-1----:R-:W-:-:S03]  /*6d010*/  IMAD.WIDE R12, R5, 0x4, R86 ;  /* 0x00000004050c7825 */ /* 0x002fc600078e0256 */
[----:B------:R1:W-:Y:S01]  /*6d020*/  STL.64 [R1+0x2a60], R22 ;  /* 0x002a601601007387 */ /* 0x0003e20000100a00 */
[----:B------:R-:W-:-:S03]  /*6d030*/  IMAD.WIDE R26, R5, 0x4, R90 ;  /* 0x00000004051a7825 */ /* 0x000fc600078e025a */
[----:B------:R1:W-:Y:S04]  /*6d040*/  LDGSTS.E [R10+-0x38f00], desc[UR60][R12.64], P0 ;  /* 0xc71000000c0a7fae */ /* 0x0003e8000812187c */
[----:B------:R-:W-:Y:S04]  /*6d050*/  LDGSTS.E [R6+-0x38b00], desc[UR60][R32.64], P0 ;  /* 0xc750000020067fae */ /* 0x000fe8000812187c */
[----:B-1----:R-:W3:Y:S04]  /*6d060*/  LDL.LU.64 R22, [R1+0x360] ;  /* 0x0003600001167983 */ /* 0x002ee80000300a00 */
[----:B------:R1:W-:Y:S04]  /*6d070*/  STL.64 [R1+0x2a50], R12 ;  /* 0x002a500c01007387 */ /* 0x0003e80000100a00 */
[----:B------:R-:W3:Y:S04]  /*6d080*/  LDL.LU.64 R24, [R1+0x320] ;  /* 0x0003200001187983 */ /* 0x000ee80000300a00 */
[----:B------:R-:W-:Y:S01]  /*6d090*/  STL.64 [R1+0x2a48], R32 ;  /* 0x002a482001007387 */ /* 0x000fe20000100a00 */
[----:B-1----:R-:W-:-:S03]  /*6d0a0*/  IMAD.WIDE R12, R5, 0x4, R92 ;  /* 0x00000004050c7825 */ /* 0x002fc600078e025c */
[----:B------:R-:W3:Y:S04]  /*6d0b0*/  LDL.LU.64 R234, [R1+0x2e0] ;  /* 0x0002e00001ea7983 */ /* 0x000ee80000300a00 */
[----:B------:R4:W-:Y:S04]  /*6d0c0*/  STL.64 [R1+0x2a40], R26 ;  /* 0x002a401a01007387 */ /* 0x0009e80000100a00 */
[----:B------:R4:W-:Y:S04]  /*6d0d0*/  LDGSTS.E [R0+-0x38700], desc[UR60][R26.64], P0 ;  /* 0xc79000001a007fae */ /* 0x0009e8000812187c */
[----:B------:R3:W-:Y:S01]  /*6d0e0*/  STL.64 [R1+0x2a30], R12 ;  /* 0x002a300c01007387 */ /* 0x0007e20000100a00 */
[----:B----4-:R-:W-:-:S03]  /*6d0f0*/  IMAD.WIDE R26, R5, 0x4, R250 ;  /* 0x00000004051a7825 */ /* 0x010fc600078e02fa */
[----:B------:R-:W4:Y:S01]  /*6d100*/  LDL.LU.64 R250, [R1+0x2a0] ;  /* 0x0002a00001fa7983 */ /* 0x000f220000300a00 */
[----:B------:R-:W-:Y:S01]  /*6d110*/  IADD3 R14, R14, 0x300000, RZ ;  /* 0x003000000e0e7810 */ /* 0x000fe20007ffe0ff */
[C---:B------:R-:W-:Y:S02]  /*6d120*/  VIADD R0, R15.reuse, 0x300000 ;  /* 0x003000000f007836 */ /* 0x040fe40000000000 */
[----:B------:R-:W4:Y:S01]  /*6d130*/  LDL.LU.64 R32, [R1+0x260] ;  /* 0x0002600001207983 */ /* 0x000f220000300a00 */
[----:B------:R-:W-:-:S03]  /*6d140*/  IADD3 R10, R15, 0x300000, RZ ;  /* 0x003000000f0a7810 */ /* 0x000fc60007ffe0ff */
[----:B------:R3:W-:Y:S01]  /*6d150*/  LDGSTS.E [R14+-0x38300], desc[UR60][R12.64], P0 ;  /* 0xc7d000000c0e7fae */ /* 0x0007e2000812187c */
[----:B------:R-:W-:-:S03]  /*6d160*/  VIADD R6, R15, 0x300000 ;  /* 0x003000000f067836 */ /* 0x000fc60000000000 */
[----:B------:R1:W-:Y:S04]  /*6d170*/  STL.64 [R1+0x26b8], R26 ;  /* 0x0026b81a01007387 */ /* 0x0003e80000100a00 */
[----:B------:R-:W-:Y:S01]  /*6d180*/  LDGSTS.E [R0+-0x3fe80], desc[UR60][R26.64], P0 ;  /* 0xc01800001a007fae */ /* 0x000fe2000812187c */
        /* <DEDUP_REMOVED lines=15> */
[----:B------:R4:W-:Y:S01]  /*6d280*/  LDGSTS.E [R6+-0x3ee80], desc[UR60][R12.64], P0 ;  /* 0xc11800000c067fae */ /* 0x0009e2000812187c */
[----:B------:R-:W-:-:S03]  /*6d290*/  IMAD.WIDE R38, R5, 0x4, R24 ;  /* 0x0000000405267825 */ /* 0x000fc600078e0218 */
[----:B------:R-:W3:Y:S04]  /*6d2a0*/  LDL.LU.64 R20, [R1+0xe0] ;  /* 0x0000e00001147983 */ /* 0x000ee80000300a00 */
[----:B------:R4:W-:Y:S01]  /*6d2b0*/  STL.64 [R1+0x2710], R12 ;  /* 0x0027100c01007387 */ /* 0x0009e20000100a00 */
[----:B------:R-:W-:-:S03]  /*6d2c0*/  IMAD.WIDE R36, R5, 0x4, R234 ;  /* 0x0000000405247825 */ /* 0x000fc600078e02ea */
[----:B------:R-:W3:Y:S04]  /*6d2d0*/  LDL.LU.64 R24, [R1+0xa0] ;  /* 0x0000a00001187983 */ /* 0x000ee80000300a00 */
[----:B------:R-:W-:Y:S04]  /*6d2e0*/  STL.64 [R1+0x2720], R38 ;  /* 0x0027202601007387 */ /* 0x000fe80000100a00 */
[----:B------:R-:W3:Y:S04]  /*6d2f0*/  LDL.LU.64 R234, [R1+0x60] ;  /* 0x0000600001ea7983 */ /* 0x000ee80000300a00 */
[----:B------:R-:W-:Y:S04]  /*6d300*/  STL.64 [R1+0x2730], R36 ;  /* 0x0027302401007387 */ /* 0x000fe80000100a00 */
[----:B------:R-:W-:Y:S04]  /*6d310*/  LDGSTS.E [R10+-0x3ea80], desc[UR60][R38.64], P0 ;  /* 0xc1580000260a7fae */ /* 0x000fe8000812187c */
[----:B------:R-:W-:Y:S01]  /*6d320*/  LDGSTS.E [R0+-0x3e680], desc[UR60][R36.64], P0 ;  /* 0xc198000024007fae */ /* 0x000fe2000812187c */
[----:B----4-:R-:W-:-:S03]  /*6d330*/  IMAD.WIDE R12, R5, 0x4, R250 ;  /* 0x00000004050c7825 */ /* 0x010fc600078e02fa */
[----:B------:R-:W4:Y:S01]  /*6d340*/  LDL.LU.64 R250, [R1+0x20] ;  /* 0x0000200001fa7983 */ /* 0x000f220000300a00 */
[----:B------:R-:W-:-:S03]  /*6d350*/  IMAD.WIDE R32, R5, 0x4, R32 ;  /* 0x0000000405207825 */ /* 0x000fc600078e0220 */
[----:B------:R1:W-:Y:S04]  /*6d360*/  STL.64 [R1+0x2740], R12 ;  /* 0x0027400c01007387 */ /* 0x0003e80000100a00 */
[----:B------:R1:W-:Y:S04]  /*6d370*/  LDGSTS.E [R6+-0x3e280], desc[UR60][R12.64], P0 ;  /* 0xc1d800000c067fae */ /* 0x0003e8000812187c */
        /* <DEDUP_REMOVED lines=12> */
[----:B------:R1:W-:Y:S04]  /*6d440*/  STL.64 [R1+0x27d8], R12 ;  /* 0x0027d80c01007387 */ /* 0x0003e80000100a00 */
[----:B------:R1:W-:Y:S01]  /*6d450*/  LDGSTS.E [R6+-0x3ce80], desc[UR60][R12.64], P0 ;  /* 0xc31800000c067fae */ /* 0x0003e2000812187c */
[----:B------:R-:W-:-:S04]  /*6d460*/  IMAD.WIDE R22, R5, 0x4, R22 ;  /* 0x0000000405167825 */ /* 0x000fc800078e0216 */
[C---:B------:R-:W-:Y:S01]  /*6d470*/  IMAD.WIDE R20, R5.reuse, 0x4, R20 ;  /* 0x0000000405147825 */ /* 0x040fe200078e0214 */
[----:B------:R-:W-:Y:S04]  /*6d480*/  STL.64 [R1+0x27f0], R22 ;  /* 0x0027f01601007387 */ /* 0x000fe80000100a00 */
[----:B------:R-:W-:Y:S01]  /*6d490*/  LDGSTS.E [R10+-0x3ca80], desc[UR60][R22.64], P0 ;  /* 0xc3580000160a7fae */ /* 0x000fe2000812187c */
[----:B-1----:R-:W-:-:S03]  /*6d4a0*/  IMAD.WIDE R12, R5, 0x4, R24 ;  /* 0x00000004050c7825 */ /* 0x002fc600078e0218 */
[----:B------:R1:W-:Y:S04]  /*6d4b0*/  STL.64 [R1+0x2808], R20 ;  /* 0x0028081401007387 */ /* 0x0003e80000100a00 */
[----:B------:R1:W-:Y:S04]  /*6d4c0*/  LDGSTS.E [R0+-0x3c680], desc[UR60][R20.64], P0 ;  /* 0xc398000014007fae */ /* 0x0003e8000812187c */
[----:B------:R2:W-:Y:S04]  /*6d4d0*/  STL.64 [R1+0x2818], R12 ;  /* 0x0028180c01007387 */ /* 0x0005e80000100a00 */
[----:B------:R2:W-:Y:S01]  /*6d4e0*/  LDGSTS.E [R6+-0x3c280], desc[UR60][R12.64], P0 ;  /* 0xc3d800000c067fae */ /* 0x0005e2000812187c */
[----:B-1----:R-:W-:-:S05]  /*6d4f0*/  IMAD.WIDE R20, R5, 0x4, R234 ;  /* 0x0000000405147825 */ /* 0x002fca00078e02ea */
[----:B------:R1:W-:Y:S01]  /*6d500*/  STL.64 [R1+0x2828], R20 ;  /* 0x0028281401007387 */ /* 0x0003e20000100a00 */
[----:B--2---:R-:W-:-:S03]  /*6d510*/  IMAD.WIDE R12, R5, 0x4, R244 ;  /* 0x00000004050c7825 */ /* 0x004fc600078e02f4 */
[----:B------:R1:W-:Y:S02]  /*6d520*/  LDGSTS.E [R0+-0x3be80], desc[UR60][R20.64], P0 ;  /* 0xc418000014007fae */ /* 0x0003e4000812187c */
[----:B-1----:R-:W-:-:S04]  /*6d530*/  IMAD.WIDE R20, R5, 0x4, R94 ;  /* 0x0000000405147825 */ /* 0x002fc800078e025e */
        /* <DEDUP_REMOVED lines=26> */
[----:B------:R-:W-:Y:S04]  /*6d6e0*/  STL.64 [R1+0x2968], R22 ;  /* 0x0029681601007387 */ /* 0x000fe80000100a00 */
[----:B------:R1:W-:Y:S04]  /*6d6f0*/  LDGSTS.E [R0+-0x39e80], desc[UR60][R20.64], P0 ;  /* 0xc618000014007fae */ /* 0x0003e8000812187c */
[----:B------:R1:W-:Y:S04]  /*6d700*/  STL.64 [R1+0x2960], R12 ;  /* 0x0029600c01007387 */ /* 0x0003e80000100a00 */
[----:B------:R-:W-:Y:S01]  /*6d710*/  LDGSTS.E [R10+-0x39a80], desc[UR60][R22.64], P0 ;  /* 0xc6580000160a7fae */ /* 0x000fe2000812187c */
[----:B-1----:R-:W-:-:S03]  /*6d720*/  IMAD.WIDE R20, R5, 0x4, R110 ;  /* 0x0000000405147825 */ /* 0x002fc600078e026e */
[----:B------:R-:W3:Y:S04]  /*6d730*/  LDL.LU.64 R26, [R1+0x398] ;  /* 0x00039800011a7983 */ /* 0x000ee80000300a00 */
[----:B------:R1:W-:Y:S01]  /*6d740*/  LDGSTS.E [R6+-0x39680], desc[UR60][R12.64], P0 ;  /* 0xc69800000c067fae */ /* 0x0003e2000812187c */
[----:B------:R-:W-:-:S03]  /*6d750*/  IMAD.WIDE R32, R5, 0x4, R114 ;  /* 0x0000000405207825 */ /* 0x000fc600078e0272 */
[----:B------:R1:W-:Y:S04]  /*6d760*/  STL.64 [R1+0x2950], R20 ;  /* 0x0029501401007387 */ /* 0x0003e80000100a00 */
[----:B------:R-:W-:Y:S01]  /*6d770*/  LDGSTS.E [R0+-0x39280], desc[UR60][R20.64], P0 ;  /* 0xc6d8000014007fae */ /* 0x000fe2000812187c */
[----:B-1----:R-:W-:-:S04]  /*6d780*/  IMAD.WIDE R12, R5, 0x4, R112 ;  /* 0x00000004050c7825 */ /* 0x002fc800078e0270 */
[C---:B------:R-:W-:Y:S01]  /*6d790*/  IMAD.WIDE R28, R5.reuse, 0x4, R116 ;  /* 0x00000004051c7825 */ /* 0x040fe200078e0274 */
[----:B------:R1:W-:Y:S04]  /*6d7a0*/  LDGSTS.E [R10+-0x38e80], desc[UR60][R12.64], P0 ;  /* 0xc71800000c0a7fae */ /* 0x0003e8000812187c */
[----:B------:R-:W3:Y:S04]  /*6d7b0*/  LDL.LU.64 R20, [R1+0x358] ;  /* 0x0003580001147983 */ /* 0x000ee80000300a00 */
[----:B------:R1:W-:Y:S04]  /*6d7c0*/  STL.64 [R1+0x2948], R12 ;  /* 0x0029480c01007387 */ /* 0x0003e80000100a00 */
[----:B------:R-:W3:Y:S04]  /*6d7d0*/  LDL.LU.64 R22, [R1+0x318] ;  /* 0x0003180001167983 */ /* 0x000ee80000300a00 */
[----:B------:R-:W-:Y:S01]  /*6d7e0*/  STL.64 [R1+0x2940], R32 ;  /* 0x0029402001007387 */ /* 0x000fe20000100a00 */
[----:B-1----:R-:W-:-:S03]  /*6d7f0*/  IMAD.WIDE R12, R5, 0x4, R118 ;  /* 0x00000004050c7825 */ /* 0x002fc600078e0276 */
[----:B------:R-:W3:Y:S04]  /*6d800*/  LDL.LU.64 R234, [R1+0x2d8] ;  /* 0x0002d80001ea7983 */ /* 0x000ee80000300a00 */
[----:B------:R-:W-:Y:S04]  /*6d810*/  LDGSTS.E [R6+-0x38a80], desc[UR60][R32.64], P0 ;  /* 0xc758000020067fae */ /* 0x000fe8000812187c */
[----:B------:R4:W-:Y:S04]  /*6d820*/  STL.64 [R1+0x2938], R28 ;  /* 0x0029381c01007387 */ /* 0x0009e80000100a00 */
[----:B------:R4:W-:Y:S04]  /*6d830*/  LDGSTS.E [R0+-0x38680], desc[UR60][R28.64], P0 ;  /* 0xc79800001c007fae */ /* 0x0009e8000812187c */
[----:B------:R-:W-:Y:S01]  /*6d840*/  STL.64 [R1+0x2928], R12 ;  /* 0x0029280c01007387 */ /* 0x000fe20000100a00 */
[----:B----4-:R-:W-:-:S03]  /*6d850*/  IMAD.WIDE R28, R5, 0x4, R250 ;  /* 0x00000004051c7825 */ /* 0x010fc600078e02fa */
[----:B------:R-:W4:Y:S01]  /*6d860*/  LDL.LU.64 R250, [R1+0x298] ;  /* 0x0002980001fa7983 */ /* 0x000f220000300a00 */
[----:B------:R-:W-:Y:S01]  /*6d870*/  IADD3 R15, R15, 0x300000, RZ ;  /* 0x003000000f0f7810 */ /* 0x000fe20007ffe0ff */
[C---:B------:R-:W-:Y:S02]  /*6d880*/  VIADD R0, R16.reuse, 0x300000 ;  /* 0x0030000010007836 */ /* 0x040fe40000000000 */
[----:B------:R-:W4:Y:S04]  /*6d890*/  LDL.LU.64 R34, [R1+0x258] ;  /* 0x0002580001227983 */ /* 0x000f280000300a00 */
[----:B------:R3:W-:Y:S01]  /*6d8a0*/  LDGSTS.E [R15+-0x38280], desc[UR60][R12.64], P0 ;  /* 0xc7d800000c0f7fae */ /* 0x0007e2000812187c */
[----:B------:R-:W-:-:S03]  /*6d8b0*/  IADD3 R10, R16, 0x300000, RZ ;  /* 0x00300000100a7810 */ /* 0x000fc60007ffe0ff */
[----:B------:R1:W-:Y:S01]  /*6d8c0*/  STL.64 [R1+0x25b8], R28 ;  /* 0x0025b81c01007387 */ /* 0x0003e20000100a00 */
[----:B------:R-:W-:-:S03]  /*6d8d0*/  VIADD R6, R16, 0x300000 ;  /* 0x0030000010067836 */ /* 0x000fc60000000000 */
[----:B------:R-:W-:Y:S01]  /*6d8e0*/  LDGSTS.E [R0+-0x3fe00], desc[UR60][R28.64], P0 ;  /* 0xc02000001c007fae */ /* 0x000fe2000812187c */
[----:B--2---:R-:W-:-:S03]  /*6d8f0*/  IMAD.WIDE R24, R5, 0x4, R24 ;  /* 0x0000000405187825 */ /* 0x004fc600078e0218 */
[----:B-1----:R-:W2:Y:S01]  /*6d900*/  LDL.LU.64 R28, [R1+0x218] ;  /* 0x00021800011c7983 */ /* 0x002ea20000300a00 */
[----:B---3--:R-:W-:-:S03]  /*6d910*/  IMAD.WIDE R12, R5, 0x4, R30 ;  /* 0x00000004050c7825 */ /* 0x008fc600078e021e */
[----:B------:R-:W-:Y:S04]  /*6d920*/  STL.64 [R1+0x25d0], R24 ;  /* 0x0025d01801007387 */ /* 0x000fe80000100a00 */
[----:B------:R-:W3:Y:S04]  /*6d930*/  LDL.LU.64 R32, [R1+0x1d8] ;  /* 0x0001d80001207983 */ /* 0x000ee80000300a00 */
[----:B------:R1:W-:Y:S04]  /*6d940*/  STL.64 [R1+0x25e8], R12 ;  /* 0x0025e80c01007387 */ /* 0x0003e80000100a00 */
[----:B------:R-:W3:Y:S04]  /*6d950*/  LDL.LU.64 R30, [R1+0x198] ;  /* 0x00019800011e7983 */ /* 0x000ee80000300a00 */
[----:B------:R-:W-:Y:S04]  /*6d960*/  LDGSTS.E [R10+-0x3fa00], desc[UR60][R24.64], P0 ;  /* 0xc0600000180a7fae */ /* 0x000fe8000812187c */
[----:B------:R1:W-:Y:S01]  /*6d970*/  LDGSTS.E [R6+-0x3f600], desc[UR60][R12.64], P0 ;  /* 0xc0a000000c067fae */ /* 0x0003e2000812187c */
[----:B------:R-:W-:-:S05]  /*6d980*/  IMAD.WIDE R14, R5, 0x4, R26 ;  /* 0x00000004050e7825 */ /* 0x000fca00078e021a */
[----:B------:R1:W-:Y:S04]  /*6d990*/  STL.64 [R1+0x25f8], R14 ;  /* 0x0025f80e01007387 */ /* 0x0003e80000100a00 */
[----:B------:R-:W3:Y:S04]  /*6d9a0*/  LDL.LU.64 R26, [R1+0x158] ;  /* 0x00015800011a7983 */ /* 0x000ee80000300a00 */
[----:B------:R1:W-:Y:S02]  /*6d9b0*/  LDGSTS.E [R0+-0x3f200], desc[UR60][R14.64], P0 ;  /* 0xc0e000000e007fae */ /* 0x0003e4000812187c */
[----:B-1----:R-:W-:-:S02]  /*6d9c0*/  IMAD.WIDE R12, R5, 0x4, R20 ;  /* 0x00000004050c7825 */ /* 0x002fc400078e0214 */
[----:B------:R-:W3:Y:S04]  /*6d9d0*/  LDL.LU.64 R20, [R1+0x118] ;  /* 0x0001180001147983 */ /* 0x000ee80000300a00 */
[----:B------:R-:W3:Y:S01]  /*6d9e0*/  LDL.LU.64 R24, [R1+0xd8] ;  /* 0x0000d80001187983 */ /* 0x000ee20000300a00 */
[----:B------:R-:W-:-:S03]  /*6d9f0*/  IMAD.WIDE R36, R5, 0x4, R22 ;  /* 0x0000000405247825 */ /* 0x000fc600078e0216 */
[----:B------:R4:W-:Y:S04]  /*6da00*/  STL.64 [R1+0x2608], R12 ;  /* 0x0026080c01007387 */ /* 0x0009e80000100a00 */
[----:B------:R-:W3:Y:S01]  /*6da10*/  LDL.LU.64 R22, [R1+0x98] ;  /* 0x0000980001167983 */ /* 0x000ee20000300a00 */
[----:B------:R-:W-:-:S03]  /*6da20*/  IMAD.WIDE R14, R5, 0x4, R234 ;  /* 0x00000004050e7825 */ /* 0x000fc600078e02ea */
[----:B------:R-:W-:Y:S04]  /*6da30*/  STL.64 [R1+0x2618], R36 ;  /* 0x0026182401007387 */ /* 0x000fe80000100a00 */
[----:B------:R-:W3:Y:S04]  /*6da40*/  LDL.LU.64 R234, [R1+0x58] ;  /* 0x0000580001ea7983 */ /* 0x000ee80000300a00 */
[----:B------:R4:W-:Y:S04]  /*6da50*/  LDGSTS.E [R6+-0x3ee00], desc[UR60][R12.64], P0 ;  /* 0xc12000000c067fae */ /* 0x0009e8000812187c */
[----:B------:R1:W-:Y:S04]  /*6da60*/  STL.64 [R1+0x2628], R14 ;  /* 0x0026280e01007387 */ /* 0x0003e80000100a00 */
[----:B------:R-:W-:Y:S04]  /*6da70*/  LDGSTS.E [R10+-0x3ea00], desc[UR60][R36.64], P0 ;  /* 0xc1600000240a7fae */ /* 0x000fe8000812187c */
[----:B------:R1:W-:Y:S01]  /*6da80*/  LDGSTS.E [R0+-0x3e600], desc[UR60][R14.64], P0 ;  /* 0xc1a000000e007fae */ /* 0x0003e2000812187c */
[----:B----4-:R-:W-:-:S03]  /*6da90*/  IMAD.WIDE R12, R5, 0x4, R250 ;  /* 0x00000004050c7825 */ /* 0x010fc600078e02fa */
[----:B------:R-:W4:Y:S01]  /*6daa0*/  LDL.LU.64 R250, [R1+0x18] ;  /* 0x0000180001fa7983 */ /* 0x000f220000300a00 */
[----:B-1----:R-:W-:-:S03]  /*6dab0*/  IMAD.WIDE R14, R5, 0x4, R34 ;  /* 0x00000004050e7825 */ /* 0x002fc600078e0222 */
[----:B------:R3:W-:Y:S04]  /*6dac0*/  STL.64 [R1+0x2638], R12 ;  /* 0x0026380c01007387 */ /* 0x0007e80000100a00 */
[----:B------:R3:W-:Y:S04]  /*6dad0*/  LDGSTS.E [R6+-0x3e200], desc[UR60][R12.64], P0 ;  /* 0xc1e000000c067fae */ /* 0x0007e8000812187c */
[----:B------:R1:W-:Y:S04]  /*6dae0*/  STL.64 [R1+0x2648], R14 ;  /* 0x0026480e01007387 */ /* 0x0003e80000100a00 */
[----:B------:R1:W-:Y:S01]  /*6daf0*/  LDGSTS.E [R0+-0x3de00], desc[UR60][R14.64], P0 ;  /* 0xc22000000e007fae */ /* 0x0003e2000812187c */
[----:B--2---:R-:W-:-:S04]  /*6db00*/  IMAD.WIDE R28, R5, 0x4, R28 ;  /* 0x00000004051c7825 */ /* 0x004fc800078e021c */
[C---:B---3--:R-:W-:Y:S01]  /*6db10*/  IMAD.WIDE R12, R5.reuse, 0x4, R32 ;  /* 0x00000004050c7825 */ /* 0x048fe200078e0220 */
        /* <DEDUP_REMOVED lines=8> */
[----:B------:R1:W-:Y:S04]  /*6dba0*/  STL.64 [R1+0x26d8], R12 ;  /* 0x0026d80c01007387 */ /* 0x0003e80000100a00 */
[----:B------:R1:W-:Y:S01]  /*6dbb0*/  LDGSTS.E [R6+-0x3ce00], desc[UR60][R12.64], P0 ;  /* 0xc32000000c067fae */ /* 0x0003e2000812187c */
[----:B------:R-:W-:-:S04]  /*6dbc0*/  IMAD.WIDE R20, R5, 0x4, R20 ;  /* 0x0000000405147825 */ /* 0x000fc800078e0214 */
[C---:B--2---:R-:W-:Y:S01]  /*6dbd0*/  IMAD.WIDE R14, R5.reuse, 0x4, R24 ;  /* 0x00000004050e7825 */ /* 0x044fe200078e0218 */
        /* <DEDUP_REMOVED lines=38> */
[----:B------:R1:W-:Y:S04]  /*6de40*/  STL.64 [R1+0x2878], R20 ;  /* 0x0028781401007387 */ /* 0x0003e80000100a00 */
[----:B------:R1:W-:Y:S04]  /*6de50*/  LDGSTS.E [R0+-0x39e00], desc[UR60][R14.64], P0 ;  /* 0xc62000000e007fae */ /* 0x0003e8000812187c */
[----:B------:R1:W-:Y:S04]  /*6de60*/  STL.64 [R1+0x2870], R12 ;  /* 0x0028700c01007387 */ /* 0x0003e80000100a00 */
[----:B------:R-:W3:Y:S01]  /*6de70*/  LDL.LU.64 R26, [R1+0x390] ;  /* 0x00039000011a7983 */ /* 0x000ee20000300a00 */
[----:B-1----:R-:W-:-:S03]  /*6de80*/  IMAD.WIDE R14, R5, 0x4, R136 ;  /* 0x00000004050e7825 */ /* 0x002fc600078e0288 */
[----:B------:R-:W-:Y:S04]  /*6de90*/  LDGSTS.E [R10+-0x39a00], desc[UR60][R20.64], P0 ;  /* 0xc6600000140a7fae */ /* 0x000fe8000812187c */
[----:B------:R1:W-:Y:S01]  /*6dea0*/  LDGSTS.E [R6+-0x39600], desc[UR60][R12.64], P0 ;  /* 0xc6a000000c067fae */ /* 0x0003e2000812187c */
[----:B------:R-:W-:-:S03]  /*6deb0*/  IMAD.WIDE R30, R5, 0x4, R140 ;  /* 0x00000004051e7825 */ /* 0x000fc600078e028c */
[----:B------:R1:W-:Y:S04]  /*6dec0*/  STL.64 [R1+0x2860], R14 ;  /* 0x0028600e01007387 */ /* 0x0003e80000100a00 */
[----:B------:R-:W3:Y:S01]  /*6ded0*/  LDL.LU.64 R20, [R1+0x350] ;  /* 0x0003500001147983 */ /* 0x000ee20000300a00 */
[----:B-1----:R-:W-:-:S03]  /*6dee0*/  IMAD.WIDE R12, R5, 0x4, R138 ;  /* 0x00000004050c7825 */ /* 0x002fc600078e028a */
[----:B------:R1:W-:Y:S04]  /*6def0*/  LDGSTS.E [R0+-0x39200], desc[UR60][R14.64], P0 ;  /* 0xc6e000000e007fae */ /* 0x0003e8000812187c */
[----:B------:R1:W-:Y:S04]  /*6df00*/  STL.64 [R1+0x2858], R12 ;  /* 0x0028580c01007387 */ /* 0x0003e80000100a00 */
[----:B------:R1:W-:Y:S02]  /*6df10*/  LDGSTS.E [R10+-0x38e00], desc[UR60][R12.64], P0 ;  /* 0xc72000000c0a7fae */ /* 0x0003e4000812187c */
[----:B-1----:R-:W-:-:S02]  /*6df20*/  IMAD.WIDE R14, R5, 0x4, R142 ;  /* 0x00000004050e7825 */ /* 0x002fc400078e028e */
[----:B------:R-:W3:Y:S04]  /*6df30*/  LDL.LU.64 R22, [R1+0x310] ;  /* 0x0003100001167983 */ /* 0x000ee80000300a00 */
[----:B------:R-:W-:Y:S01]  /*6df40*/  STL.64 [R1+0x2850], R30 ;  /* 0x0028501e01007387 */ /* 0x000fe20000100a00 */
[----:B------:R-:W-:-:S03]  /*6df50*/  IMAD.WIDE R12, R5, 0x4, R144 ;  /* 0x00000004050c7825 */ /* 0x000fc600078e0290 */
[----:B------:R-:W3:Y:S04]  /*6df60*/  LDL.LU.64 R234, [R1+0x2d0] ;  /* 0x0002d00001ea7983 */ /* 0x000ee80000300a00 */
[----:B------:R-:W-:Y:S04]  /*6df70*/  LDGSTS.E [R6+-0x38a00], desc[UR60][R30.64], P0 ;  /* 0xc76000001e067fae */ /* 0x000fe8000812187c */
        /* <DEDUP_REMOVED lines=12> */
[----:B------:R1:W-:Y:S01]  /*6e040*/  LDGSTS.E [R0+-0x3fd80], desc[UR60][R14.64], P0 ;  /* 0xc02800000e007fae */ /* 0x0003e2000812187c */
[----:B--2---:R-:W-:-:S04]  /*6e050*/  IMAD.WIDE R24, R5, 0x4, R24 ;  /* 0x0000000405187825 */ /* 0x004fc800078e0218 */
[C---:B---3--:R-:W-:Y:S01]  /*6e060*/  IMAD.WIDE R12, R5.reuse, 0x4, R28 ;  /* 0x00000004050c7825 */ /* 0x048fe200078e021c */
[----:B------:R-:W-:Y:S04]  /*6e070*/  LDGSTS.E [R10+-0x3f980], desc[UR60][R24.64], P0 ;  /* 0xc0680000180a7fae */ /* 0x000fe8000812187c */
[----:B------:R-:W2:Y:S04]  /*6e080*/  LDL.LU.64 R28, [R1+0x210] ;  /* 0x00021000011c7983 */ /* 0x000ea80000300a00 */
[----:B------:R-:W-:Y:S04]  /*6e090*/  STL.64 [R1+0x24e0], R24 ;  /* 0x0024e01801007387 */ /* 0x000fe80000100a00 */
[----:B------:R-:W3:Y:S04]  /*6e0a0*/  LDL.LU.64 R32, [R1+0x1d0] ;  /* 0x0001d00001207983 */ /* 0x000ee80000300a00 */
[----:B------:R1:W-:Y:S02]  /*6e0b0*/  STL.64 [R1+0x24f0], R12 ;  /* 0x0024f00c01007387 */ /* 0x0003e40000100a00 */
[----:B-1----:R-:W-:-:S02]  /*6e0c0*/  IMAD.WIDE R14, R5, 0x4, R26 ;  /* 0x00000004050e7825 */ /* 0x002fc400078e021a */
[----:B------:R-:W3:Y:S04]  /*6e0d0*/  LDL.LU.64 R30, [R1+0x190] ;  /* 0x00019000011e7983 */ /* 0x000ee80000300a00 */
[----:B------:R1:W-:Y:S04]  /*6e0e0*/  LDGSTS.E [R6+-0x3f580], desc[UR60][R12.64], P0 ;  /* 0xc0a800000c067fae */ /* 0x0003e8000812187c */
[----:B------:R1:W-:Y:S04]  /*6e0f0*/  STL.64 [R1+0x2500], R14 ;  /* 0x0025000e01007387 */ /* 0x0003e80000100a00 */
[----:B------:R-:W3:Y:S01]  /*6e100*/  LDL.LU.64 R26, [R1+0x150] ;  /* 0x00015000011a7983 */ /* 0x000ee20000300a00 */
[----:B-1----:R-:W-:-:S03]  /*6e110*/  IMAD.WIDE R12, R5, 0x4, R20 ;  /* 0x00000004050c7825 */ /* 0x002fc600078e0214 */
[----:B------:R1:W-:Y:S04]  /*6e120*/  LDGSTS.E [R0+-0x3f180], desc[UR60][R14.64], P0 ;  /* 0xc0e800000e007fae */ /* 0x0003e8000812187c */
[----:B------:R-:W3:Y:S04]  /*6e130*/  LDL.LU.64 R20, [R1+0x110] ;  /* 0x0001100001147983 */ /* 0x000ee80000300a00 */
[----:B------:R-:W3:Y:S04]  /*6e140*/  LDL.LU.64 R24, [R1+0xd0] ;  /* 0x0000d00001187983 */ /* 0x000ee80000300a00 */
[----:B------:R4:W-:Y:S04]  /*6e150*/  STL.64 [R1+0x2510], R12 ;  /* 0x0025100c01007387 */ /* 0x0009e80000100a00 */
[----:B------:R4:W-:Y:S01]  /*6e160*/  LDGSTS.E [R6+-0x3ed80], desc[UR60][R12.64], P0 ;  /* 0xc12800000c067fae */ /* 0x0009e2000812187c */
[----:B------:R-:W-:-:S03]  /*6e170*/  IMAD.WIDE R36, R5, 0x4, R22 ;  /* 0x0000000405247825 */ /* 0x000fc600078e0216 */
[----:B------:R-:W3:Y:S01]  /*6e180*/  LDL.LU.64 R22, [R1+0x90] ;  /* 0x0000900001167983 */ /* 0x000ee20000300a00 */
[----:B-1----:R-:W-:-:S03]  /*6e190*/  IMAD.WIDE R14, R5, 0x4, R234 ;  /* 0x00000004050e7825 */ /* 0x002fc600078e02ea */
[----:B------:R-:W-:Y:S04]  /*6e1a0*/  STL.64 [R1+0x2520], R36 ;  /* 0x0025202401007387 */ /* 0x000fe80000100a00 */
[----:B------:R-:W3:Y:S04]  /*6e1b0*/  LDL.LU.64 R234, [R1+0x50] ;  /* 0x0000500001ea7983 */ /* 0x000ee80000300a00 */
        /* <DEDUP_REMOVED lines=19> */
[----:B-1----:R-:W-:-:S04]  /*6e2f0*/  IMAD.WIDE R12, R5, 0x4, R26 ;  /* 0x00000004050c7825 */ /* 0x002fc800078e021a */
[C---:B------:R-:W-:Y:S01]  /*6e300*/  IMAD.WIDE R20, R5.reuse, 0x4, R20 ;  /* 0x0000000405147825 */ /* 0x040fe200078e0214 */
[----:B------:R1:W-:Y:S03]  /*6e310*/  STL.64 [R1+0x25d8], R12 ;  /* 0x0025d80c01007387 */ /* 0x0003e60000100a00 */
[C---:B--2---:R-:W-:Y:S01]  /*6e320*/  IMAD.WIDE R14, R5.reuse, 0x4, R24 ;  /* 0x00000004050e7825 */ /* 0x044fe200078e0218 */
[----:B------:R1:W-:Y:S04]  /*6e330*/  LDGSTS.E [R6+-0x3cd80], desc[UR60][R12.64], P0 ;  /* 0xc32800000c067fae */ /* 0x0003e8000812187c */
        /* <DEDUP_REMOVED lines=23> */
[----:B------:R1:W-:Y:S04]  /*6e4b0*/  LDGSTS.E [R6+-0x3ad80], desc[UR60][R12.64], P0 ;  /* 0xc52800000c067fae */ /* 0x0003e8000812187c */
[----:B------:R2:W-:Y:S04]  /*6e4c0*/  STL.64 [R1+0x26a8], R20 ;  /* 0x0026a81401007387 */ /* 0x0005e80000100a00 */
[----:B------:R2:W-:Y:S01]  /*6e4d0*/  LDGSTS.E [R10+-0x3a980], desc[UR60][R20.64], P0 ;  /* 0xc5680000140a7fae */ /* 0x0005e2000812187c */
[----:B-1----:R-:W-:-:S03]  /*6e4e0*/  IMAD.WIDE R12, R5, 0x4, R162 ;  /* 0x00000004050c7825 */ /* 0x002fc600078e02a2 */
[----:B------:R1:W-:Y:S04]  /*6e4f0*/  STL.64 [R1+0x26c8], R14 ;  /* 0x0026c80e01007387 */ /* 0x0003e80000100a00 */
[----:B------:R1:W-:Y:S04]  /*6e500*/  LDGSTS.E [R0+-0x3a580], desc[UR60][R14.64], P0 ;  /* 0xc5a800000e007fae */ /* 0x0003e8000812187c */
[----:B------:R3:W-:Y:S01]  /*6e510*/  STL.64 [R1+0x26e0], R12 ;  /* 0x0026e00c01007387 */ /* 0x0007e20000100a00 */
[----:B--2---:R-:W-:-:S03]  /*6e520*/  IMAD.WIDE R20, R5, 0x4, R166 ;  /* 0x0000000405147825 */ /* 0x004fc600078e02a6 */
[----:B------:R-:W2:Y:S01]  /*6e530*/  LDL.LU.64 R30, [R1+0x448] ;  /* 0x00044800011e7983 */ /* 0x000ea20000300a00 */
[----:B-1----:R-:W-:-:S03]  /*6e540*/  IMAD.WIDE R14, R5, 0x4, R164 ;  /* 0x00000004050e7825 */ /* 0x002fc600078e02a4 */
[----:B------:R-:W4:Y:S04]  /*6e550*/  LDL.LU.64 R28, [R1+0x408] ;  /* 0x00040800011c7983 */ /* 0x000f280000300a00 */
[----:B------:R1:W-:Y:S04]  /*6e560*/  STL.64 [R1+0x26f8], R14 ;  /* 0x0026f80e01007387 */ /* 0x0003e80000100a00 */
[----:B------:R3:W-:Y:S04]  /*6e570*/  LDGSTS.E [R6+-0x3a180], desc[UR60][R12.64], P0 ;  /* 0xc5e800000c067fae */ /* 0x0007e8000812187c */
[----:B------:R-:W4:Y:S04]  /*6e580*/  LDL.LU.64 R250, [R1+0x3c8] ;  /* 0x0003c80001fa7983 */ /* 0x000f280000300a00 */
[----:B------:R1:W-:Y:S01]  /*6e590*/  LDGSTS.E [R0+-0x39d80], desc[UR60][R14.64], P0 ;  /* 0xc62800000e007fae */ /* 0x0003e2000812187c */
[----:B---3--:R-:W-:-:S03]  /*6e5a0*/  IMAD.WIDE R12, R5, 0x4, R168 ;  /* 0x00000004050c7825 */ /* 0x008fc600078e02a8 */
[----:B------:R3:W-:Y:S04]  /*6e5b0*/  STL.64 [R1+0x2788], R20 ;  /* 0x0027881401007387 */ /* 0x0007e80000100a00 */
[----:B------:R3:W-:Y:S01]  /*6e5c0*/  LDGSTS.E [R10+-0x39980], desc[UR60][R20.64], P0 ;  /* 0xc6680000140a7fae */ /* 0x0007e2000812187c */
[----:B-1----:R-:W-:-:S03]  /*6e5d0*/  IMAD.WIDE R14, R5, 0x4, R170 ;  /* 0x00000004050e7825 */ /* 0x002fc600078e02aa */
[----:B------:R1:W-:Y:S04]  /*6e5e0*/  STL.64 [R1+0x2780], R12 ;  /* 0x0027800c01007387 */ /* 0x0003e80000100a00 */
[----:B------:R1:W-:Y:S04]  /*6e5f0*/  LDGSTS.E [R6+-0x39580], desc[UR60][R12.64], P0 ;  /* 0xc6a800000c067fae */ /* 0x0003e8000812187c */
[----:B------:R-:W4:Y:S01]  /*6e600*/  LDL.LU.64 R234, [R1+0x388] ;  /* 0x0003880001ea7983 */ /* 0x000f220000300a00 */
[----:B---3--:R-:W-:-:S03]  /*6e610*/  IMAD.WIDE R20, R5, 0x4, R174 ;  /* 0x0000000405147825 */ /* 0x008fc600078e02ae */
[----:B------:R3:W-:Y:S01]  /*6e620*/  STL.64 [R1+0x2778], R14 ;  /* 0x0027780e01007387 */ /* 0x0007e20000100a00 */
[----:B-1----:R-:W-:-:S03]  /*6e630*/  IMAD.WIDE R12, R5, 0x4, R172 ;  /* 0x00000004050c7825 */ /* 0x002fc600078e02ac */
[----:B------:R-:W4:Y:S04]  /*6e640*/  LDL.LU.64 R26, [R1+0x348] ;  /* 0x00034800011a7983 */ /* 0x000f280000300a00 */
[----:B------:R3:W-:Y:S04]  /*6e650*/  LDGSTS.E [R0+-0x39180], desc[UR60][R14.64], P0 ;  /* 0xc6e800000e007fae */ /* 0x0007e8000812187c */
[----:B------:R1:W-:Y:S04]  /*6e660*/  STL.64 [R1+0x2768], R12 ;  /* 0x0027680c01007387 */ /* 0x0003e80000100a00 */
[----:B------:R-:W4:Y:S01]  /*6e670*/  LDL.LU.64 R24, [R1+0x308] ;  /* 0x0003080001187983 */ /* 0x000f220000300a00 */
[----:B---3--:R-:W-:-:S03]  /*6e680*/  IMAD.WIDE R14, R5, 0x4, R176 ;  /* 0x00000004050e7825 */ /* 0x008fc600078e02b0 */
[----:B------:R3:W-:Y:S04]  /*6e690*/  STL.64 [R1+0x2760], R20 ;  /* 0x0027601401007387 */ /* 0x0007e80000100a00 */
[----:B------:R-:W4:Y:S04]  /*6e6a0*/  LDL.LU.64 R22, [R1+0x2c8] ;  /* 0x0002c80001167983 */ /* 0x000f280000300a00 */
[----:B------:R1:W-:Y:S04]  /*6e6b0*/  LDGSTS.E [R10+-0x38d80], desc[UR60][R12.64], P0 ;  /* 0xc72800000c0a7fae */ /* 0x0003e8000812187c */
[----:B------:R4:W-:Y:S04]  /*6e6c0*/  STL.64 [R1+0x2758], R14 ;  /* 0x0027580e01007387 */ /* 0x0009e80000100a00 */
[----:B------:R-:W-:Y:S01]  /*6e6d0*/  LDGSTS.E [R6+-0x38980], desc[UR60][R20.64], P0 ;  /* 0xc768000014067fae */ /* 0x000fe2000812187c */
[----:B-1----:R-:W-:Y:S01]  /*6e6e0*/  IMAD.WIDE R12, R5, 0x4, R178 ;  /* 0x00000004050c7825 */ /* 0x002fe200078e02b2 */
[----:B------:R-:W-:-:S02]  /*6e6f0*/  IADD3 R17, R17, 0x300000, RZ ;  /* 0x0030000011117810 */ /* 0x000fc40007ffe0ff */
[----:B------:R1:W-:Y:S01]  /*6e700*/  LDGSTS.E [R0+-0x38580], desc[UR60][R14.64], P0 ;  /* 0xc7a800000e007fae */ /* 0x0003e2000812187c */
[----:B--2---:R-:W-:-:S03]  /*6e710*/  IMAD.WIDE R172, R5, 0x4, R30 ;  /* 0x0000000405ac7825 */ /* 0x004fc600078e021e */
[----:B---3--:R-:W2:Y:S04]  /*6e720*/  LDL.LU.64 R20, [R1+0x288] ;  /* 0x0002880001147983 */ /* 0x008ea80000300a00 */
[----:B------:R3:W-:Y:S04]  /*6e730*/  STL.64 [R1+0x2748], R12 ;  /* 0x0027480c01007387 */ /* 0x0007e80000100a00 */
[----:B------:R-:W3:Y:S01]  /*6e740*/  LDL.LU.64 R36, [R1+0x248] ;  /* 0x0002480001247983 */ /* 0x000ee20000300a00 */
[----:B----4-:R-:W-:-:S04]  /*6e750*/  IMAD.WIDE R232, R5, 0x4, R250 ;  /* 0x0000000405e87825 */ /* 0x010fc800078e02fa */
[C---:B------:R-:W-:Y:S01]  /*6e760*/  IMAD.WIDE R176, R5.reuse, 0x4, R28 ;  /* 0x0000000405b07825 */ /* 0x040fe200078e021c */
[----:B------:R-:W4:Y:S04]  /*6e770*/  LDL.LU.64 R250, [R1+0x208] ;  /* 0x0002080001fa7983 */ /* 0x000f280000300a00 */
[----:B------:R-:W4:Y:S04]  /*6e780*/  LDL.LU.64 R34, [R1+0x1c8] ;  /* 0x0001c80001227983 */ /* 0x000f280000300a00 */
[----:B------:R-:W4:Y:S04]  /*6e790*/  LDL.LU.64 R32, [R1+0x188] ;  /* 0x0001880001207983 */ /* 0x000f280000300a00 */
[----:B------:R-:W4:Y:S04]  /*6e7a0*/  LDL.LU.64 R30, [R1+0x148] ;  /* 0x00014800011e7983 */ /* 0x000f280000300a00 */
[----:B------:R-:W4:Y:S01]  /*6e7b0*/  LDL.LU.64 R28, [R1+0x108] ;  /* 0x00010800011c7983 */ /* 0x000f220000300a00 */
[----:B------:R-:W-:-:S04]  /*6e7c0*/  IMAD.WIDE R240, R5, 0x4, R26 ;  /* 0x0000000405f07825 */ /* 0x000fc800078e021a */
[C---:B------:R-:W-:Y:S01]  /*6e7d0*/  IMAD.WIDE R242, R5.reuse, 0x4, R24 ;  /* 0x0000000405f27825 */ /* 0x040fe200078e0218 */
[----:B------:R-:W4:Y:S04]  /*6e7e0*/  LDL.LU.64 R26, [R1+0xc8] ;  /* 0x0000c800011a7983 */ /* 0x000f280000300a00 */
[----:B------:R-:W4:Y:S01]  /*6e7f0*/  LDL.LU.64 R24, [R1+0x88] ;  /* 0x0000880001187983 */ /* 0x000f220000300a00 */
[----:B------:R-:W-:Y:S01]  /*6e800*/  IMAD.WIDE R244, R5, 0x4, R22 ;  /* 0x0000000405f47825 */ /* 0x000fe200078e0216 */
[C---:B------:R-:W-:Y:S02]  /*6e810*/  IADD3 R10, R18.reuse, 0x300000, RZ ;  /* 0x00300000120a7810 */ /* 0x040fe40007ffe0ff */
[----:B------:R-:W4:Y:S01]  /*6e820*/  LDL.LU.64 R22, [R1+0x48] ;  /* 0x0000480001167983 */ /* 0x000f220000300a00 */
[----:B-1----:R-:W-:-:S02]  /*6e830*/  VIADD R0, R18, 0x300000 ;  /* 0x0030000012007836 */ /* 0x002fc40000000000 */
[----:B------:R-:W-:Y:S01]  /*6e840*/  VIADD R6, R18, 0x300000 ;  /* 0x0030000012067836 */ /* 0x000fe20000000000 */
[----:B------:R1:W-:Y:S01]  /*6e850*/  LDGSTS.E [R17+-0x38180], desc[UR60][R12.64], P0 ;  /* 0xc7e800000c117fae */ /* 0x0003e2000812187c */
[----:B------:R-:W-:-:S03]  /*6e860*/  IMAD.WIDE R234, R5, 0x4, R234 ;  /* 0x0000000405ea7825 */ /* 0x000fc600078e02ea */
[----:B------:R-:W-:Y:S04]  /*6e870*/  LDGSTS.E [R0+-0x3fd00], desc[UR60][R172.64], P0 ;  /* 0xc0300000ac007fae */ /* 0x000fe8000812187c */
[----:B------:R-:W-:Y:S04]  /*6e880*/  LDGSTS.E [R10+-0x3f900], desc[UR60][R176.64], P0 ;  /* 0xc0700000b00a7fae */ /* 0x000fe8000812187c */
[----:B------:R-:W-:Y:S04]  /*6e890*/  LDGSTS.E [R6+-0x3f500], desc[UR60][R232.64], P0 ;  /* 0xc0b00000e8067fae */ /* 0x000fe8000812187c */
[----:B------:R-:W-:Y:S04]  /*6e8a0*/  LDGSTS.E [R0+-0x3f100], desc[UR60][R234.64], P0 ;  /* 0xc0f00000ea007fae */ /* 0x000fe8000812187c */
[----:B------:R-:W-:Y:S04]  /*6e8b0*/  LDGSTS.E [R6+-0x3ed00], desc[UR60][R240.64], P0 ;  /* 0xc1300000f0067fae */ /* 0x000fe8000812187c */
[----:B------:R-:W-:Y:S04]  /*6e8c0*/  LDGSTS.E [R10+-0x3e900], desc[UR60][R242.64], P0 ;  /* 0xc1700000f20a7fae */ /* 0x000fe8000812187c */
[----:B------:R-:W-:Y:S01]  /*6e8d0*/  LDGSTS.E [R0+-0x3e500], desc[UR60][R244.64], P0 ;  /* 0xc1b00000f4007fae */ /* 0x000fe2000812187c */
[----:B--2---:R-:W-:-:S03]  /*6e8e0*/  IMAD.WIDE R246, R5, 0x4, R20 ;  /* 0x0000000405f67825 */ /* 0x004fc600078e0214 */
[----:B------:R-:W2:Y:S04]  /*6e8f0*/  LDL.LU.64 R20, [R1+0x8] ;  /* 0x0000080001147983 */ /* 0x000ea80000300a00 */
[----:B------:R-:W-:Y:S01]  /*6e900*/  LDGSTS.E [R6+-0x3e100], desc[UR60][R246.64], P0 ;  /* 0xc1f00000f6067fae */ /* 0x000fe2000812187c */
[----:B---3--:R-:W-:-:S05]  /*6e910*/  IMAD.WIDE R248, R5, 0x4, R36 ;  /* 0x0000000405f87825 */ /* 0x008fca00078e0224 */
[----:B------:R-:W-:Y:S01]  /*6e920*/  LDGSTS.E [R0+-0x3dd00], desc[UR60][R248.64], P0 ;  /* 0xc2300000f8007fae */ /* 0x000fe2000812187c */
[----:B----4-:R-:W-:-:S04]  /*6e930*/  IMAD.WIDE R250, R5, 0x4, R250 ;  /* 0x0000000405fa7825 */ /* 0x010fc800078e02fa */
[C---:B------:R-:W-:Y:S01]  /*6e940*/  IMAD.WIDE R14, R5.reuse, 0x4, R34 ;  /* 0x00000004050e7825 */ /* 0x040fe200078e0222 */
[----:B------:R-:W-:Y:S03]  /*6e950*/  LDGSTS.E [R10+-0x3d900], desc[UR60][R250.64], P0 ;  /* 0xc2700000fa0a7fae */ /* 0x000fe6000812187c */
[C---:B-1----:R-:W-:Y:S01]  /*6e960*/  IMAD.WIDE R12, R5.reuse, 0x4, R32 ;  /* 0x00000004050c7825 */ /* 0x042fe200078e0220 */
[----:B------:R1:W-:Y:S04]  /*6e970*/  STL.64 [R1+0x24c0], R14 ;  /* 0x0024c00e01007387 */ /* 0x0003e80000100a00 */
[----:B------:R1:W-:Y:S01]  /*6e980*/  LDGSTS.E [R6+-0x3d500], desc[UR60][R14.64], P0 ;  /* 0xc2b000000e067fae */ /* 0x0003e2000812187c */
[----:B------:R-:W-:-:S03]  /*6e990*/  IMAD.WIDE R16, R5, 0x4, R28 ;  /* 0x0000000405107825 */ /* 0x000fc600078e021c */
[----:B------:R3:W-:Y:S04]  /*6e9a0*/  STL.64 [R1+0x24d8], R12 ;  /* 0x0024d80c01007387 */ /* 0x0007e80000100a00 */
[----:B------:R3:W-:Y:S01]  /*6e9b0*/  LDGSTS.E [R0+-0x3d100], desc[UR60][R12.64], P0 ;  /* 0xc2f000000c007fae */ /* 0x0007e2000812187c */
[----:B-1----:R-:W-:-:S05]  /*6e9c0*/  IMAD.WIDE R14, R5, 0x4, R30 ;  /* 0x00000004050e7825 */ /* 0x002fca00078e021e */
[----:B------:R1:W-:Y:S04]  /*6e9d0*/  STL.64 [R1+0x24e8], R14 ;  /* 0x0024e80e01007387 */ /* 0x0003e80000100a00 */
[----:B------:R1:W-:Y:S04]  /*6e9e0*/  LDGSTS.E [R6+-0x3cd00], desc[UR60][R14.64], P0 ;  /* 0xc33000000e067fae */ /* 0x0003e8000812187c */
[----:B------:R-:W-:Y:S01]  /*6e9f0*/  STL.64 [R1+0x24f8], R16 ;  /* 0x0024f81001007387 */ /* 0x000fe20000100a00 */
[----:B---3--:R-:W-:-:S03]  /*6ea00*/  IMAD.WIDE R12, R5, 0x4, R26 ;  /* 0x00000004050c7825 */ /* 0x008fc600078e021a */
[----:B------:R-:W-:Y:S01]  /*6ea10*/  LDGSTS.E [R10+-0x3c900], desc[UR60][R16.64], P0 ;  /* 0xc3700000100a7fae */ /* 0x000fe2000812187c */
[----:B-1----:R-:W-:-:S03]  /*6ea20*/  IMAD.WIDE R14, R5, 0x4, R24 ;  /* 0x00000004050e7825 */ /* 0x002fc600078e0218 */
[----:B------:R1:W-:Y:S04]  /*6ea30*/  STL.64 [R1+0x2508], R12 ;  /* 0x0025080c01007387 */ /* 0x0003e80000100a00 */
[----:B------:R1:W-:Y:S01]  /*6ea40*/  LDGSTS.E [R0+-0x3c500], desc[UR60][R12.64], P0 ;  /* 0xc3b000000c007fae */ /* 0x0003e2000812187c */
[----:B------:R-:W-:-:S03]  /*6ea50*/  IMAD.WIDE R238, R5, 0x4, R238 ;  /* 0x0000000405ee7825 */ /* 0x000fc600078e02ee */
[----:B------:R-:W-:Y:S04]  /*6ea60*/  STL.64 [R1+0x2518], R14 ;  /* 0x0025180e01007387 */ /* 0x000fe80000100a00 */
[----:B------:R-:W-:Y:S01]  /*6ea70*/  LDGSTS.E [R6+-0x3c100], desc[UR60][R14.64], P0 ;  /* 0xc3f000000e067fae */ /* 0x000fe2000812187c */
[----:B-1----:R-:W-:-:S05]  /*6ea80*/  IMAD.WIDE R12, R5, 0x4, R22 ;  /* 0x00000004050c7825 */ /* 0x002fca00078e0216 */
[----:B------:R1:W-:Y:S01]  /*6ea90*/  STL.64 [R1+0x2528], R12 ;  /* 0x0025280c01007387 */ /* 0x0003e20000100a00 */
[----:B------:R-:W-:-:S03]  /*6eaa0*/  IMAD.WIDE R16, R5, 0x4, R182 ;  /* 0x0000000405107825 */ /* 0x000fc600078e02b6 */
[----:B------:R1:W-:Y:S02]  /*6eab0*/  LDGSTS.E [R0+-0x3bd00], desc[UR60][R12.64], P0 ;  /* 0xc43000000c007fae */ /* 0x0003e4000812187c */
[----:B-1----:R-:W-:-:S04]  /*6eac0*/  IMAD.WIDE R12, R5, 0x4, R180 ;  /* 0x00000004050c7825 */ /* 0x002fc800078e02b4 */
[----:B--2---:R-:W-:-:S05]  /*6ead0*/  IMAD.WIDE R14, R5, 0x4, R20 ;  /* 0x00000004050e7825 */ /* 0x004fca00078e0214 */
[----:B------:R1:W-:Y:S04]  /*6eae0*/  LDGSTS.E [R10+-0x3b900], desc[UR60][R14.64], P0 ;  /* 0xc47000000e0a7fae */ /* 0x0003e8000812187c */
[----:B------:R1:W-:Y:S04]  /*6eaf0*/  STL.64 [R1+0x2538], R14 ;  /* 0x0025380e01007387 */ /* 0x0003e80000100a00 */
[----:B------:R-:W-:Y:S04]  /*6eb00*/  LDGSTS.E [R6+-0x3b500], desc[UR60][R238.64], P0 ;  /* 0xc4b00000ee067fae */ /* 0x000fe8000812187c */
[----:B------:R2:W-:Y:S04]  /*6eb10*/  STL.64 [R1+0x2550], R12 ;  /* 0x0025500c01007387 */ /* 0x0005e80000100a00 */
[----:B------:R2:W-:Y:S01]  /*6eb20*/  LDGSTS.E [R0+-0x3b100], desc[UR60][R12.64], P0 ;  /* 0xc4f000000c007fae */ /* 0x0005e2000812187c */
[----:B-1----:R-:W-:-:S03]  /*6eb30*/  IMAD.WIDE R14, R5, 0x4, R184 ;  /* 0x00000004050e7825 */ /* 0x002fc600078e02b8 */
[----:B------:R1:W-:Y:S04]  /*6eb40*/  STL.64 [R1+0x2560], R16 ;  /* 0x0025601001007387 */ /* 0x0003e80000100a00 */
[----:B------:R1:W-:Y:S01]  /*6eb50*/  LDGSTS.E [R6+-0x3ad00], desc[UR60][R16.64], P0 ;  /* 0xc530000010067fae */ /* 0x0003e2000812187c */
[----:B--2---:R-:W-:-:S03]  /*6eb60*/  IMAD.WIDE R12, R5, 0x4, R186 ;  /* 0x00000004050c7825 */ /* 0x004fc600078e02ba */
[----:B------:R-:W-:Y:S01]  /*6eb70*/  STL.64 [R1+0x25b0], R14 ;  /* 0x0025b00e01007387 */ /* 0x000fe20000100a00 */
[----:B-1----:R-:W-:-:S03]  /*6eb80*/  IMAD.WIDE R16, R5, 0x4, R188 ;  /* 0x0000000405107825 */ /* 0x002fc600078e02bc */
[----:B------:R1:W-:Y:S04]  /*6eb90*/  STL.64 [R1+0x25c8], R12 ;  /* 0x0025c80c01007387 */ /* 0x0003e80000100a00 */
[----:B------:R2:W-:Y:S04]  /*6eba0*/  STL.64 [R1+0x25e0], R16 ;  /* 0x0025e01001007387 */ /* 0x0005e80000100a00 */
[----:B------:R-:W-:Y:S04]  /*6ebb0*/  LDGSTS.E [R10+-0x3a900], desc[UR60][R14.64], P0 ;  /* 0xc57000000e0a7fae */ /* 0x000fe8000812187c */
[----:B------:R-:W3:Y:S04]  /*6ebc0*/  LDL.LU.64 R32, [R1+0x440] ;  /* 0x0004400001207983 */ /* 0x000ee80000300a00 */
[----:B------:R1:W-:Y:S04]  /*6ebd0*/  LDGSTS.E [R0+-0x3a500], desc[UR60][R12.64], P0 ;  /* 0xc5b000000c007fae */ /* 0x0003e8000812187c */
[----:B------:R-:W4:Y:S04]  /*6ebe0*/  LDL.LU.64 R30, [R1+0x400] ;  /* 0x00040000011e7983 */ /* 0x000f280000300a00 */
[----:B------:R-:W4:Y:S01]  /*6ebf0*/  LDL.LU.64 R28, [R1+0x3c0] ;  /* 0x0003c000011c7983 */ /* 0x000f220000300a00 */
[----:B-1----:R-:W-:-:S03]  /*6ec00*/  IMAD.WIDE R12, R5, 0x4, R190 ;  /* 0x00000004050c7825 */ /* 0x002fc600078e02be */
[----:B------:R-:W3:Y:S01]  /*6ec10*/  LDL.64 R190, [R1+0x25e0] ;  /* 0x0025e00001be7983 */ /* 0x000ee20000100a00 */
[----:B--2---:R-:W-:-:S04]  /*6ec20*/  IMAD.WIDE R16, R5, 0x4, R192 ;  /* 0x0000000405107825 */ /* 0x004fc800078e02c0 */
[C---:B------:R-:W-:Y:S01]  /*6ec30*/  IMAD.WIDE R14, R5.reuse, 0x4, R194 ;  /* 0x00000004050e7825 */ /* 0x040fe200078e02c2 */
[----:B------:R1:W-:Y:S04]  /*6ec40*/  STL.64 [R1+0x26b0], R12 ;  /* 0x0026b00c01007387 */ /* 0x0003e80000100a00 */
[----:B------:R2:W-:Y:S04]  /*6ec50*/  STL.64 [R1+0x2680], R16 ;  /* 0x0026801001007387 */ /* 0x0005e80000100a00 */
[----:B------:R2:W-:Y:S04]  /*6ec60*/  STL.64 [R1+0x2690], R14 ;  /* 0x0026900e01007387 */ /* 0x0005e80000100a00 */
[----:B------:R-:W4:Y:S04]  /*6ec70*/  LDL.LU.64 R20, [R1+0x380] ;  /* 0x0003800001147983 */ /* 0x000f280000300a00 */
[----:B---3--:R-:W-:Y:S04]  /*6ec80*/  LDGSTS.E [R6+-0x3a100], desc[UR60][R190.64], P0 ;  /* 0xc5f00000be067fae */ /* 0x008fe8000812187c */
        /* <DEDUP_REMOVED lines=9> */
[----:B------:R3:W-:Y:S01]  /*6ed20*/  STL.64 [R1+0x2688], R14 ;  /* 0x0026880e01007387 */ /* 0x0007e20000100a00 */
[----:B-1----:R-:W-:-:S03]  /*6ed30*/  IMAD.WIDE R12, R5, 0x4, R202 ;  /* 0x00000004050c7825 */ /* 0x002fc600078e02ca */
[----:B------:R-:W2:Y:S04]  /*6ed40*/  LDL.LU.64 R44, [R1+0x300] ;  /* 0x00030000012c7983 */ /* 0x000ea80000300a00 */
[----:B------:R-:W-:Y:S04]  /*6ed50*/  STL.64 [R1+0x2678], R16 ;  /* 0x0026781001007387 */ /* 0x000fe80000100a00 */
[----:B------:R-:W2:Y:S04]  /*6ed60*/  LDL.LU.64 R26, [R1+0x2c0] ;  /* 0x0002c000011a7983 */ /* 0x000ea80000300a00 */
[----:B------:R1:W-:Y:S04]  /*6ed70*/  STL.64 [R1+0x2670], R12 ;  /* 0x0026700c01007387 */ /* 0x0003e80000100a00 */
[----:B------:R-:W2:Y:S04]  /*6ed80*/  LDL.LU.64 R24, [R1+0x280] ;  /* 0x0002800001187983 */ /* 0x000ea80000300a00 */
[----:B------:R3:W-:Y:S01]  /*6ed90*/  LDGSTS.E [R10+-0x38d00], desc[UR60][R14.64], P0 ;  /* 0xc73000000e0a7fae */ /* 0x0007e2000812187c */
[----:B------:R-:W-:-:S03]  /*6eda0*/  IADD3 R18, R18, 0x300000, RZ ;  /* 0x0030000012127810 */ /* 0x000fc60007ffe0ff */
[----:B------:R-:W-:Y:S04]  /*6edb0*/  LDGSTS.E [R6+-0x38900], desc[UR60][R16.64], P0 ;  /* 0xc770000010067fae */ /* 0x000fe8000812187c */
[----:B------:R1:W-:Y:S01]  /*6edc0*/  LDGSTS.E [R0+-0x38500], desc[UR60][R12.64], P0 ;  /* 0xc7b000000c007fae */ /* 0x0003e2000812187c */
[----:B---3--:R-:W-:-:S05]  /*6edd0*/  IMAD.WIDE R14, R5, 0x4, R204 ;  /* 0x00000004050e7825 */ /* 0x008fca00078e02cc */
[----:B------:R3:W-:Y:S04]  /*6ede0*/  STL.64 [R1+0x2660], R14 ;  /* 0x0026600e01007387 */ /* 0x0007e80000100a00 */
[----:B------:R-:W2:Y:S01]  /*6edf0*/  LDL.LU.64 R42, [R1+0x240] ;  /* 0x00024000012a7983 */ /* 0x000ea20000300a00 */
[----:B-1----:R-:W-:-:S03]  /*6ee00*/  IMAD.WIDE R12, R5, 0x4, R32 ;  /* 0x00000004050c7825 */ /* 0x002fc600078e0220 */
[----:B------:R-:W2:Y:S04]  /*6ee10*/  LDL.LU.64 R40, [R1+0x200] ;  /* 0x0002000001287983 */ /* 0x000ea80000300a00 */
[----:B------:R-:W2:Y:S01]  /*6ee20*/  LDL.LU.64 R38, [R1+0x1c0] ;  /* 0x0001c00001267983 */ /* 0x000ea20000300a00 */
[----:B----4-:R-:W-:-:S03]  /*6ee30*/  IMAD.WIDE R16, R5, 0x4, R28 ;  /* 0x0000000405107825 */ /* 0x010fc600078e021c */
[----:B------:R-:W4:Y:S04]  /*6ee40*/  LDL.LU.64 R36, [R1+0x180] ;  /* 0x0001800001247983 */ /* 0x000f280000300a00 */
[----:B------:R3:W-:Y:S04]  /*6ee50*/  LDGSTS.E [R18+-0x38100], desc[UR60][R14.64], P0 ;  /* 0xc7f000000e127fae */ /* 0x0007e8000812187c */
[----:B------:R-:W4:Y:S04]  /*6ee60*/  LDL.LU.64 R34, [R1+0x140] ;  /* 0x0001400001227983 */ /* 0x000f280000300a00 */
[----:B------:R-:W4:Y:S01]  /*6ee70*/  LDL.LU.64 R32, [R1+0x100] ;  /* 0x0001000001207983 */ /* 0x000f220000300a00 */
[----:B---3--:R-:W-:-:S03]  /*6ee80*/  IMAD.WIDE R14, R5, 0x4, R30 ;  /* 0x00000004050e7825 */ /* 0x008fc600078e021e */
[----:B------:R-:W3:Y:S04]  /*6ee90*/  LDL.LU.64 R30, [R1+0xc0] ;  /* 0x0000c000011e7983 */ /* 0x000ee80000300a00 */
[----:B------:R-:W3:Y:S01]  /*6eea0*/  LDL.LU.64 R28, [R1+0x80] ;  /* 0x00008000011c7983 */ /* 0x000ee20000300a00 */
[----:B--2---:R-:W-:-:S03]  /*6eeb0*/  IMAD.WIDE R162, R5, 0x4, R26 ;  /* 0x0000000405a27825 */ /* 0x004fc600078e021a */
[----:B------:R-:W2:Y:S01]  /*6eec0*/  LDL.LU.64 R26, [R1+0x40] ;  /* 0x00004000011a7983 */ /* 0x000ea20000300a00 */
[----:B------:R-:W-:-:S03]  /*6eed0*/  IMAD.WIDE R164, R5, 0x4, R24 ;  /* 0x0000000405a47825 */ /* 0x000fc600078e0218 */
[----:B------:R-:W2:Y:S01]  /*6eee0*/  LDL.LU.64 R24, [R1] ;  /* 0x0000000001187983 */ /* 0x000ea20000300a00 */
[C---:B------:R-:W-:Y:S01]  /*6eef0*/  IADD3 R10, R19.reuse, 0x300000, RZ ;  /* 0x00300000130a7810 */ /* 0x040fe20007ffe0ff */
[C---:B------:R-:W-:Y:S02]  /*6ef00*/  VIADD R6, R19.reuse, 0x300000 ;  /* 0x0030000013067836 */ /* 0x040fe40000000000 */
[----:B------:R-:W-:Y:S02]  /*6ef10*/  VIADD R0, R19, 0x300000 ;  /* 0x0030000013007836 */ /* 0x000fe40000000000 */
[C---:B------:R-:W-:Y:S01]  /*6ef20*/  IMAD.WIDE R20, R5.reuse, 0x4, R20 ;  /* 0x0000000405147825 */ /* 0x040fe200078e0214 */
[----:B------:R-:W-:Y:S03]  /*6ef30*/  LDGSTS.E [R6+-0x3fc80], desc[UR60][R12.64], P0 ;  /* 0xc03800000c067fae */ /* 0x000fe6000812187c */
[C---:B------:R-:W-:Y:S01]  /*6ef40*/  IMAD.WIDE R22, R5.reuse, 0x4, R22 ;  /* 0x0000000405167825 */ /* 0x040fe200078e0216 */
[----:B------:R-:W-:Y:S03]  /*6ef50*/  LDGSTS.E [R10+-0x3f880], desc[UR60][R14.64], P0 ;  /* 0xc07800000e0a7fae */ /* 0x000fe6000812187c */
[C---:B------:R-:W-:Y:S01]  /*6ef60*/  IMAD.WIDE R160, R5.reuse, 0x4, R44 ;  /* 0x0000000405a07825 */ /* 0x040fe200078e022c */
[----:B------:R-:W-:Y:S04]  /*6ef70*/  LDGSTS.E [R0+-0x3f480], desc[UR60][R16.64], P0 ;  /* 0xc0b8000010007fae */ /* 0x000fe8000812187c */
[----:B------:R-:W-:Y:S01]  /*6ef80*/  LDGSTS.E [R6+-0x3f080], desc[UR60][R20.64], P0 ;  /* 0xc0f8000014067fae */ /* 0x000fe2000812187c */
[----:B------:R-:W-:-:S03]  /*6ef90*/  IMAD.WIDE R166, R5, 0x4, R42 ;  /* 0x0000000405a67825 */ /* 0x000fc600078e022a */
[----:B------:R-:W-:Y:S01]  /*6efa0*/  LDGSTS.E [R0+-0x3ec80], desc[UR60][R22.64], P0 ;  /* 0xc138000016007fae */ /* 0x000fe2000812187c */
[----:B------:R-:W-:-:S03]  /*6efb0*/  IMAD.WIDE R168, R5, 0x4, R40 ;  /* 0x0000000405a87825 */ /* 0x000fc600078e0228 */
[----:B------:R-:W-:Y:S01]  /*6efc0*/  LDGSTS.E [R10+-0x3e880], desc[UR60][R160.64], P0 ;  /* 0xc1780000a00a7fae */ /* 0x000fe2000812187c */
[----:B------:R-:W-:-:S03]  /*6efd0*/  IMAD.WIDE R170, R5, 0x4, R38 ;  /* 0x0000000405aa7825 */ /* 0x000fc600078e0226 */
[----:B------:R-:W-:Y:S01]  /*6efe0*/  LDGSTS.E [R6+-0x3e480], desc[UR60][R162.64], P0 ;  /* 0xc1b80000a2067fae */ /* 0x000fe2000812187c */
[----:B----4-:R-:W-:-:S03]  /*6eff0*/  IMAD.WIDE R174, R5, 0x4, R36 ;  /* 0x0000000405ae7825 */ /* 0x010fc600078e0224 */
[----:B------:R-:W-:Y:S04]  /*6f000*/  LDGSTS.E [R0+-0x3e080], desc[UR60][R164.64], P0 ;  /* 0xc1f80000a4007fae */ /* 0x000fe8000812187c */
[----:B------:R-:W-:Y:S01]  /*6f010*/  LDGSTS.E [R6+-0x3dc80], desc[UR60][R166.64], P0 ;  /* 0xc2380000a6067fae */ /* 0x000fe2000812187c */
[----:B------:R-:W-:-:S03]  /*6f020*/  IMAD.WIDE R178, R5, 0x4, R34 ;  /* 0x0000000405b27825 */ /* 0x000fc600078e0222 */
[----:B------:R-:W-:Y:S01]  /*6f030*/  LDGSTS.E [R10+-0x3d880], desc[UR60][R168.64], P0 ;  /* 0xc2780000a80a7fae */ /* 0x000fe2000812187c */
[----:B------:R-:W-:-:S03]  /*6f040*/  IMAD.WIDE R180, R5, 0x4, R32 ;  /* 0x0000000405b47825 */ /* 0x000fc600078e0220 */
[----:B------:R-:W-:Y:S04]  /*6f050*/  LDGSTS.E [R0+-0x3d480], desc[UR60][R170.64], P0 ;  /* 0xc2b80000aa007fae */ /* 0x000fe8000812187c */
[----:B------:R-:W-:Y:S01]  /*6f060*/  LDGSTS.E [R6+-0x3d080], desc[UR60][R174.64], P0 ;  /* 0xc2f80000ae067fae */ /* 0x000fe2000812187c */
[----:B---3--:R-:W-:-:S03]  /*6f070*/  IMAD.WIDE R182, R5, 0x4, R30 ;  /* 0x0000000405b67825 */ /* 0x008fc600078e021e */
[----:B------:R-:W-:Y:S01]  /*6f080*/  LDGSTS.E [R0+-0x3cc80], desc[UR60][R178.64], P0 ;  /* 0xc3380000b2007fae */ /* 0x000fe2000812187c */
[----:B------:R-:W-:-:S03]  /*6f090*/  IMAD.WIDE R184, R5, 0x4, R28 ;  /* 0x0000000405b87825 */ /* 0x000fc600078e021c */
[----:B------:R-:W-:Y:S01]  /*6f0a0*/  LDGSTS.E [R10+-0x3c880], desc[UR60][R180.64], P0 ;  /* 0xc3780000b40a7fae */ /* 0x000fe2000812187c */
[----:B------:R-:W-:-:S03]  /*6f0b0*/  IMAD.WIDE R236, R5, 0x4, R236 ;  /* 0x0000000405ec7825 */ /* 0x000fc600078e02ec */
[----:B------:R-:W-:Y:S01]  /*6f0c0*/  LDGSTS.E [R6+-0x3c480], desc[UR60][R182.64], P0 ;  /* 0xc3b80000b6067fae */ /* 0x000fe2000812187c */
[----:B------:R-:W-:-:S03]  /*6f0d0*/  IMAD.WIDE R206, R5, 0x4, R206 ;  /* 0x0000000405ce7825 */ /* 0x000fc600078e02ce */
[----:B------:R-:W-:Y:S01]  /*6f0e0*/  LDGSTS.E [R0+-0x3c080], desc[UR60][R184.64], P0 ;  /* 0xc3f80000b8007fae */ /* 0x000fe2000812187c */
[----:B------:R-:W-:-:S04]  /*6f0f0*/  IMAD.WIDE R208, R5, 0x4, R208 ;  /* 0x0000000405d07825 */ /* 0x000fc800078e02d0 */
[----:B------:R-:W-:-:S04]  /*6f100*/  IMAD.WIDE R210, R5, 0x4, R210 ;  /* 0x0000000405d27825 */ /* 0x000fc800078e02d2 */
[----:B------:R-:W-:-:S04]  /*6f110*/  IMAD.WIDE R212, R5, 0x4, R212 ;  /* 0x0000000405d47825 */ /* 0x000fc800078e02d4 */
[----:B------:R-:W-:-:S04]  /*6f120*/  IMAD.WIDE R214, R5, 0x4, R214 ;  /* 0x0000000405d67825 */ /* 0x000fc800078e02d6 */
[----:B------:R-:W-:-:S04]  /*6f130*/  IMAD.WIDE R28, R5, 0x4, R218 ;  /* 0x00000004051c7825 */ /* 0x000fc800078e02da */
[----:B--2---:R-:W-:-:S05]  /*6f140*/  IMAD.WIDE R186, R5, 0x4, R26 ;  /* 0x0000000405ba7825 */ /* 0x004fca00078e021a */
[----:B------:R-:W-:Y:S01]  /*6f150*/  LDGSTS.E [R10+-0x3bc80], desc[UR60][R186.64], P0 ;  /* 0xc4380000ba0a7fae */ /* 0x000fe2000812187c */
[----:B------:R-:W-:-:S05]  /*6f160*/  IMAD.WIDE R188, R5, 0x4, R24 ;  /* 0x0000000405bc7825 */ /* 0x000fca00078e0218 */
[----:B------:R-:W-:Y:S01]  /*6f170*/  LDGSTS.E [R0+-0x3b880], desc[UR60][R188.64], P0 ;  /* 0xc4780000bc007fae */ /* 0x000fe2000812187c */
[----:B------:R-:W-:-:S03]  /*6f180*/  IMAD.WIDE R26, R5, 0x4, R216 ;  /* 0x00000004051a7825 */ /* 0x000fc600078e02d8 */
[----:B------:R-:W-:Y:S01]  /*6f190*/  LDGSTS.E [R6+-0x3b480], desc[UR60][R236.64], P0 ;  /* 0xc4b80000ec067fae */ /* 0x000fe2000812187c */
[----:B------:R-:W-:-:S03]  /*6f1a0*/  IMAD.WIDE R24, R5, 0x4, R220 ;  /* 0x0000000405187825 */ /* 0x000fc600078e02dc */
[----:B------:R-:W-:Y:S04]  /*6f1b0*/  LDGSTS.E [R10+-0x3b080], desc[UR60][R206.64], P0 ;  /* 0xc4f80000ce0a7fae */ /* 0x000fe8000812187c */
[----:B------:R-:W-:Y:S04]  /*6f1c0*/  LDGSTS.E [R0+-0x3ac80], desc[UR60][R208.64], P0 ;  /* 0xc5380000d0007fae */ /* 0x000fe8000812187c */
[----:B------:R-:W-:Y:S04]  /*6f1d0*/  LDGSTS.E [R6+-0x3a880], desc[UR60][R210.64], P0 ;  /* 0xc5780000d2067fae */ /* 0x000fe8000812187c */
[----:B------:R-:W-:Y:S04]  /*6f1e0*/  LDGSTS.E [R10+-0x3a480], desc[UR60][R212.64], P0 ;  /* 0xc5b80000d40a7fae */ /* 0x000fe8000812187c */
[----:B------:R-:W-:Y:S04]  /*6f1f0*/  LDGSTS.E [R0+-0x3a080], desc[UR60][R214.64], P0 ;  /* 0xc5f80000d6007fae */ /* 0x000fe8000812187c */
[----:B------:R1:W-:Y:S04]  /*6f200*/  STL.64 [R1+0x2570], R26 ;  /* 0x0025701a01007387 */ /* 0x0003e80000100a00 */
[----:B------:R1:W-:Y:S04]  /*6f210*/  LDGSTS.E [R6+-0x39c80], desc[UR60][R26.64], P0 ;  /* 0xc63800001a067fae */ /* 0x0003e8000812187c */
[----:B------:R2:W-:Y:S04]  /*6f220*/  STL.64 [R1+0x2568], R28 ;  /* 0x0025681c01007387 */ /* 0x0005e80000100a00 */
[----:B------:R2:W-:Y:S01]  /*6f230*/  LDGSTS.E [R0+-0x39880], desc[UR60][R28.64], P0 ;  /* 0xc67800001c007fae */ /* 0x0005e2000812187c */
[----:B-1----:R-:W-:-:S03]  /*6f240*/  IMAD.WIDE R26, R5, 0x4, R222 ;  /* 0x00000004051a7825 */ /* 0x002fc600078e02de */
[----:B------:R1:W-:Y:S04]  /*6f250*/  STL.64 [R1+0x2580], R24 ;  /* 0x0025801801007387 */ /* 0x0003e80000100a00 */
[----:B------:R1:W-:Y:S01]  /*6f260*/  LDGSTS.E [R10+-0x39480], desc[UR60][R24.64], P0 ;  /* 0xc6b80000180a7fae */ /* 0x0003e2000812187c */
[----:B--2---:R-:W-:-:S03]  /*6f270*/  IMAD.WIDE R28, R5, 0x4, R226 ;  /* 0x00000004051c7825 */ /* 0x004fc600078e02e2 */
[----:B------:R2:W-:Y:S04]  /*6f280*/  STL.64 [R1+0x2588], R26 ;  /* 0x0025881a01007387 */ /* 0x0005e80000100a00 */
[----:B------:R2:W-:Y:S01]  /*6f290*/  LDGSTS.E [R6+-0x39080], desc[UR60][R26.64], P0 ;  /* 0xc6f800001a067fae */ /* 0x0005e2000812187c */
[----:B-1----:R-:W-:-:S05]  /*6f2a0*/  IMAD.WIDE R24, R5, 0x4, R224 ;  /* 0x0000000405187825 */ /* 0x002fca00078e02e0 */
[----:B------:R1:W-:Y:S01]  /*6f2b0*/  STL.64 [R1+0x25a0], R24 ;  /* 0x0025a01801007387 */ /* 0x0003e20000100a00 */
[----:B--2---:R-:W-:-:S03]  /*6f2c0*/  IMAD.WIDE R26, R5, 0x4, R228 ;  /* 0x00000004051a7825 */ /* 0x004fc600078e02e4 */
[----:B------:R1:W-:Y:S04]  /*6f2d0*/  LDGSTS.E [R0+-0x38c80], desc[UR60][R24.64], P0 ;  /* 0xc738000018007fae */ /* 0x0003e8000812187c */
[----:B------:R2:W-:Y:S04]  /*6f2e0*/  STL.64 [R1+0x2598], R28 ;  /* 0x0025981c01007387 */ /* 0x0005e80000100a00 */
[----:B------:R3:W-:Y:S01]  /*6f2f0*/  STL.64 [R1+0x2590], R26 ;  /* 0x0025901a01007387 */ /* 0x0007e20000100a00 */
[----:B-1----:R-:W-:Y:S01]  /*6f300*/  IMAD.WIDE R24, R5, 0x4, R230 ;  /* 0x0000000405187825 */ /* 0x002fe200078e02e6 */
[----:B------:R-:W-:-:S02]  /*6f310*/  IADD3 R19, R19, 0x300000, RZ ;  /* 0x0030000013137810 */ /* 0x000fc40007ffe0ff */
[----:B------:R2:W-:Y:S04]  /*6f320*/  LDGSTS.E [R6+-0x38880], desc[UR60][R28.64], P0 ;  /* 0xc77800001c067fae */ /* 0x0005e8000812187c */
[----:B------:R1:W-:Y:S04]  /*6f330*/  STL.64 [R1+0x2578], R24 ;  /* 0x0025781801007387 */ /* 0x0003e80000100a00 */
[----:B------:R4:W-:Y:S04]  /*6f340*/  STL [R1+0xc00], RZ ;  /* 0x000c00ff01007387 */ /* 0x0009e80000100800 */
        /* <DEDUP_REMOVED lines=767> */
[----:B------:R4:W-:Y:S04]  /*72340*/  STL [R1], RZ ;  /* 0x000000ff01007387 */ /* 0x0009e80000100800 */
        /* <DEDUP_REMOVED lines=127> */
[----:B------:R3:W-:Y:S04]  /*72b40*/  LDGSTS.E [R10+-0x38480], desc[UR60][R26.64], P0 ;  /* 0xc7b800001a0a7fae */ /* 0x0007e8000812187c */
[----:B------:R1:W-:Y:S01]  /*72b50*/  LDGSTS.E [R19+-0x38080], desc[UR60][R24.64], P0 ;  /* 0xc7f8000018137fae */ /* 0x0003e2000812187c */
[----:B------:R-:W-:-:S03]  /*72b60*/  PLOP3.LUT P0, PT, PT, PT, UP0, 0x40, 0x0 ;  /* 0x000000000000781c */ /* 0x000fc60003f0e808 */
[----:B------:R-:W0:Y:S01]  /*72b70*/  LDGDEPBAR ;  /* 0x00000000000079af */ /* 0x000e220000000000 */
[----:B--2---:R-:W-:Y:S02]  /*72b80*/  CS2R R28, SRZ ;  /* 0x00000000001c7805 */ /* 0x004fe4000001ff00 */
[----:B------:R-:W-:Y:S02]  /*72b90*/  CS2R R30, SRZ ;  /* 0x00000000001e7805 */ /* 0x000fe4000001ff00 */
[----:B------:R-:W-:Y:S02]  /*72ba0*/  CS2R R32, SRZ ;  /* 0x0000000000207805 */ /* 0x000fe4000001ff00 */
[----:B---3--:R-:W-:Y:S02]  /*72bb0*/  CS2R R26, SRZ ;  /* 0x00000000001a7805 */ /* 0x008fe4000001ff00 */
[----:B------:R-:W-:Y:S02]  /*72bc0*/  CS2R R34, SRZ ;  /* 0x0000000000227805 */ /* 0x000fe4000001ff00 */
[----:B------:R-:W-:-:S02]  /*72bd0*/  CS2R R36, SRZ ;  /* 0x0000000000247805 */ /* 0x000fc4000001ff00 */
[----:B------:R-:W-:Y:S02]  /*72be0*/  CS2R R38, SRZ ;  /* 0x0000000000267805 */ /* 0x000fe4000001ff00 */
[----:B-1----:R-:W-:Y:S02]  /*72bf0*/  CS2R R24, SRZ ;  /* 0x0000000000187805 */ /* 0x002fe4000001ff00 */
[----:B------:R-:W-:Y:S02]  /*72c00*/  CS2R R40, SRZ ;  /* 0x0000000000287805 */ /* 0x000fe4000001ff00 */
[----:B------:R-:W-:Y:S02]  /*72c10*/  CS2R R42, SRZ ;  /* 0x00000000002a7805 */ /* 0x000fe4000001ff00 */
[----:B------:R-:W-:Y:S02]  /*72c20*/  CS2R R44, SRZ ;  /* 0x00000000002c7805 */ /* 0x000fe4000001ff00 */
[----:B------:R-:W-:-:S02]  /*72c30*/  CS2R R46, SRZ ;  /* 0x00000000002e7805 */ /* 0x000fc4000001ff00 */
[----:B------:R-:W-:Y:S02]  /*72c40*/  CS2R R48, SRZ ;  /* 0x0000000000307805 */ /* 0x000fe4000001ff00 */
[----:B------:R-:W-:Y:S02]  /*72c50*/  CS2R R50, SRZ ;  /* 0x0000000000327805 */ /* 0x000fe4000001ff00 */
        /* <DEDUP_REMOVED lines=49> */
[----:B------:R-:W-:Y:S01]  /*72f70*/  CS2R R150, SRZ ;  /* 0x0000000000967805 */ /* 0x000fe2000001ff00 */
[----:B----4-:R-:W-:Y:S06]  /*72f80*/  @P0 BRA `(.L_x_0) ;  /* 0x000002ec00940947 */ /* 0x010fec0003800000 */
[----:B------:R-:W2:Y:S04]  /*72f90*/  LDL.LU.64 R222, [R1+0xe00] ;  /* 0x000e000001de7983 */ /* 0x000ea80000300a00 */
[----:B------:R-:W3:Y:S04]  /*72fa0*/  LDL.LU.64 R220, [R1+0xe08] ;  /* 0x000e080001dc7983 */ /* 0x000ee80000300a00 */
[----:B------:R-:W4:Y:S04]  /*72fb0*/  LDL.LU.64 R218, [R1+0xe10] ;  /* 0x000e100001da7983 */ /* 0x000f280000300a00 */
        /* <DEDUP_REMOVED lines=8> */
[----:B--2---:R1:W-:Y:S01]  /*73040*/  STL [R1+0x14b8], R222 ;  /* 0x0014b8de01007387 */ /* 0x0043e20000100800 */
[----:B------:R-:W-:-:S03]  /*73050*/  IMAD.MOV.U32 R0, RZ, RZ, R223 ;  /* 0x000000ffff007224 */ /* 0x000fc600078e00df */
[----:B-1----:R-:W2:Y:S04]  /*73060*/  LDL.LU.64 R222, [R1+0xec8] ;  /* 0x000ec80001de7983 */ /* 0x002ea80000300a00 */
[----:B------:R1:W-:Y:S04]  /*73070*/  STL [R1+0x14b4], R0 ;  /* 0x0014b40001007387 */ /* 0x0003e80000100800 */
[----:B---3--:R3:W-:Y:S01]  /*73080*/  STL [R1+0x14c0], R220 ;  /* 0x0014c0dc01007387 */ /* 0x0087e20000100800 */
[----:B-1----:R-:W-:-:S03]  /*73090*/  MOV R0, R221 ;  /* 0x000000dd00007202 */ /* 0x002fc60000000f00 */
[----:B---3--:R-:W3:Y:S04]  /*730a0*/  LDL.LU.64 R220, [R1+0xed0] ;  /* 0x000ed00001dc7983 */ /* 0x008ee80000300a00 */
[----:B------:R1:W-:Y:S04]  /*730b0*/  STL [R1+0x14bc], R0 ;  /* 0x0014bc0001007387 */ /* 0x0003e80000100800 */
[----:B----4-:R4:W-:Y:S01]  /*730c0*/  STL [R1+0x14c8], R218 ;  /* 0x0014c8da01007387 */ /* 0x0109e20000100800 */
[----:B-1----:R-:W-:-:S03]  /*730d0*/  IMAD.MOV.U32 R0, RZ, RZ, R219 ;  /* 0x000000ffff007224 */ /* 0x002fc600078e00db */
[----:B----4-:R-:W4:Y:S04]  /*730e0*/  LDL.LU.64 R218, [R1+0xed8] ;  /* 0x000ed80001da7983 */ /* 0x010f280000300a00 */
[----:B------:R1:W-:Y:S04]  /*730f0*/  STL [R1+0x14c4], R0 ;  /* 0x0014c40001007387 */ /* 0x0003e80000100800 */
[----:B------:R1:W-:Y:S02]  /*73100*/  STL [R1+0x14d0], R204 ;  /* 0x0014d0cc01007387 */ /* 0x0003e40000100800 */
[----:B-1----:R-:W-:-:S02]  /*73110*/  MOV R0, R205 ;  /* 0x000000cd00007202 */ /* 0x002fc40000000f00 */
[----:B------:R-:W4:Y:S04]  /*73120*/  LDL.LU.64 R204, [R1+0xee0] ;  /* 0x000ee00001cc7983 */ /* 0x000f280000300a00 */
[----:B------:R1:W-:Y:S04]  /*73130*/  STL [R1+0x14cc], R0 ;  /* 0x0014cc0001007387 */ /* 0x0003e80000100800 */
[----:B------:R1:W-:Y:S02]  /*73140*/  STL [R1+0x14d8], R202 ;  /* 0x0014d8ca01007387 */ /* 0x0003e40000100800 */
[----:B-1----:R-:W-:-:S02]  /*73150*/  IMAD.MOV.U32 R0, RZ, RZ, R203 ;  /* 0x000000ffff007224 */ /* 0x002fc400078e00cb */
[----:B------:R-:W4:Y:S04]  /*73160*/  LDL.LU.64 R202, [R1+0xef0] ;  /* 0x000ef00001ca7983 */ /* 0x000f280000300a00 */
        /* <DEDUP_REMOVED lines=25> */
[----:B--2---:R2:W-:Y:S01]  /*73300*/  STL [R1+0x1510], R222 ;  /* 0x001510de01007387 */ /* 0x0045e20000100800 */
[----:B-1----:R-:W-:-:S03]  /*73310*/  MOV R0, R223 ;  /* 0x000000df00007202 */ /* 0x002fc60000000f00 */
[----:B--2---:R-:W2:Y:S04]  /*73320*/  LDL.LU.64 R222, [R1+0xfa8] ;  /* 0x000fa80001de7983 */ /* 0x004ea80000300a00 */
[----:B------:R1:W-:Y:S04]  /*73330*/  STL [R1+0x150c], R0 ;  /* 0x00150c0001007387 */ /* 0x0003e80000100800 */
[----:B---3--:R3:W-:Y:S01]  /*73340*/  STL [R1+0x1518], R220 ;  /* 0x001518dc01007387 */ /* 0x0087e20000100800 */
[----:B-1----:R-:W-:-:S03]  /*73350*/  IMAD.MOV.U32 R0, RZ, RZ, R221 ;  /* 0x000000ffff007224 */ /* 0x002fc600078e00dd */
[----:B---3--:R-:W3:Y:S04]  /*73360*/  LDL.LU.64 R220, [R1+0xfb8] ;  /* 0x000fb80001dc7983 */ /* 0x008ee80000300a00 */
[----:B------:R1:W-:Y:S04]  /*73370*/  STL [R1+0x1514], R0 ;  /* 0x0015140001007387 */ /* 0x0003e80000100800 */
[----:B----4-:R4:W-:Y:S01]  /*73380*/  STL [R1+0x1520], R218 ;  /* 0x001520da01007387 */ /* 0x0109e20000100800 */
[----:B-1----:R-:W-:-:S03]  /*73390*/  MOV R0, R219 ;  /* 0x000000db00007202 */ /* 0x002fc60000000f00 */
[----:B----4-:R-:W4:Y:S04]  /*733a0*/  LDL.LU.64 R218, [R1+0xfd0] ;  /* 0x000fd00001da7983 */ /* 0x010f280000300a00 */
        /* <DEDUP_REMOVED lines=33> */
[----:B--2---:R2:W-:Y:S01]  /*735c0*/  STL [R1+0x1568], R222 ;  /* 0x001568de01007387 */ /* 0x0045e20000100800 */
[----:B-1----:R-:W-:-:S03]  /*735d0*/  IMAD.MOV.U32 R0, RZ, RZ, R223 ;  /* 0x000000ffff007224 */ /* 0x002fc600078e00df */
[----:B--2---:R-:W2:Y:S04]  /*735e0*/  LDL.LU.64 R222, [R1+0x10c8] ;  /* 0x0010c80001de7983 */ /* 0x004ea80000300a00 */
        /* <DEDUP_REMOVED lines=181> */
[----:B----4-:R-:W-:Y:S04]  /*74140*/  STL [R1+0x16d8], R218 ;  /* 0x0016d8da01007387 */ /* 0x010fe80000100800 */
[----:B------:R-:W4:Y:S01]  /*74150*/  LDL.LU.64 R224, [R1+0x1100] ;  /* 0x0011000001e07983 */ /* 0x000f220000300a00 */
[----:B-1----:R-:W-:-:S05]  /*74160*/  IMAD.MOV.U32 R0, RZ, RZ, R219 ;  /* 0x000000ffff007224 */ /* 0x002fca00078e00db */
[----:B------:R1:W-:Y:S04]  /*74170*/  STL [R1+0x16d4], R0 ;  /* 0x0016d40001007387 */ /* 0x0003e80000100800 */
[----:B------:R1:W-:Y:S02]  /*74180*/  STL [R1+0x16e0], R204 ;  /* 0x0016e0cc01007387 */ /* 0x0003e40000100800 */
[----:B-1----:R-:W-:Y:S02]  /*74190*/  MOV R0, R205 ;  /* 0x000000cd00007202 */ /* 0x002fe40000000f00 */
[----:B------:R-:W4:Y:S04]  /*741a0*/  LDL.LU.64 R204, [R1+0xfa0] ;  /* 0x000fa00001cc7983 */ /* 0x000f280000300a00 */
[----:B------:R1:W-:Y:S04]  /*741b0*/  STL [R1+0x16dc], R0 ;  /* 0x0016dc0001007387 */ /* 0x0003e80000100800 */
[----:B------:R1:W-:Y:S02]  /*741c0*/  STL [R1+0x16e8], R202 ;  /* 0x0016e8ca01007387 */ /* 0x0003e40000100800 */
[----:B-1----:R-:W-:-:S02]  /*741d0*/  IMAD.MOV.U32 R0, RZ, RZ, R203 ;  /* 0x000000ffff007224 */ /* 0x002fc400078e00cb */
[----:B------:R-:W4:Y:S04]  /*741e0*/  LDL.LU.64 R202, [R1+0xfb0] ;  /* 0x000fb00001ca7983 */ /* 0x000f280000300a00 */
[----:B------:R1:W-:Y:S04]  /*741f0*/  STL [R1+0x16e4], R0 ;  /* 0x0016e40001007387 */ /* 0x0003e80000100800 */
[----:B------:R1:W-:Y:S04]  /*74200*/  STL [R1+0x16f0], R216 ;  /* 0x0016f0d801007387 */ /* 0x0003e80000100800 */
[----:B------:R-:W4:Y:S01]  /*74210*/  LDL.LU.64 R218, [R1+0xfc0] ;  /* 0x000fc00001da7983 */ /* 0x000f220000300a00 */
[----:B-1----:R-:W-:-:S03]  /*74220*/  MOV R0, R217 ;  /* 0x000000d900007202 */ /* 0x002fc60000000f00 */
[----:B------:R-:W-:Y:S04]  /*74230*/  STL [R1+0x16f8], R200 ;  /* 0x0016f8c801007387 */ /* 0x000fe80000100800 */
[----:B------:R1:W-:Y:S04]  /*74240*/  STL [R1+0x16ec], R0 ;  /* 0x0016ec0001007387 */ /* 0x0003e80000100800 */
[----:B------:R-:W4:Y:S01]  /*74250*/  LDL.LU.64 R216, [R1+0xfc8] ;  /* 0x000fc80001d87983 */ /* 0x000f220000300a00 */
[----:B-1----:R-:W-:-:S03]  /*74260*/  IMAD.MOV.U32 R0, RZ, RZ, R201 ;  /* 0x000000ffff007224 */ /* 0x002fc600078e00c9 */
[----:B------:R-:W-:Y:S04]  /*74270*/  STL [R1+0x1700], R198 ;  /* 0x001700c601007387 */ /* 0x000fe80000100800 */
        /* <DEDUP_REMOVED lines=15> */
[----:B--2---:R-:W-:Y:S04]  /*74370*/  STL [R1+0x1720], R222 ;  /* 0x001720de01007387 */ /* 0x004fe80000100800 */
[----:B------:R1:W-:Y:S04]  /*74380*/  STL [R1+0x1714], R0 ;  /* 0x0017140001007387 */ /* 0x0003e80000100800 */
[----:B------:R-:W2:Y:S01]  /*74390*/  LDL.LU.64 R192, [R1+0xff8] ;  /* 0x000ff80001c07983 */ /* 0x000ea20000300a00 */
[----:B-1----:R-:W-:-:S03]  /*743a0*/  MOV R0, R223 ;  /* 0x000000df00007202 */ /* 0x002fc60000000f00 */
[----:B---3--:R-:W-:Y:S04]  /*743b0*/  STL [R1+0x1728], R220 ;  /* 0x001728dc01007387 */ /* 0x008fe80000100800 */
[----:B------:R1:W-:Y:S04]  /*743c0*/  STL [R1+0x171c], R0 ;  /* 0x00171c0001007387 */ /* 0x0003e80000100800 */
[----:B------:R-:W3:Y:S01]  /*743d0*/  LDL.LU.64 R222, [R1+0x1000] ;  /* 0x0010000001de7983 */ /* 0x000ee20000300a00 */
[----:B-1----:R-:W-:-:S03]  /*743e0*/  IMAD.MOV.U32 R0, RZ, RZ, R221 ;  /* 0x000000ffff007224 */ /* 0x002fc600078e00dd */
[----:B----4-:R-:W-:Y:S04]  /*743f0*/  STL [R1+0x1730], R224 ;  /* 0x001730e001007387 */ /* 0x010fe80000100800 */
[----:B------:R1:W-:Y:S04]  /*74400*/  STL [R1+0x1724], R0 ;  /* 0x0017240001007387 */ /* 0x0003e80000100800 */
[----:B------:R-:W4:Y:S01]  /*74410*/  LDL.LU.64 R220, [R1+0x1010] ;  /* 0x0010100001dc7983 */ /* 0x000f220000300a00 */
[----:B-1----:R-:W-:-:S03]  /*74420*/  MOV R0, R225 ;  /* 0x000000e100007202 */ /* 0x002fc60000000f00 */
[----:B------:R-:W-:Y:S04]  /*74430*/  STL [R1+0x1738], R204 ;  /* 0x001738cc01007387 */ /* 0x000fe80000100800 */
[----:B------:R1:W-:Y:S02]  /*74440*/  STL [R1+0x172c], R0 ;  /* 0x00172c0001007387 */ /* 0x0003e40000100800 */
[----:B-1----:R-:W-:Y:S02]  /*74450*/  IMAD.MOV.U32 R0, RZ, RZ, R205 ;  /* 0x000000ffff007224 */ /* 0x002fe400078e00cd */
[----:B------:R-:W4:Y:S04]  /*74460*/  LDL.LU.64 R204, [R1+0x1018] ;  /* 0x0010180001cc7983 */ /* 0x000f280000300a00 */
[----:B------:R1:W-:Y:S04]  /*74470*/  STL [R1+0x1734], R0 ;  /* 0x0017340001007387 */ /* 0x0003e80000100800 */
[----:B------:R1:W-:Y:S02]  /*74480*/  STL [R1+0x1740], R202 ;  /* 0x001740ca01007387 */ /* 0x0003e40000100800 */
[----:B-1----:R-:W-:-:S02]  /*74490*/  MOV R0, R203 ;  /* 0x000000cb00007202 */ /* 0x002fc40000000f00 */
        /* <DEDUP_REMOVED lines=24> */
[----:B--2---:R-:W-:Y:S04]  /*74620*/  STL [R1+0x1778], R192 ;  /* 0x001778c001007387 */ /* 0x004fe80000100800 */
[----:B------:R1:W-:Y:S04]  /*74630*/  STL [R1+0x176c], R0 ;  /* 0x00176c0001007387 */ /* 0x0003e80000100800 */
[----:B------:R-:W2:Y:S01]  /*74640*/  LDL.LU.64 R194, [R1+0xf08] ;  /* 0x000f080001c27983 */ /* 0x000ea20000300a00 */
[----:B-1----:R-:W-:-:S03]  /*74650*/  IMAD.MOV.U32 R0, RZ, RZ, R193 ;  /* 0x000000ffff007224 */ /* 0x002fc600078e00c1 */
[----:B---3--:R-:W-:Y:S04]  /*74660*/  STL [R1+0x1780], R222 ;  /* 0x001780de01007387 */ /* 0x008fe80000100800 */
[----:B------:R1:W-:Y:S04]  /*74670*/  STL [R1+0x1774], R0 ;  /* 0x0017740001007387 */ /* 0x0003e80000100800 */
[----:B------:R-:W3:Y:S01]  /*74680*/  LDL.LU.64 R192, [R1+0xf10] ;  /* 0x000f100001c07983 */ /* 0x000ee20000300a00 */
[----:B-1----:R-:W-:-:S03]  /*74690*/  MOV R0, R223 ;  /* 0x000000df00007202 */ /* 0x002fc60000000f00 */
[----:B----4-:R-:W-:Y:S04]  /*746a0*/  STL [R1+0x1788], R220 ;  /* 0x001788dc01007387 */ /* 0x010fe80000100800 */
[----:B------:R1:W-:Y:S04]  /*746b0*/  STL [R1+0x177c], R0 ;  /* 0x00177c0001007387 */ /* 0x0003e80000100800 */
[----:B------:R-:W4:Y:S04]  /*746c0*/  LDL.LU.64 R224, [R1+0xf18] ;  /* 0x000f180001e07983 */ /* 0x000f280000300a00 */
[----:B------:R-:W4:Y:S01]  /*746d0*/  LDL.LU.64 R222, [R1+0xf20] ;  /* 0x000f200001de7983 */ /* 0x000f220000300a00 */
[----:B-1----:R-:W-:-:S05]  /*746e0*/  IMAD.MOV.U32 R0, RZ, RZ, R221 ;  /* 0x000000ffff007224 */ /* 0x002fca00078e00dd */
[----:B------:R1:W-:Y:S04]  /*746f0*/  STL [R1+0x1784], R0 ;  /* 0x0017840001007387 */ /* 0x0003e80000100800 */
[----:B------:R1:W-:Y:S04]  /*74700*/  STL [R1+0x1790], R204 ;  /* 0x001790cc01007387 */ /* 0x0003e80000100800 */
[----:B------:R-:W4:Y:S01]  /*74710*/  LDL.LU.64 R220, [R1+0xf28] ;  /* 0x000f280001dc7983 */ /* 0x000f220000300a00 */
[----:B-1----:R-:W-:-:S03]  /*74720*/  MOV R0, R205 ;  /* 0x000000cd00007202 */ /* 0x002fc60000000f00 */
        /* <DEDUP_REMOVED lines=34> */
[----:B----4-:R-:W-:Y:S01]  /*74950*/  STL [R1+0x17d8], R224 ;  /* 0x0017d8e001007387 */ /* 0x010fe20000100800 */
[----:B-1----:R-:W-:-:S03]  /*74960*/  IMAD.MOV.U32 R0, RZ, RZ, R225 ;  /* 0x000000ffff007224 */ /* 0x002fc600078e00e1 */
[----:B------:R-:W-:Y:S04]  /*74970*/  STL [R1+0x17e0], R222 ;  /* 0x0017e0de01007387 */ /* 0x000fe80000100800 */
[----:B------:R1:W-:Y:S02]  /*74980*/  STL [R1+0x17d4], R0 ;  /* 0x0017d40001007387 */ /* 0x0003e40000100800 */
[----:B-1----:R-:W-:Y:S02]  /*74990*/  MOV R0, R223 ;  /* 0x000000df00007202 */ /* 0x002fe40000000f00 */
[----:B------:R-:W-:Y:S04]  /*749a0*/  STL [R1+0x17e8], R220 ;  /* 0x0017e8dc01007387 */ /* 0x000fe80000100800 */
[----:B------:R1:W-:Y:S04]  /*749b0*/  STL [R1+0x17dc], R0 ;  /* 0x0017dc0001007387 */ /* 0x0003e80000100800 */
[----:B------:R-:W-:Y:S01]  /*749c0*/  STL [R1+0x17f0], R204 ;  /* 0x0017f0cc01007387 */ /* 0x000fe20000100800 */
[----:B-1----:R-:W-:-:S05]  /*749d0*/  IMAD.MOV.U32 R0, RZ, RZ, R221 ;  /* 0x000000ffff007224 */ /* 0x002fca00078e00dd */
        /* <DEDUP_REMOVED lines=10> */
[----:B-1----:R-:W-:-:S05]  /*74a80*/  MOV R0, R219 ;  /* 0x000000db00007202 */ /* 0x002fca0000000f00 */
[----:B------:R1:W-:Y:S04]  /*74a90*/  STL [R1+0x17fc], R0 ;  /* 0x0017fc0001007387 */ /* 0x0003e80000100800 */
[----:B------:R-:W-:Y:S04]  /*74aa0*/  STL [R1+0x1808], R216 ;  /* 0x001808d801007387 */ /* 0x000fe80000100800 */
        /* <DEDUP_REMOVED lines=19> */
[----:B---3--:R3:W-:Y:S04]  /*74be0*/  STL [R1+0x1830], R192 ;  /* 0x001830c001007387 */ /* 0x0087e80000100800 */
[----:B------:R-:W2:Y:S01]  /*74bf0*/  LDL.LU.64 R216, [R1+0xe90] ;  /* 0x000e900001d87983 */ /* 0x000ea20000300a00 */
[----:B-1----:R-:W-:-:S05]  /*74c00*/  MOV R0, R193 ;  /* 0x000000c100007202 */ /* 0x002fca0000000f00 */
[----:B------:R1:W-:Y:S04]  /*74c10*/  STL [R1+0x182c], R0 ;  /* 0x00182c0001007387 */ /* 0x0003e80000100800 */
[----:B------:R-:W-:Y:S04]  /*74c20*/  STL [R1+0x1838], R2 ;  /* 0x0018380201007387 */ /* 0x000fe80000100800 */
[----:B------:R-:W-:Y:S04]  /*74c30*/  STL [R1+0x1834], R3 ;  /* 0x0018340301007387 */ /* 0x000fe80000100800 */
[----:B---3--:R-:W3:Y:S04]  /*74c40*/  LDL.LU.64 R192, [R1+0xe98] ;  /* 0x000e980001c07983 */ /* 0x008ee80000300a00 */
[----:B------:R-:W-:Y:S04]  /*74c50*/  STL [R1+0x1840], R8 ;  /* 0x0018400801007387 */ /* 0x000fe80000100800 */
[----:B------:R-:W-:Y:S04]  /*74c60*/  STL [R1+0x183c], R9 ;  /* 0x00183c0901007387 */ /* 0x000fe80000100800 */
[----:B------:R-:W3:Y:S04]  /*74c70*/  LDL.LU.64 R222, [R1+0xea0] ;  /* 0x000ea00001de7983 */ /* 0x000ee80000300a00 */
        /* <DEDUP_REMOVED lines=32> */
[----:B------:R1:W-:Y:S02]  /*74e80*/  STL [R1+0x1888], R216 ;  /* 0x001888d801007387 */ /* 0x0003e40000100800 */
[----:B-1----:R-:W-:-:S02]  /*74e90*/  IMAD.MOV.U32 R0, RZ, RZ, R217 ;  /* 0x000000ffff007224 */ /* 0x002fc400078e00d9 */
[----:B------:R-:W2:Y:S04]  /*74ea0*/  LDL.LU.64 R216, [R1+0x18e0] ;  /* 0x0018e00001d87983 */ /* 0x000ea80000300a00 */
[----:B------:R1:W-:Y:S04]  /*74eb0*/  STL [R1+0x1884], R0 ;  /* 0x0018840001007387 */ /* 0x0003e80000100800 */
[----:B---3--:R3:W-:Y:S01]  /*74ec0*/  STL [R1+0x1890], R192 ;  /* 0x001890c001007387 */ /* 0x0087e20000100800 */
[----:B-1----:R-:W-:-:S03]  /*74ed0*/  MOV R0, R193 ;  /* 0x000000c100007202 */ /* 0x002fc60000000f00 */
[----:B---3--:R-:W3:Y:S04]  /*74ee0*/  LDL.LU.64 R192, [R1+0x18e8] ;  /* 0x0018e80001c07983 */ /* 0x008ee80000300a00 */
[----:B------:R1:W-:Y:S04]  /*74ef0*/  STL [R1+0x188c], R0 ;  /* 0x00188c0001007387 */ /* 0x0003e80000100800 */
[----:B------:R1:W-:Y:S02]  /*74f00*/  STL [R1+0x1898], R222 ;  /* 0x001898de01007387 */ /* 0x0003e40000100800 */
[----:B-1----:R-:W-:-:S02]  /*74f10*/  IMAD.MOV.U32 R0, RZ, RZ, R223 ;  /* 0x000000ffff007224 */ /* 0x002fc400078e00df */
[----:B------:R-:W3:Y:S04]  /*74f20*/  LDL.LU.64 R222, [R1+0x18f0] ;  /* 0x0018f00001de7983 */ /* 0x000ee80000300a00 */
        /* <DEDUP_REMOVED lines=33> */
[----:B------:R1:W-:Y:S02]  /*75140*/  STL [R1+0x18e0], R216 ;  /* 0x0018e0d801007387 */ /* 0x0003e40000100800 */
[----:B-1----:R-:W-:-:S02]  /*75150*/  MOV R0, R217 ;  /* 0x000000d900007202 */ /* 0x002fc40000000f00 */
[----:B------:R-:W2:Y:S04]  /*75160*/  LDL.LU.64 R216, [R1+0x1938] ;  /* 0x0019380001d87983 */ /* 0x000ea80000300a00 */
[----:B------:R1:W-:Y:S04]  /*75170*/  STL [R1+0x18dc], R0 ;  /* 0x0018dc0001007387 */ /* 0x0003e80000100800 */
[----:B---3--:R3:W-:Y:S01]  /*75180*/  STL [R1+0x18e8], R192 ;  /* 0x0018e8c001007387 */ /* 0x0087e20000100800 */
[----:B-1----:R-:W-:-:S03]  /*75190*/  IMAD.MOV.U32 R0, RZ, RZ, R193 ;  /* 0x000000ffff007224 */ /* 0x002fc600078e00c1 */
[----:B---3--:R-:W3:Y:S04]  /*751a0*/  LDL.LU.64 R192, [R1+0x1940] ;  /* 0x0019400001c07983 */ /* 0x008ee80000300a00 */
[----:B------:R1:W-:Y:S04]  /*751b0*/  STL [R1+0x18e4], R0 ;  /* 0x0018e40001007387 */ /* 0x0003e80000100800 */
[----:B------:R1:W-:Y:S02]  /*751c0*/  STL [R1+0x18f0], R222 ;  /* 0x0018f0de01007387 */ /* 0x0003e40000100800 */
[----:B-1----:R-:W-:-:S02]  /*751d0*/  MOV R0, R223 ;  /* 0x000000df00007202 */ /* 0x002fc40000000f00 */
[----:B------:R-:W3:Y:S04]  /*751e0*/  LDL.LU.64 R222, [R1+0x1948] ;  /* 0x0019480001de7983 */ /* 0x000ee80000300a00 */
        /* <DEDUP_REMOVED lines=1245> */
[----:B------:R-:W-:Y:S04]  /*79fc0*/  STL [R1+0x22b0], R218 ;  /* 0x0022b0da01007387 */ /* 0x000fe80000100800 */
[----:B------:R-:W4:Y:S01]  /*79fd0*/  LDL.LU.64 R224, [R1+0x2308] ;  /* 0x0023080001e07983 */ /* 0x000f220000300a00 */
[----:B-1----:R-:W-:-:S05]  /*79fe0*/  MOV R0, R219 ;  /* 0x000000db00007202 */ /* 0x002fca0000000f00 */
[----:B------:R1:W-:Y:S04]  /*79ff0*/  STL [R1+0x22ac], R0 ;  /* 0x0022ac0001007387 */ /* 0x0003e80000100800 */
[----:B------:R1:W-:Y:S02]  /*7a000*/  STL [R1+0x22b8], R200 ;  /* 0x0022b8c801007387 */ /* 0x0003e40000100800 */
[----:B-1----:R-:W-:Y:S02]  /*7a010*/  IMAD.MOV.U32 R0, RZ, RZ, R201 ;  /* 0x000000ffff007224 */ /* 0x002fe400078e00c9 */
        /* <DEDUP_REMOVED lines=14> */
[----:B------:R-:W-:Y:S04]  /*7a100*/  STL [R1+0x22d8], R216 ;  /* 0x0022d8d801007387 */ /* 0x000fe80000100800 */
[----:B------:R-:W2:Y:S01]  /*7a110*/  LDL.LU.64 R218, [R1+0x2330] ;  /* 0x0023300001da7983 */ /* 0x000ea20000300a00 */
[----:B-1----:R-:W-:-:S05]  /*7a120*/  IMAD.MOV.U32 R0, RZ, RZ, R217 ;  /* 0x000000ffff007224 */ /* 0x002fca00078e00d9 */
[----:B------:R3:W-:Y:S02]  /*7a130*/  STL [R1+0x22d4], R0 ;  /* 0x0022d40001007387 */ /* 0x0007e40000100800 */
[----:B---3--:R-:W-:Y:S02]  /*7a140*/  MOV R0, R193 ;  /* 0x000000c100007202 */ /* 0x008fe40000000f00 */
[----:B------:R1:W-:Y:S04]  /*7a150*/  STL [R1+0x22e0], R192 ;  /* 0x0022e0c001007387 */ /* 0x0003e80000100800 */
[----:B-1----:R-:W3:Y:S04]  /*7a160*/  LDL.LU.64 R192, [R1+0x2338] ;  /* 0x0023380001c07983 */ /* 0x002ee80000300a00 */
[----:B------:R1:W-:Y:S04]  /*7a170*/  STL [R1+0x22dc], R0 ;  /* 0x0022dc0001007387 */ /* 0x0003e80000100800 */
        /* <DEDUP_REMOVED lines=42> */
[----:B------:R-:W-:Y:S04]  /*7a420*/  STL [R1+0x2340], R216 ;  /* 0x002340d801007387 */ /* 0x000fe80000100800 */
[----:B------:R1:W-:Y:S04]  /*7a430*/  STL [R1+0x2334], R0 ;  /* 0x0023340001007387 */ /* 0x0003e80000100800 */
[----:B---3--:R-:W3:Y:S01]  /*7a440*/  LDL.LU.64 R192, [R1+0x2390] ;  /* 0x0023900001c07983 */ /* 0x008ee20000300a00 */
[----:B-1----:R-:W-:-:S03]  /*7a450*/  MOV R0, R217 ;  /* 0x000000d900007202 */ /* 0x002fc60000000f00 */
[----:B----4-:R-:W-:Y:S04]  /*7a460*/  STL [R1+0x2348], R222 ;  /* 0x002348de01007387 */ /* 0x010fe80000100800 */
        /* <DEDUP_REMOVED lines=13> */
[----:B------:R-:W4:Y:S04]  /*7a540*/  LDL.LU.64 R202, [R1+0x23b0] ;  /* 0x0023b00001ca7983 */ /* 0x000f280000300a00 */
        /* <DEDUP_REMOVED lines=11> */
[----:B------:R2:W-:Y:S04]  /*7a600*/  STL [R1+0x2378], R196 ;  /* 0x002378c401007387 */ /* 0x0005e80000100800 */
[----:B------:R-:W4:Y:S01]  /*7a610*/  LDL.LU.64 R222, [R1+0x23d0] ;  /* 0x0023d00001de7983 */ /* 0x000f220000300a00 */
[----:B-1----:R-:W-:-:S03]  /*7a620*/  IMAD.MOV.U32 R0, RZ, RZ, R197 ;  /* 0x000000ffff007224 */ /* 0x002fc600078e00c5 */
[----:B--2---:R-:W-:Y:S04]  /*7a630*/  STL [R1+0x2380], R194 ;  /* 0x002380c201007387 */ /* 0x004fe80000100800 */
[----:B------:R1:W-:Y:S04]  /*7a640*/  STL [R1+0x2374], R0 ;  /* 0x0023740001007387 */ /* 0x0003e80000100800 */
[----:B------:R-:W2:Y:S01]  /*7a650*/  LDL.LU.64 R196, [R1+0x23d8] ;  /* 0x0023d80001c47983 */ /* 0x000ea20000300a00 */
[----:B-1----:R-:W-:-:S03]  /*7a660*/  MOV R0, R195 ;  /* 0x000000c300007202 */ /* 0x002fc60000000f00 */
[----:B------:R-:W-:Y:S04]  /*7a670*/  STL [R1+0x2388], R218 ;  /* 0x002388da01007387 */ /* 0x000fe80000100800 */
[----:B------:R1:W-:Y:S04]  /*7a680*/  STL [R1+0x237c], R0 ;  /* 0x00237c0001007387 */ /* 0x0003e80000100800 */
[----:B------:R-:W2:Y:S04]  /*7a690*/  LDL.LU.64 R194, [R1+0x23e0] ;  /* 0x0023e00001c27983 */ /* 0x000ea80000300a00 */
[----:B------:R-:W2:Y:S01]  /*7a6a0*/  LDL.LU.64 R220, [R1+0x23e8] ;  /* 0x0023e80001dc7983 */ /* 0x000ea20000300a00 */
[----:B-1----:R-:W-:-:S05]  /*7a6b0*/  IMAD.MOV.U32 R0, RZ, RZ, R219 ;  /* 0x000000ffff007224 */ /* 0x002fca00078e00db */
[----:B------:R1:W-:Y:S04]  /*7a6c0*/  STL [R1+0x2384], R0 ;  /* 0x0023840001007387 */ /* 0x0003e80000100800 */
[----:B---3--:R3:W-:Y:S01]  /*7a6d0*/  STL [R1+0x2390], R192 ;  /* 0x002390c001007387 */ /* 0x0087e20000100800 */
[----:B-1----:R-:W-:-:S03]  /*7a6e0*/  MOV R0, R193 ;  /* 0x000000c100007202 */ /* 0x002fc60000000f00 */
[----:B---3--:R-:W3:Y:S04]  /*7a6f0*/  LDL.LU.64 R192, [R1+0x23f0] ;  /* 0x0023f00001c07983 */ /* 0x008ee80000300a00 */
[----:B------:R4:W-:Y:S02]  /*7a700*/  STL [R1+0x238c], R0 ;  /* 0x00238c0001007387 */ /* 0x0009e40000100800 */
[----:B----4-:R-:W-:Y:S02]  /*7a710*/  IMAD.MOV.U32 R0, RZ, RZ, R217 ;  /* 0x000000ffff007224 */ /* 0x010fe400078e00d9 */
[----:B------:R1:W-:Y:S04]  /*7a720*/  STL [R1+0x2398], R216 ;  /* 0x002398d801007387 */ /* 0x0003e80000100800 */
[----:B------:R-:W4:Y:S04]  /*7a730*/  LDL.LU.64 R218, [R1+0x23f8] ;  /* 0x0023f80001da7983 */ /* 0x000f280000300a00 */
[----:B------:R1:W-:Y:S04]  /*7a740*/  STL [R1+0x2394], R0 ;  /* 0x0023940001007387 */ /* 0x0003e80000100800 */
[----:B------:R-:W-:Y:S04]  /*7a750*/  STL [R1+0x23a0], R226 ;  /* 0x0023a0e201007387 */ /* 0x000fe80000100800 */
[----:B-1----:R-:W4:Y:S01]  /*7a760*/  LDL.LU.64 R216, [R1+0x2400] ;  /* 0x0024000001d87983 */ /* 0x002f220000300a00 */
[----:B------:R-:W-:-:S03]  /*7a770*/  MOV R0, R227 ;  /* 0x000000e300007202 */ /* 0x000fc60000000f00 */
        /* <DEDUP_REMOVED lines=18> */
[----:B------:R-:W-:Y:S04]  /*7a8a0*/  STL [R1+0x23d0], R222 ;  /* 0x0023d0de01007387 */ /* 0x000fe80000100800 */
[----:B------:R1:W-:Y:S04]  /*7a8b0*/  STL [R1+0x23c4], R0 ;  /* 0x0023c40001007387 */ /* 0x0003e80000100800 */
[----:B------:R-:W4:Y:S01]  /*7a8c0*/  LDL.LU.64 R198, [R1+0x2420] ;  /* 0x0024200001c67983 */ /* 0x000f220000300a00 */
[----:B-1----:R-:W-:-:S03]  /*7a8d0*/  MOV R0, R223 ;  /* 0x000000df00007202 */ /* 0x002fc60000000f00 */
[----:B--2---:R-:W-:Y:S04]  /*7a8e0*/  STL [R1+0x23d8], R196 ;  /* 0x0023d8c401007387 */ /* 0x004fe80000100800 */
[----:B------:R1:W-:Y:S02]  /*7a8f0*/  STL [R1+0x23cc], R0 ;  /* 0x0023cc0001007387 */ /* 0x0003e40000100800 */
[----:B-1----:R-:W-:Y:S02]  /*7a900*/  IMAD.MOV.U32 R0, RZ, RZ, R197 ;  /* 0x000000ffff007224 */ /* 0x002fe400078e00c5 */
[----:B------:R-:W2:Y:S04]  /*7a910*/  LDL.LU.64 R196, [R1+0x2428] ;  /* 0x0024280001c47983 */ /* 0x000ea80000300a00 */
[----:B------:R1:W-:Y:S04]  /*7a920*/  STL [R1+0x23d4], R0 ;  /* 0x0023d40001007387 */ /* 0x0003e80000100800 */
[----:B------:R1:W-:Y:S02]  /*7a930*/  STL [R1+0x23e0], R194 ;  /* 0x0023e0c201007387 */ /* 0x0003e40000100800 */
[----:B-1----:R-:W-:-:S02]  /*7a940*/  MOV R0, R195 ;  /* 0x000000c300007202 */ /* 0x002fc40000000f00 */
[----:B------:R-:W-:Y:S04]  /*7a950*/  STL [R1+0x23e8], R220 ;  /* 0x0023e8dc01007387 */ /* 0x000fe80000100800 */
[----:B------:R1:W-:Y:S04]  /*7a960*/  STL [R1+0x23dc], R0 ;  /* 0x0023dc0001007387 */ /* 0x0003e80000100800 */
[----:B------:R-:W2:Y:S01]  /*7a970*/  LDL.LU.64 R194, [R1+0x2430] ;  /* 0x0024300001c27983 */ /* 0x000ea20000300a00 */
[----:B-1----:R-:W-:-:S03]  /*7a980*/  IMAD.MOV.U32 R0, RZ, RZ, R221 ;  /* 0x000000ffff007224 */ /* 0x002fc600078e00dd */
[----:B---3--:R-:W-:Y:S04]  /*7a990*/  STL [R1+0x23f0], R192 ;  /* 0x0023f0c001007387 */ /* 0x008fe80000100800 */
[----:B------:R1:W-:Y:S02]  /*7a9a0*/  STL [R1+0x23e4], R0 ;  /* 0x0023e40001007387 */ /* 0x0003e40000100800 */
[----:B-1----:R-:W-:Y:S02]  /*7a9b0*/  MOV R0, R193 ;  /* 0x000000c100007202 */ /* 0x002fe40000000f00 */
[----:B------:R-:W3:Y:S04]  /*7a9c0*/  LDL.LU.64 R192, [R1+0x2438] ;  /* 0x0024380001c07983 */ /* 0x000ee80000300a00 */
[----:B------:R1:W-:Y:S04]  /*7a9d0*/  STL [R1+0x23ec], R0 ;  /* 0x0023ec0001007387 */ /* 0x0003e80000100800 */
[----:B----4-:R-:W-:Y:S01]  /*7a9e0*/  STL [R1+0x23f8], R218 ;  /* 0x0023f8da01007387 */ /* 0x010fe20000100800 */
[----:B-1----:R-:W-:-:S03]  /*7a9f0*/  IMAD.MOV.U32 R0, RZ, RZ, R219 ;  /* 0x000000ffff007224 */ /* 0x002fc600078e00db */
[----:B------:R-:W-:Y:S04]  /*7aa00*/  STL [R1+0x2400], R216 ;  /* 0x002400d801007387 */ /* 0x000fe80000100800 */
[----:B------:R1:W-:Y:S04]  /*7aa10*/  STL [R1+0x23f4], R0 ;  /* 0x0023f40001007387 */ /* 0x0003e80000100800 */
[----:B------:R-:W4:Y:S04]  /*7aa20*/  LDL.LU.64 R10, [R1+0x2440] ;  /* 0x00244000010a7983 */ /* 0x000f280000300a00 */
[----:B------:R-:W4:Y:S01]  /*7aa30*/  LDL.LU.64 R230, [R1+0x2448] ;  /* 0x0024480001e67983 */ /* 0x000f220000300a00 */
[----:B-1----:R-:W-:-:S05]  /*7aa40*/  MOV R0, R217 ;  /* 0x000000d900007202 */ /* 0x002fca0000000f00 */
[----:B------:R1:W-:Y:S04]  /*7aa50*/  STL [R1+0x23fc], R0 ;  /* 0x0023fc0001007387 */ /* 0x0003e80000100800 */
[----:B------:R-:W-:Y:S04]  /*7aa60*/  STL [R1+0x2408], R204 ;  /* 0x002408cc01007387 */ /* 0x000fe80000100800 */
[----:B------:R-:W4:Y:S01]  /*7aa70*/  LDL.LU.64 R228, [R1+0x2450] ;  /* 0x0024500001e47983 */ /* 0x000f220000300a00 */
[----:B-1----:R-:W-:-:S03]  /*7aa80*/  IMAD.MOV.U32 R0, RZ, RZ, R205 ;  /* 0x000000ffff007224 */ /* 0x002fc600078e00cd */
[----:B------:R-:W4:Y:S04]  /*7aa90*/  LDL.LU.64 R226, [R1+0x2458] ;  /* 0x0024580001e27983 */ /* 0x000f280000300a00 */
[----:B------:R1:W-:Y:S04]  /*7aaa0*/  STL [R1+0x2404], R0 ;  /* 0x0024040001007387 */ /* 0x0003e80000100800 */
[----:B------:R-:W-:Y:S04]  /*7aab0*/  STL [R1+0x2410], R202 ;  /* 0x002410ca01007387 */ /* 0x000fe80000100800 */
[----:B------:R-:W4:Y:S01]  /*7aac0*/  LDL.LU.64 R224, [R1+0x2460] ;  /* 0x0024600001e07983 */ /* 0x000f220000300a00 */
[----:B-1----:R-:W-:-:S03]  /*7aad0*/  MOV R0, R203 ;  /* 0x000000cb00007202 */ /* 0x002fc60000000f00 */
[----:B------:R-:W4:Y:S04]  /*7aae0*/  LDL.LU.64 R222, [R1+0x2468] ;  /* 0x0024680001de7983 */ /* 0x000f280000300a00 */
        /* <DEDUP_REMOVED lines=11> */
[----:B--2---:R-:W-:Y:S04]  /*7aba0*/  STL [R1+0x2428], R196 ;  /* 0x002428c401007387 */ /* 0x004fe80000100800 */
[----:B------:R-:W2:Y:S01]  /*7abb0*/  LDL.LU.64 R202, [R1+0x2490] ;  /* 0x0024900001ca7983 */ /* 0x000ea20000300a00 */
[----:B-1----:R-:W-:-:S03]  /*7abc0*/  IMAD.MOV.U32 R0, RZ, RZ, R197 ;  /* 0x000000ffff007224 */ /* 0x002fc600078e00c5 */
[----:B------:R-:W2:Y:S04]  /*7abd0*/  LDL.LU.64 R200, [R1+0x2498] ;  /* 0x0024980001c87983 */ /* 0x000ea80000300a00 */
[----:B------:R1:W-:Y:S04]  /*7abe0*/  STL [R1+0x2424], R0 ;  /* 0x0024240001007387 */ /* 0x0003e80000100800 */
[----:B------:R3:W-:Y:S04]  /*7abf0*/  STL [R1+0x2430], R194 ;  /* 0x002430c201007387 */ /* 0x0007e80000100800 */
[----:B------:R-:W2:Y:S01]  /*7ac00*/  LDL.LU.64 R198, [R1+0x24a0] ;  /* 0x0024a00001c67983 */ /* 0x000ea20000300a00 */
[----:B-1----:R-:W-:-:S03]  /*7ac10*/  MOV R0, R195 ;  /* 0x000000c300007202 */ /* 0x002fc60000000f00 */
[----:B------:R-:W2:Y:S04]  /*7ac20*/  LDL.LU.64 R196, [R1+0x24a8] ;  /* 0x0024a80001c47983 */ /* 0x000ea80000300a00 */
[----:B------:R1:W-:Y:S04]  /*7ac30*/  STL [R1+0x242c], R0 ;  /* 0x00242c0001007387 */ /* 0x0003e80000100800 */
[----:B---3--:R3:W-:Y:S04]  /*7ac40*/  STL [R1+0x2438], R192 ;  /* 0x002438c001007387 */ /* 0x0087e80000100800 */
[----:B------:R-:W2:Y:S01]  /*7ac50*/  LDL.LU.64 R194, [R1+0x24b0] ;  /* 0x0024b00001c27983 */ /* 0x000ea20000300a00 */
[----:B-1----:R-:W-:-:S03]  /*7ac60*/  IMAD.MOV.U32 R0, RZ, RZ, R193 ;  /* 0x000000ffff007224 */ /* 0x002fc600078e00c1 */
[----:B---3--:R-:W3:Y:S04]  /*7ac70*/  LDL.LU.64 R192, [R1+0x24b8] ;  /* 0x0024b80001c07983 */ /* 0x008ee80000300a00 */
[----:B------:R4:W-:Y:S02]  /*7ac80*/  STL [R1+0x2434], R0 ;  /* 0x0024340001007387 */ /* 0x0009e40000100800 */
[----:B----4-:R-:W-:Y:S02]  /*7ac90*/  MOV R0, R11 ;  /* 0x0000000b00007202 */ /* 0x010fe40000000f00 */
[----:B------:R-:W-:Y:S04]  /*7aca0*/  STL [R1+0x2440], R10 ;  /* 0x0024400a01007387 */ /* 0x000fe80000100800 */
[----:B------:R-:W-:Y:S04]  /*7acb0*/  STL [R1+0x2448], R230 ;  /* 0x002448e601007387 */ /* 0x000fe80000100800 */
[----:B------:R1:W-:Y:S02]  /*7acc0*/  STL [R1+0x243c], R0 ;  /* 0x00243c0001007387 */ /* 0x0003e40000100800 */
[----:B-1----:R-:W-:-:S02]  /*7acd0*/  IMAD.MOV.U32 R0, RZ, RZ, R231 ;  /* 0x000000ffff007224 */ /* 0x002fc400078e00e7 */
[----:B------:R-:W-:Y:S04]  /*7ace0*/  STL [R1+0x2450], R228 ;  /* 0x002450e401007387 */ /* 0x000fe80000100800 */
[----:B------:R1:W-:Y:S04]  /*7acf0*/  STL [R1+0x2444], R0 ;  /* 0x0024440001007387 */ /* 0x0003e80000100800 */
[----:B------:R-:W-:Y:S01]  /*7ad00*/  STL [R1+0x2458], R226 ;  /* 0x002458e201007387 */ /* 0x000fe20000100800 */
[----:B-1----:R-:W-:-:S05]  /*7ad10*/  MOV R0, R229 ;  /* 0x000000e500007202 */ /* 0x002fca0000000f00 */
[----:B------:R1:W-:Y:S04]  /*7ad20*/  STL [R1+0x244c], R0 ;  /* 0x00244c0001007387 */ /* 0x0003e80000100800 */
[----:B------:R-:W-:Y:S01]  /*7ad30*/  STL [R1+0x2460], R224 ;  /* 0x002460e001007387 */ /* 0x000fe20000100800 */
[----:B-1----:R-:W-:-:S05]  /*7ad40*/  IMAD.MOV.U32 R0, RZ, RZ, R227 ;  /* 0x000000ffff007224 */ /* 0x002fca00078e00e3 */
        /* <DEDUP_REMOVED lines=15> */
[----:B------:R1:W-:Y:S02]  /*7ae40*/  STL [R1+0x247c], R0 ;  /* 0x00247c0001007387 */ /* 0x0003e40000100800 */
[----:B-1----:R-:W-:Y:S02]  /*7ae50*/  IMAD.MOV.U32 R0, RZ, RZ, R205 ;  /* 0x000000ffff007224 */ /* 0x002fe400078e00cd */
[----:B--2---:R-:W-:Y:S04]  /*7ae60*/  STL [R1+0x2490], R202 ;  /* 0x002490ca01007387 */ /* 0x004fe80000100800 */
        /* <DEDUP_REMOVED lines=13> */
[----:B---3--:R-:W-:Y:S01]  /*7af40*/  STL [R1+0x24b8], R192 ;  /* 0x0024b8c001007387 */ /* 0x008fe20000100800 */
[----:B-1----:R-:W-:-:S05]  /*7af50*/  MOV R0, R195 ;  /* 0x000000c300007202 */ /* 0x002fca0000000f00 */
[----:B------:R1:W-:Y:S04]  /*7af60*/  STL [R1+0x24ac], R0 ;  /* 0x0024ac0001007387 */ /* 0x0003e80000100800 */
[----:B------:R-:W2:Y:S01]  /*7af70*/  LDL.LU.64 R2, [R1+0x28a8] ;  /* 0x0028a80001027983 */ /* 0x000ea20000300a00 */
[----:B-1----:R-:W-:-:S05]  /*7af80*/  IMAD.MOV.U32 R0, RZ, RZ, R193 ;  /* 0x000000ffff007224 */ /* 0x002fca00078e00c1 */
[----:B------:R-:W-:Y:S04]  /*7af90*/  STL [R1+0x24b4], R0 ;  /* 0x0024b40001007387 */ /* 0x000fe80000100800 */
[----:B------:R-:W3:Y:S04]  /*7afa0*/  LDL.LU.64 R8, [R1+0x27b8] ;  /* 0x0027b80001087983 */ /* 0x000ee80000300a00 */
[----:B--2---:R1:W-:Y:S04]  /*7afb0*/  STL.64 [R1+0x1440], R2 ;  /* 0x0014400201007387 */ /* 0x0043e80000100a00 */
[----:B-1----:R-:W2:Y:S04]  /*7afc0*/  LDL.LU.64 R2, [R1+0x26b8] ;  /* 0x0026b80001027983 */ /* 0x002ea80000300a00 */
[----:B---3--:R1:W-:Y:S04]  /*7afd0*/  STL.64 [R1+0x1438], R8 ;  /* 0x0014380801007387 */ /* 0x0083e80000100a00 */
[----:B-1----:R-:W3:Y:S04]  /*7afe0*/  LDL.LU.64 R8, [R1+0x25b8] ;  /* 0x0025b80001087983 */ /* 0x002ee80000300a00 */
[----:B--2---:R1:W-:Y:S04]  /*7aff0*/  STL.64 [R1+0x1430], R2 ;  /* 0x0014300201007387 */ /* 0x0043e80000100a00 */
[----:B-1----:R-:W2:Y:S04]  /*7b000*/  LDL.LU.64 R2, [R1+0x24d0] ;  /* 0x0024d00001027983 */ /* 0x002ea80000300a00 */
[----:B---3--:R1:W-:Y:S04]  /*7b010*/  STL.64 [R1+0x1428], R8 ;  /* 0x0014280801007387 */ /* 0x0083e80000100a00 */
[----:B------:R-:W-:Y:S04]  /*7b020*/  STL.64 [R1+0x1418], R172 ;  /* 0x001418ac01007387 */ /* 0x000fe80000100a00 */
[----:B--2---:R2:W-:Y:S04]  /*7b030*/  STL.64 [R1+0x1420], R2 ;  /* 0x0014200201007387 */ /* 0x0045e80000100a00 */
[----:B------:R-:W-:Y:S04]  /*7b040*/  STL.64 [R1+0x1410], R12 ;  /* 0x0014100c01007387 */ /* 0x000fe80000100a00 */
[----:B-1----:R-:W3:Y:S04]  /*7b050*/  LDL.LU.64 R8, [R1+0x2978] ;  /* 0x0029780001087983 */ /* 0x002ee80000300a00 */
[----:B--2---:R-:W2:Y:S04]  /*7b060*/  LDL.LU.64 R2, [R1+0x28c0] ;  /* 0x0028c00001027983 */ /* 0x004ea80000300a00 */
[----:B---3--:R1:W-:Y:S04]  /*7b070*/  STL.64 [R1+0x1408], R8 ;  /* 0x0014080801007387 */ /* 0x0083e80000100a00 */
[----:B-1----:R-:W3:Y:S04]  /*7b080*/  LDL.LU.64 R8, [R1+0x27d0] ;  /* 0x0027d00001087983 */ /* 0x002ee80000300a00 */
        /* <DEDUP_REMOVED lines=118> */
[----:B---3--:R-:W-:Y:S04]  /*7b7f0*/  STL.64 [R1+0x11e8], R8 ;  /* 0x0011e80801007387 */ /* 0x008fe80000100a00 */
[----:B------:R-:W-:Y:S04]  /*7b800*/  STL.64 [R1+0x11d8], R250 ;  /* 0x0011d8fa01007387 */ /* 0x000fe80000100a00 */
[----:B--2---:R1:W-:Y:S04]  /*7b810*/  STL.64 [R1+0x11e0], R2 ;  /* 0x0011e00201007387 */ /* 0x0043e80000100a00 */
[----:B------:R-:W-:Y:S04]  /*7b820*/  STL.64 [R1+0x11d0], R168 ;  /* 0x0011d0a801007387 */ /* 0x000fe80000100a00 */
[----:B-1----:R-:W2:Y:S04]  /*7b830*/  LDL.LU.64 R2, [R1+0x2a80] ;  /* 0x002a800001027983 */ /* 0x002ea80000300a00 */
        /* <DEDUP_REMOVED lines=203> */
[----:B--2---:R1:W-:Y:S02]  /*7c4f0*/  STL.64 [R1+0xe68], R2 ;  /* 0x000e680201007387 */ /* 0x0043e40000100a00 */
[----:B-1----:R-:W-:Y:S01]  /*7c500*/  MOV R2, R190 ;  /* 0x000000be00027202 */ /* 0x002fe20000000f00 */
[----:B------:R-:W-:Y:S01]  /*7c510*/  IMAD.MOV.U32 R3, RZ, RZ, R191 ;  /* 0x000000ffff037224 */ /* 0x000fe200078e00bf */
[----:B---3--:R1:W-:Y:S04]  /*7c520*/  STL.64 [R1+0xe60], R8 ;  /* 0x000e600801007387 */ /* 0x0083e80000100a00 */
[----:B------:R-:W-:Y:S04]  /*7c530*/  STL.64 [R1+0xe50], R214 ;  /* 0x000e50d601007387 */ /* 0x000fe80000100a00 */
[----:B------:R2:W-:Y:S04]  /*7c540*/  STL.64 [R1+0xe58], R2 ;  /* 0x000e580201007387 */ /* 0x0005e80000100a00 */
        /* <DEDUP_REMOVED lines=17> */
[----:B-1----:R-:W2:Y:S01]  /*7c660*/  LDL.LU.64 R2, [R1+0x2b88] ;  /* 0x002b880001027983 */ /* 0x002ea20000300a00 */
[----:B------:R-:W-:Y:S01]  /*7c670*/  UMOV UR7, 0x6 ;  /* 0x0000000600077882 */ /* 0x000fe20000000000 */
[----:B------:R-:W-:-:S02]  /*7c680*/  UMOV UR5, 0xffffffff ;  /* 0xffffffff00057882 */ /* 0x000fc40000000000 */
[----:B---3--:R-:W-:Y:S04]  /*7c690*/  STL.64 [R1+0xe08], R8 ;  /* 0x000e080801007387 */ /* 0x008fe80000100a00 */
[----:B------:R1:W5:Y:S04]  /*7c6a0*/  LDL.LU.64 R250, [R1+0x2b78] ;  /* 0x002b780001fa7983 */ /* 0x0003680000300a00 */
[----:B--2---:R2:W-:Y:S04]  /*7c6b0*/  STL.64 [R1+0xe00], R2 ;  /* 0x000e000201007387 */ /* 0x0045e80000100a00 */
[----:B------:R1:W5:Y:S04]  /*7c6c0*/  LDL.LU.64 R248, [R1+0x2b70] ;  /* 0x002b700001f87983 */ /* 0x0003680000300a00 */
        /* <DEDUP_REMOVED lines=43> */
[----:B------:R1:W5:Y:S01]  /*7c980*/  LDL.LU.64 R160, [R1+0x2588] ;  /* 0x0025880001a07983 */ /* 0x0003620000300a00 */
[----:B--2---:R-:W-:-:S03]  /*7c990*/  MOV R3, UR7 ;  /* 0x0000000700037c02 */ /* 0x004fc60008000f00 */
        /* <DEDUP_REMOVED lines=8> */
[----:B------:R2:W-:Y:S02]  /*7ca20*/  STL [R1+0x24c0], R3 ;  /* 0x0024c00301007387 */ /* 0x0005e40000100800 */
[----:B--2---:R-:W-:-:S05]  /*7ca30*/  MOV R3, UR5 ;  /* 0x0000000500037c02 */ /* 0x004fca0008000f00 */
[----:B------:R2:W-:Y:S04]  /*7ca40*/  STL [R1+0x24bc], R3 ;  /* 0x0024bc0301007387 */ /* 0x0005e80000100800 */
[----:B------:R-:W-:Y:S04]  /*7ca50*/  STL [R1+0xc00], RZ ;  /* 0x000c00ff01007387 */ /* 0x000fe80000100800 */
        /* <DEDUP_REMOVED lines=767> */
[----:B------:R-:W-:Y:S04]  /*7fa50*/  STL [R1], RZ ;  /* 0x000000ff01007387 */ /* 0x000fe80000100800 */
        /* <DEDUP_REMOVED lines=79> */
[----:B------:R-:W-:Y:S01]  /*7ff50*/  STL [R1+0x140], RZ ;  /* 0x000140ff01007387 */ /* 0x000fe20000100800 */
[----:B------:R-:W-:-:S03]  /*7ff60*/  USHF.R.S32.HI UR4, URZ, 0x1f, UR6 ;  /* 0x0000001f3f047899 */ /* 0x000fc60008011406 */
[----:B------:R-:W-:Y:S04]  /*7ff70*/  STL [R1+0x144], RZ ;  /* 0x000144ff01007387 */ /* 0x000fe80000100800 */
[----:B------:R-:W-:Y:S04]  /*7ff80*/  STL [R1+0x148], RZ ;  /* 0x000148ff01007387 */ /* 0x000fe80000100800 */
[----:B------:R-:W-:Y:S04]  /*7ff90*/  STL [R1+0x14c], RZ ;  /* 0x00014cff01007387 */ /* 0x000fe80000100800 */
[----:B------:R-:W-:Y:S01]  /*7ffa0*/  STL [R1+0x150], RZ ;  /* 0x000150ff01007387 */ /* 0x000fe20000100800 */
[----:B------:R-:W-:-:S03]  /*7ffb0*/  ULEA.HI UR4, UR4, UR6, URZ, 0x7 ;  /* 0x0000000604047291 */ /* 0x000fc6000f8f383f */
        /* <DEDUP_REMOVED lines=8> */
[----:B------:R-:W-:Y:S04]  /*80040*/  STL [R1+0x170], RZ ;  /* 0x000170ff01007387 */ /* 0x000fe80000100800 */
[----:B------:R-:W-:Y:S04]  /*80050*/  STL [R1+0x174], RZ ;  /* 0x000174ff01007387 */ /* 0x000fe80000100800 */
[----:B------:R-:W-:Y:S01]  /*80060*/  STL [R1+0x178], RZ ;  /* 0x000178ff01007387 */ /* 0x000fe20000100800 */
[----:B--2---:R-:W-:-:S03]  /*80070*/  MOV R3, UR4 ;  /* 0x0000000400037c02 */ /* 0x004fc60008000f00 */
        /* <DEDUP_REMOVED lines=8> */
[----:B------:R2:W-:Y:S04]  /*80100*/  STL [R1+0x24c4], R3 ;  /* 0x0024c40301007387 */ /* 0x0005e80000100800 */
        /* <DEDUP_REMOVED lines=24> */
[----:B------:R1:W-:Y:S01]  /*80290*/  STL [R1+0x1fc], RZ ;  /* 0x0001fcff01007387 */ /* 0x0003e20000100800 */
[----:B------:R-:W-:-:S02]  /*802a0*/  SHF.R.S32.HI R0, RZ, 0x1f, R4 ;  /* 0x0000001fff007819 */ /* 0x000fc40000011404 */
[----:B------:R-:W-:Y:S01]  /*802b0*/  SHF.R.S32.HI R2, RZ, 0x1f, R5 ;  /* 0x0000001fff027819 */ /* 0x000fe20000011405 */
[----:B------:R-:W-:Y:S01]  /*802c0*/  UMOV UR4, URZ ;  /* 0x0000003f00047c82 */ /* 0x000fe20008000000 */
[C---:B------:R-:W-:Y:S01]  /*802d0*/  SHF.L.U64.HI R0, R4.reuse, 0x2, R0 ;  /* 0x0000000204007819 */ /* 0x040fe20000010200 */
[----:B------:R-:W-:Y:S01]  /*802e0*/  IMAD.SHL.U32 R4, R4, 0x4, RZ ;  /* 0x0000000404047824 */ /* 0x000fe200078e00ff */
[C---:B------:R-:W-:Y:S01]  /*802f0*/  SHF.L.U64.HI R2, R5.reuse, 0x2, R2 ;  /* 0x0000000205027819 */ /* 0x040fe20000010202 */
[----:B------:R-:W-:Y:S01]  /*80300*/  IMAD.SHL.U32 R5, R5, 0x4, RZ ;  /* 0x0000000405057824 */ /* 0x000fe200078e00ff */
        /* <DEDUP_REMOVED lines=63> */
[----:B------:R-:W-:Y:S01]  /*80700*/  CS2R R150, SRZ ;  /* 0x0000000000967805 */ /* 0x000fe2000001ff00 */
[----:B-12---:R-:W-:-:S07]  /*80710*/  IMAD.U32 R3, RZ, RZ, UR4 ;  /* 0x00000004ff037e24 */ /* 0x006fce000f8e00ff */
.L_x_1:
[----:B------:R-:W2:Y:S01]  /*80720*/  LDL.LU R6, [R1+0x24bc] ;  /* 0x0024bc0001067983 */ /* 0x000ea20000300800 */
[----:B------:R-:W-:-:S04]  /*80730*/  DEPBAR.LE SB0, 0xc ;  /* 0x000083000000791a */ /* 0x000fc80000000000 */
[----:B------:R-:W3:Y:S04]  /*80740*/  LDL R5, [R1+0x24cc] ;  /* 0x0024cc0001057983 */ /* 0x000ee80000100800 */
[----:B-----5:R-:W-:Y:S04]  /*80750*/  STL.64 [R1+0x2ec0], R150 ;  /* 0x002ec09601007387 */ /* 0x020fe80000100a00 */
[----:B------:R-:W-:Y:S04]  /*80760*/  STL.64 [R1+0x2eb8], R148 ;  /* 0x002eb89401007387 */ /* 0x000fe80000100a00 */
        /* <DEDUP_REMOVED lines=61> */
[----:B------:R1:W-:Y:S04]  /*80b40*/  STL.64 [R1+0x2cc8], R24 ;  /* 0x002cc81801007387 */ /* 0x0003e80000100a00 */
[----:B-1----:R-:W4:Y:S04]  /*80b50*/  LDL.LU.64 R24, [R1+0xc00] ;  /* 0x000c000001187983 */ /* 0x002f280000300a00 */
        /* <DEDUP_REMOVED lines=62> */
[----:B------:R-:W4:Y:S01]  /*80f40*/  LDL.LU.64 R150, [R1+0xdf8] ;  /* 0x000df80001967983 */ /* 0x000f220000300a00 */
[----:B--2---:R-:W-:Y:S01]  /*80f50*/  R2UR UR4, R6 ;  /* 0x00000000060472ca */ /* 0x004fe200000e0000 */
[----:B------:R-:W-:Y:S01]  /*80f60*/  UMOV UR7, 0x40000040 ;  /* 0x4000004000077882 */ /* 0x000fe20000000000 */
[----:B---3--:R-:W-:Y:S01]  /*80f70*/  R2UR UR44, R5 ;  /* 0x00000000052c72ca */ /* 0x008fe200000e0000 */
[----:B------:R-:W-:Y:S06]  /*80f80*/  BAR.SYNC.DEFER_BLOCKING 0x0 ;  /* 0x0000000000007b1d */ /* 0x000fec0000010000 */
[----:B-----5:R-:W-:Y:S04]  /*80f90*/  STL.64 [R1+0x2cc0], R10 ;  /* 0x002cc00a01007387 */ /* 0x020fe80000100a00 */
[----:B------:R-:W-:Y:S01]  /*80fa0*/  UIADD3 UR4, UR4, 0x1, URZ ;  /* 0x0000000104047890 */ /* 0x000fe2000fffe03f */
[----:B------:R-:W-:Y:S03]  /*80fb0*/  STL [R1+0x2cbc], R9 ;  /* 0x002cbc0901007387 */ /* 0x000fe60000100800 */
[----:B------:R-:W-:Y:S01]  /*80fc0*/  UISETP.GT.AND UP0, UPT, UR4, 0x7, UPT ;  /* 0x000000070400788c */ /* 0x000fe2000bf04270 */
[----:B------:R-:W-:Y:S03]  /*80fd0*/  STL [R1+0x2ca8], R158 ;  /* 0x002ca89e01007387 */ /* 0x000fe60000100800 */
[----:B------:R-:W-:Y:S01]  /*80fe0*/  USEL UR6, UR4, URZ, !UP0 ;  /* 0x0000003f04067287 */ /* 0x000fe2000c000000 */
[----:B------:R-:W-:Y:S03]  /*80ff0*/  STL [R1+0x2ca4], R157 ;  /* 0x002ca49d01007387 */ /* 0x000fe60000100800 */
[----:B------:R-:W-:-:S02]  /*81000*/  ULEA UR5, UR6, UR44, 0x11 ;  /* 0x0000002c06057291 */ /* 0x000fc4000f8e883f */
[----:B------:R-:W-:Y:S02]  /*81010*/  ULEA UR4, UR6, UR44, 0x12 ;  /* 0x0000002c06047291 */ /* 0x000fe4000f8e903f */
[----:B------:R-:W-:Y:S01]  /*81020*/  MOV R5, UR6 ;  /* 0x0000000600057c02 */ /* 0x000fe20008000f00 */
[----:B------:R-:W-:Y:S01]  /*81030*/  UIADD3 UR5, UR5, 0x200000, URZ ;  /* 0x0020000005057890 */ /* 0x000fe2000fffe03f */
[----:B------:R-:W-:Y:S01]  /*81040*/  STL [R1+0x2ca0], R155 ;  /* 0x002ca09b01007387 */ /* 0x000fe20000100800 */
[----:B------:R-:W-:Y:S02]  /*81050*/  USHF.R.U32.HI UR4, URZ, 0x4, UR4 ;  /* 0x000000043f047899 */ /* 0x000fe40008011604 */
[----:B------:R-:W-:Y:S01]  /*81060*/  USHF.R.U32.HI UR5, URZ, 0x4, UR5 ;  /* 0x000000043f057899 */ /* 0x000fe20008011605 */
[----:B------:R-:W-:Y:S01]  /*81070*/  STL.64 [R1+0x2be0], R152 ;  /* 0x002be09801007387 */ /* 0x000fe20000100a00 */
[----:B------:R-:W-:Y:S02]  /*81080*/  USGXT.U32 UR4, UR4, 0xe ;  /* 0x0000000e0404789a */ /* 0x000fe40008000000 */
[----:B------:R-:W-:Y:S01]  /*81090*/  USGXT.U32 UR6, UR5, 0xe ;  /* 0x0000000e0506789a */ /* 0x000fe20008000000 */
[----:B------:R-:W-:Y:S01]  /*810a0*/  STL [R1+0x24bc], R5 ;  /* 0x0024bc0501007387 */ /* 0x000fe20000100800 */
[----:B------:R-:W-:Y:S01]  /*810b0*/  UIADD3 UR8, UP0, UR4, 0x2, URZ ;  /* 0x0000000204087890 */ /* 0x000fe2000ff1e03f */
[----:B------:R-:W-:Y:S01]  /*810c0*/  UMOV UR5, 0x40000040 ;  /* 0x4000004000057882 */ /* 0x000fe20000000000 */
[----:B------:R-:W-:Y:S01]  /*810d0*/  UIADD3 UR10, UP1, UR6, 0x2, URZ ;  /* 0x00000002060a7890 */ /* 0x000fe2000ff3e03f */
[----:B----4-:R-:W-:-:S06]  /*810e0*/  WARPGROUP.ARRIVE ;  /* 0x00000000000079c5 */ /* 0x010fcc0000000000 */
[----:B------:R-:W-:Y:S01]  /*810f0*/  HGMMA.64x256x8.F32.TF32 R24, gdesc[UR4], R24, gsb0 ;  /* 0x07e00000041879f0 */ /* 0x000fe20008002818 */
[----:B------:R-:W-:Y:S01]  /*81100*/  UMOV UR4, URZ ;  /* 0x0000003f00047c82 */ /* 0x000fe20008000000 */
[----:B------:R-:W-:Y:S01]  /*81110*/  UMOV UR5, URZ ;  /* 0x0000003f00057c82 */ /* 0x000fe20008000000 */
[----:B------:R-:W-:Y:S02]  /*81120*/  UIADD3.X UR9, UR4, 0x40000040, URZ, UP0, !UPT ;  /* 0x4000004004097890 */ /* 0x000fe400087fe43f */
[----:B------:R-:W-:Y:S02]  /*81130*/  UIADD3.X UR11, UR5, 0x40000040, URZ, UP1, !UPT ;  /* 0x40000040050b7890 */ /* 0x000fe40008ffe43f */
[----:B------:R-:W-:Y:S02]  /*81140*/  UIADD3.64 UR12, UR8, 0x2, URZ ;  /* 0x00000002080c7897 */ /* 0x000fe4000fffe03f */
[----:B------:R-:W-:Y:S02]  /*81150*/  UIADD3.64 UR14, UR10, 0x2, URZ ;  /* 0x000000020a0e7897 */ /* 0x000fe4000fffe03f */
[----:B------:R-:W-:-:S02]  /*81160*/  UIADD3.64 UR16, UR8, 0x1002, URZ ;  /* 0x0000100208107897 */ /* 0x000fc4000fffe03f */
[----:B------:R-:W-:Y:S02]  /*81170*/  UIADD3.64 UR18, UR10, 0x802, URZ ;  /* 0x000008020a127897 */ /* 0x000fe4000fffe03f */
[----:B------:R-:W-:Y:S02]  /*81180*/  UIADD3.64 UR20, UR8, 0x1004, URZ ;  /* 0x0000100408147897 */ /* 0x000fe4000fffe03f */
[----:B------:R-:W-:Y:S02]  /*81190*/  UIADD3.64 UR22, UR10, 0x804, URZ ;  /* 0x000008040a167897 */ /* 0x000fe4000fffe03f */
        /* <DEDUP_REMOVED lines=14> */
[----:B------:R-:W-:Y:S01]  /*81280*/  UIADD3.64 UR54, UR10, 0x1804, URZ ;  /* 0x000018040a367897 */ /* 0x000fe2000fffe03f */
[----:B------:R-:W-:-:S02]  /*81290*/  WARPGROUP.DEPBAR.LE gsb0, 0x0 ;  /* 0x00008000000079c5 */ /* 0x000fc40000010000 */
[----:B------:R-:W-:-:S06]  /*812a0*/  WARPGROUP.ARRIVE ;  /* 0x00000000000079c5 */ /* 0x000fcc0000000000 */
[----:B------:R-:W-:Y:S03]  /*812b0*/  HGMMA.64x256x8.F32.TF32 R24, gdesc[UR8], R24, gsb0 ;  /* 0x07e00000081879f0 */ /* 0x000fe60008002818 */
[----:B------:R-:W-:Y:S02]  /*812c0*/  WARPGROUP.DEPBAR.LE gsb0, 0x0 ;  /* 0x00008000000079c5 */ /* 0x000fe40000010000 */
[----:B------:R-:W-:-:S15]  /*812d0*/  WARPGROUP.ARRIVE ;  /* 0x00000000000079c5 */ /* 0x000fde0000000000 */
[----:B------:R-:W-:-:S08]  /*812e0*/  NOP ;  /* 0x0000000000007918 */ /* 0x000fd00000000000 */
[----:B------:R-:W-:Y:S01]  /*812f0*/  HGMMA.64x256x8.F32.TF32 R24, gdesc[UR12], R24, gsb0 ;  /* 0x07e000000c1879f0 */ /* 0x000fe20008002818 */
[----:B------:R-:W-:Y:S02]  /*81300*/  UIADD3.64 UR12, UR8, 0x4, URZ ;  /* 0x00000004080c7897 */ /* 0x000fe4000fffe03f */
[----:B------:R-:W-:Y:S01]  /*81310*/  UIADD3.64 UR14, UR10, 0x4, URZ ;  /* 0x000000040a0e7897 */ /* 0x000fe2000fffe03f */
[----:B------:R-:W-:Y:S02]  /*81320*/  WARPGROUP.DEPBAR.LE gsb0, 0x0 ;  /* 0x00008000000079c5 */ /* 0x000fe40000010000 */
[----:B------:R-:W-:-:S15]  /*81330*/  WARPGROUP.ARRIVE ;  /* 0x00000000000079c5 */ /* 0x000fde0000000000 */
[----:B------:R-:W-:-:S07]  /*81340*/  NOP ;  /* 0x0000000000007918 */ /* 0x000fce0000000000 */
        /* <DEDUP_REMOVED lines=12> */
[----:B------:R-:W-:Y:S03]  /*81410*/  HGMMA.64x256x8.F32.TF32 R24, gdesc[UR12], R24, gsb0 ;  /* 0x07e000000c1879f0 */ /* 0x000fe60008002818 */
[----:B------:R-:W-:Y:S02]  /*81420*/  WARPGROUP.DEPBAR.LE gsb0, 0x0 ;  /* 0x00008000000079c5 */ /* 0x000fe40000010000 */
[----:B------:R-:W-:-:S15]  /*81430*/  WARPGROUP.ARRIVE ;  /* 0x00000000000079c5 */ /* 0x000fde0000000000 */
[----:B------:R-:W-:-:S08]  /*81440*/  NOP ;  /* 0x0000000000007918 */ /* 0x000fd00000000000 */
        /* <DEDUP_REMOVED lines=24> */
[----:B------:R-:W-:Y:S01]  /*815d0*/  HGMMA.64x256x8.F32.TF32 R24, gdesc[UR40], R24, gsb0 ;  /* 0x07e00000281879f0 */ /* 0x000fe20008002818 */
[----:B------:R-:W-:Y:S01]  /*815e0*/  UMOV UR41, UR44 ;  /* 0x0000002c00297c82 */ /* 0x000fe20008000000 */
[----:B------:R-:W-:Y:S01]  /*815f0*/  UIADD3.64 UR44, UR8, 0x3000, URZ ;  /* 0x00003000082c7897 */ /* 0x000fe2000fffe03f */
        /* <DEDUP_REMOVED lines=13> */
[----:B------:R1:W-:Y:S04]  /*816d0*/  STL.64 [R1+0xc00], R24 ;  /* 0x000c001801007387 */ /* 0x0003e80000100a00 */
        /* <DEDUP_REMOVED lines=63> */
[----:B-1----:R-:W4:Y:S04]  /*81ad0*/  LDL.LU.64 R24, [R1+0x800] ;  /* 0x0008000001187983 */ /* 0x002f280000300a00 */
[----:B--2---:R-:W2:Y:S04]  /*81ae0*/  LDL.LU.64 R26, [R1+0x808] ;  /* 0x00080800011a7983 */ /* 0x004ea80000300a00 */
[----:B---3--:R-:W3:Y:S04]  /*81af0*/  LDL.LU.64 R28, [R1+0x810] ;  /* 0x00081000011c7983 */ /* 0x008ee80000300a00 */
[----:B----4-:R-:W4:Y:S04]  /*81b00*/  LDL.LU.64 R30, [R1+0x818] ;  /* 0x00081800011e7983 */ /* 0x010f280000300a00 */
[----:B------:R-:W2:Y:S04]  /*81b10*/  LDL.LU.64 R32, [R1+0x820] ;  /* 0x0008200001207983 */ /* 0x000ea80000300a00 */
[----:B------:R-:W3:Y:S04]  /*81b20*/  LDL.LU.64 R34, [R1+0x828] ;  /* 0x0008280001227983 */ /* 0x000ee80000300a00 */
[----:B------:R-:W4:Y:S04]  /*81b30*/  LDL.LU.64 R36, [R1+0x830] ;  /* 0x0008300001247983 */ /* 0x000f280000300a00 */
        /* <DEDUP_REMOVED lines=57> */
[----:B----4-:R-:W-:Y:S04]  /*81ed0*/  STL.64 [R1+0x34c0], R150 ;  /* 0x0034c09601007387 */ /* 0x010fe80000100a00 */
[----:B---3--:R-:W-:Y:S04]  /*81ee0*/  STL.64 [R1+0x34b8], R148 ;  /* 0x0034b89401007387 */ /* 0x008fe80000100a00 */
[----:B--2---:R-:W-:Y:S04]  /*81ef0*/  STL.64 [R1+0x34b0], R146 ;  /* 0x0034b09201007387 */ /* 0x004fe80000100a00 */
        /* <DEDUP_REMOVED lines=57> */
[----:B-1----:R-:W2:Y:S04]  /*82290*/  LDL.LU.64 R32, [R1+0xa00] ;  /* 0x000a000001207983 */ /* 0x002ea80000300a00 */
[----:B------:R-:W2:Y:S04]  /*822a0*/  LDL.LU.64 R34, [R1+0xa08] ;  /* 0x000a080001227983 */ /* 0x000ea80000300a00 */
        /* <DEDUP_REMOVED lines=61> */
[----:B------:R-:W2:Y:S01]  /*82680*/  LDL.LU.64 R158, [R1+0xbf8] ;  /* 0x000bf800019e7983 */ /* 0x000ea20000300a00 */
[----:B------:R-:W-:-:S02]  /*82690*/  UIADD3.64 UR4, UR8, 0x1fe, URZ ;  /* 0x000001fe08047897 */ /* 0x000fc4000fffe03f */
[----:B------:R-:W-:Y:S01]  /*826a0*/  UIADD3.64 UR56, UR8, 0x200, URZ ;  /* 0x0000020008387897 */ /* 0x000fe2000fffe03f */
[----:B------:R-:W-:Y:S01]  /*826b0*/  STL.64 [R1+0x32e0], R30 ;  /* 0x0032e01e01007387 */ /* 0x000fe20000100a00 */
[----:B------:R-:W-:Y:S01]  /*826c0*/  UMOV UR58, UR10 ;  /* 0x0000000a003a7c82 */ /* 0x000fe20008000000 */
[----:B------:R-:W-:Y:S01]  /*826d0*/  UMOV UR59, UR11 ;  /* 0x0000000b003b7c82 */ /* 0x000fe20008000000 */
[----:B------:R-:W-:Y:S01]  /*826e0*/  UIADD3.64 UR12, UR10, 0x2, URZ ;  /* 0x000000020a0c7897 */ /* 0x000fe2000fffe03f */
[----:B------:R-:W-:Y:S01]  /*826f0*/  STL.64 [R1+0x32d8], R28 ;  /* 0x0032d81c01007387 */ /* 0x000fe20000100a00 */
[----:B------:R-:W-:Y:S02]  /*82700*/  UIADD3.64 UR16, UR10, 0x4, URZ ;  /* 0x000000040a107897 */ /* 0x000fe4000fffe03f */
[----:B------:R-:W-:Y:S01]  /*82710*/  UIADD3.64 UR20, UR8, 0x1204, URZ ;  /* 0x0000120408147897 */ /* 0x000fe2000fffe03f */
[----:B------:R-:W-:Y:S01]  /*82720*/  STL.64 [R1+0x32d0], R26 ;  /* 0x0032d01a01007387 */ /* 0x000fe20000100a00 */
[----:B------:R-:W-:-:S02]  /*82730*/  UIADD3.64 UR24, UR8, 0x21fe, URZ ;  /* 0x000021fe08187897 */ /* 0x000fc4000fffe03f */
[----:B------:R-:W-:Y:S01]  /*82740*/  UIADD3.64 UR28, UR8, 0x2200, URZ ;  /* 0x00002200081c7897 */ /* 0x000fe2000fffe03f */
[----:B------:R-:W-:Y:S01]  /*82750*/  STL.64 [R1+0x32c8], R24 ;  /* 0x0032c81801007387 */ /* 0x000fe20000100a00 */
[----:B------:R-:W-:Y:S02]  /*82760*/  UIADD3.64 UR32, UR8, 0x2202, URZ ;  /* 0x0000220208207897 */ /* 0x000fe4000fffe03f */
[----:B------:R-:W-:Y:S02]  /*82770*/  UIADD3.64 UR36, UR8, 0x2204, URZ ;  /* 0x0000220408247897 */ /* 0x000fe4000fffe03f */
[----:B------:R-:W-:Y:S02]  /*82780*/  UIADD3.64 UR44, UR8, 0x3200, URZ ;  /* 0x00003200082c7897 */ /* 0x000fe4000fffe03f */
[----:B------:R-:W-:Y:S02]  /*82790*/  UIADD3.64 UR48, UR8, 0x3202, URZ ;  /* 0x0000320208307897 */ /* 0x000fe4000fffe03f */
[----:B------:R-:W-:Y:S01]  /*827a0*/  UIADD3.64 UR52, UR8, 0x3204, URZ ;  /* 0x0000320408347897 */ /* 0x000fe2000fffe03f */
[----:B--2---:R-:W-:-:S06]  /*827b0*/  WARPGROUP.ARRIVE ;  /* 0x00000000000079c5 */ /* 0x004fcc0000000000 */
[----:B------:R-:W-:Y:S03]  /*827c0*/  HGMMA.64x256x8.F32.TF32 R32, gdesc[UR4], R32, gsb0 ;  /* 0x07e00000042079f0 */ /* 0x000fe60008002820 */
[----:B------:R-:W-:Y:S02]  /*827d0*/  WARPGROUP.DEPBAR.LE gsb0, 0x0 ;  /* 0x00008000000079c5 */ /* 0x000fe40000010000 */
[----:B------:R-:W-:-:S15]  /*827e0*/  WARPGROUP.ARRIVE ;  /* 0x00000000000079c5 */ /* 0x000fde0000000000 */
[----:B------:R-:W-:-:S08]  /*827f0*/  NOP ;  /* 0x0000000000007918 */ /* 0x000fd00000000000 */
[----:B------:R-:W-:Y:S01]  /*82800*/  HGMMA.64x256x8.F32.TF32 R32, gdesc[UR56], R32, gsb0 ;  /* 0x07e00000382079f0 */ /* 0x000fe20008002820 */
[----:B------:R-:W-:Y:S01]  /*82810*/  UIADD3.64 UR56, UR8, 0x202, URZ ;  /* 0x0000020208387897 */ /* 0x000fe2000fffe03f */
[----:B------:R-:W-:Y:S01]  /*82820*/  UMOV UR58, UR12 ;  /* 0x0000000c003a7c82 */ /* 0x000fe20008000000 */
[----:B------:R-:W-:Y:S01]  /*82830*/  UMOV UR59, UR13 ;  /* 0x0000000d003b7c82 */ /* 0x000fe20008000000 */
[----:B------:R-:W-:Y:S01]  /*82840*/  UIADD3.64 UR12, UR10, 0x7fe, URZ ;  /* 0x000007fe0a0c7897 */ /* 0x000fe2000fffe03f */
[----:B------:R-:W-:Y:S02]  /*82850*/  WARPGROUP.DEPBAR.LE gsb0, 0x0 ;  /* 0x00008000000079c5 */ /* 0x000fe40000010000 */
[----:B------:R-:W-:-:S15]  /*82860*/  WARPGROUP.ARRIVE ;  /* 0x00000000000079c5 */ /* 0x000fde0000000000 */
[----:B------:R-:W-:-:S06]  /*82870*/  NOP ;  /* 0x0000000000007918 */ /* 0x000fcc0000000000 */
        /* <DEDUP_REMOVED lines=127> */
[----:B------:R-:W-:Y:S04]  /*83070*/  STL.64 [R1+0xbf8], R158 ;  /* 0x000bf89e01007387 */ /* 0x000fe80000100a00 */
        /* <DEDUP_REMOVED lines=66> */
[----:B------:R-:W-:Y:S01]  /*834a0*/  UMOV UR58, UR10 ;  /* 0x0000000a003a7c82 */ /* 0x000fe20008000000 */
[----:B------:R-:W-:Y:S01]  /*834b0*/  UMOV UR59, UR11 ;  /* 0x0000000b003b7c82 */ /* 0x000fe20008000000 */
        /* <DEDUP_REMOVED lines=717> */
[----:B-1----:R-:W4:Y:S04]  /*86190*/  LDL.LU.64 R24, [R1] ;  /* 0x0000000001187983 */ /* 0x002f280000300a00 */
        /* <DEDUP_REMOVED lines=441> */
[----:B------:R-:W-:Y:S02]  /*87d30*/  WARPGROUP.DEPBAR.LE gsb0, 0x0 ;  /* 0x00008000000079c5 */ /* 0x000fe40000010000 */
[----:B------:R-:W-:-:S15]  /*87d40*/  WARPGROUP.ARRIVE ;  /* 0x00000000000079c5 */ /* 0x000fde0000000000 */
[----:B------:R-:W-:-:S07]  /*87d50*/  NOP ;  /* 0x0000000000007918 */ /* 0x000fce0000000000 */
        /* <DEDUP_REMOVED lines=8> */
[----:B------:R-:W-:Y:S01]  /*87de0*/  UMOV UR56, UR12 ;  /* 0x0000000c00387c82 */ /* 0x000fe20008000000 */
[----:B------:R-:W-:Y:S01]  /*87df0*/  UMOV UR57, UR13 ;  /* 0x0000000d00397c82 */ /* 0x000fe20008000000 */
[----:B------:R-:W-:Y:S01]  /*87e00*/  UIADD3.64 UR12, UR8, 0x1c00, URZ ;  /* 0x00001c00080c7897 */ /* 0x000fe2000fffe03f */
[----:B------:R-:W-:Y:S01]  /*87e10*/  UMOV UR59, UR21 ;  /* 0x00000015003b7c82 */ /* 0x000fe20008000000 */
[----:B------:R-:W-:Y:S01]  /*87e20*/  UIADD3.64 UR20, UR8, 0x1c04, URZ ;  /* 0x00001c0408147897 */ /* 0x000fe2000fffe03f */
[----:B------:R-:W-:Y:S02]  /*87e30*/  WARPGROUP.DEPBAR.LE gsb0, 0x0 ;  /* 0x00008000000079c5 */ /* 0x000fe40000010000 */
[----:B------:R-:W-:-:S15]  /*87e40*/  WARPGROUP.ARRIVE ;  /* 0x00000000000079c5 */ /* 0x000fde0000000000 */
[----:B------:R-:W-:-:S05]  /*87e50*/  NOP ;  /* 0x0000000000007918 */ /* 0x000fca0000000000 */
[----:B------:R-:W-:Y:S01]  /*87e60*/  HGMMA.64x256x8.F32.TF32 R24, gdesc[UR12], R24, gsb0 ;  /* 0x07e000000c1879f0 */ /* 0x000fe20008002818 */
[----:B------:R-:W-:Y:S01]  /*87e70*/  UMOV UR12, UR16 ;  /* 0x00000010000c7c82 */ /* 0x000fe20008000000 */
[----:B------:R-:W-:Y:S01]  /*87e80*/  UMOV UR13, UR17 ;  /* 0x00000011000d7c82 */ /* 0x000fe20008000000 */
        /* <DEDUP_REMOVED lines=42> */
[----:B------:R-:W-:Y:S04]  /*88130*/  STL.64 [R1], R24 ;  /* 0x0000001801007387 */ /* 0x000fe80000100a00 */
        /* <DEDUP_REMOVED lines=129> */
[----:B------:R-:W3:Y:S01]  /*88950*/  LDL R9, [R1+0x24c8] ;  /* 0x0024c80001097983 */ /* 0x000ee20000100800 */
[----:B------:R-:W-:Y:S02]  /*88960*/  UIADD3.64 UR20, UR8, 0x1e04, URZ ;  /* 0x00001e0408147897 */ /* 0x000fe4000fffe03f */
[----:B------:R-:W-:Y:S01]  /*88970*/  UIADD3.64 UR24, UR8, 0x2dfe, URZ ;  /* 0x00002dfe08187897 */ /* 0x000fe2000fffe03f */
[----:B------:R-:W4:Y:S01]  /*88980*/  LDL.LU R6, [R1+0x24c0] ;  /* 0x0024c00001067983 */ /* 0x000f220000300800 */
[----:B------:R-:W-:Y:S02]  /*88990*/  UIADD3.64 UR28, UR8, 0x2e00, URZ ;  /* 0x00002e00081c7897 */ /* 0x000fe4000fffe03f */
[----:B------:R-:W-:Y:S01]  /*889a0*/  UIADD3.64 UR32, UR8, 0x2e02, URZ ;  /* 0x00002e0208207897 */ /* 0x000fe2000fffe03f */
[----:B------:R-:W4:Y:S01]  /*889b0*/  LDL R5, [R1+0x24c4] ;  /* 0x0024c40001057983 */ /* 0x000f220000100800 */
[----:B--2---:R-:W-:Y:S01]  /*889c0*/  WARPGROUP.ARRIVE ;  /* 0x00000000000079c5 */ /* 0x004fe20000000000 */
[----:B------:R-:W-:-:S02]  /*889d0*/  UIADD3.64 UR36, UR8, 0x2e04, URZ ;  /* 0x00002e0408247897 */ /* 0x000fc4000fffe03f */
[----:B------:R-:W-:Y:S01]  /*889e0*/  UIADD3.64 UR40, UR8, 0x3dfe, URZ ;  /* 0x00003dfe08287897 */ /* 0x000fe2000fffe03f */
[----:B---3--:R-:W-:Y:S02]  /*889f0*/  R2UR UR53, R9 ;  /* 0x00000000093572ca */ /* 0x008fe400000e0000 */
[----:B------:R-:W-:Y:S01]  /*88a00*/  HGMMA.64x256x8.F32.TF32 R24, gdesc[UR4], R24, gsb0 ;  /* 0x07e00000041879f0 */ /* 0x000fe20008002818 */
[----:B------:R-:W-:Y:S01]  /*88a10*/  UIADD3.64 UR4, UR8, 0xe00, URZ ;  /* 0x00000e0008047897 */ /* 0x000fe2000fffe03f */
[----:B----4-:R-:W-:Y:S01]  /*88a20*/  R2UR UR52, R6 ;  /* 0x00000000063472ca */ /* 0x010fe200000e0000 */
[----:B------:R-:W-:Y:S01]  /*88a30*/  UMOV UR6, UR10 ;  /* 0x0000000a00067c82 */ /* 0x000fe20008000000 */
[----:B------:R-:W-:Y:S01]  /*88a40*/  UMOV UR7, UR11 ;  /* 0x0000000b00077c82 */ /* 0x000fe20008000000 */
[----:B------:R-:W-:Y:S02]  /*88a50*/  WARPGROUP.DEPBAR.LE gsb0, 0x0 ;  /* 0x00008000000079c5 */ /* 0x000fe40000010000 */
[----:B------:R-:W-:Y:S01]  /*88a60*/  WARPGROUP.ARRIVE ;  /* 0x00000000000079c5 */ /* 0x000fe20000000000 */
[----:B------:R-:W-:-:S02]  /*88a70*/  UIADD3.64 UR44, UR8, 0x3e00, URZ ;  /* 0x00003e00082c7897 */ /* 0x000fc4000fffe03f */
[----:B------:R-:W-:Y:S01]  /*88a80*/  UIADD3.64 UR48, UR8, 0x3e02, URZ ;  /* 0x00003e0208307897 */ /* 0x000fe2000fffe03f */
[----:B------:R-:W-:-:S15]  /*88a90*/  R2UR UR10, R3 ;  /* 0x00000000030a72ca */ /* 0x000fde00000e0000 */
[----:B------:R-:W-:-:S02]  /*88aa0*/  NOP ;  /* 0x0000000000007918 */ /* 0x000fc40000000000 */
[----:B------:R-:W-:Y:S01]  /*88ab0*/  HGMMA.64x256x8.F32.TF32 R24, gdesc[UR4], R24, gsb0 ;  /* 0x07e00000041879f0 */ /* 0x000fe20008002818 */
[----:B------:R-:W-:Y:S01]  /*88ac0*/  UIADD3.64 UR4, UR8, 0xe02, URZ ;  /* 0x00000e0208047897 */ /* 0x000fe2000fffe03f */
[----:B------:R-:W-:Y:S01]  /*88ad0*/  R2UR UR11, R5 ;  /* 0x00000000050b72ca */ /* 0x000fe200000e0000 */
[----:B------:R-:W-:Y:S01]  /*88ae0*/  UMOV UR6, UR16 ;  /* 0x0000001000067c82 */ /* 0x000fe20008000000 */
[----:B------:R-:W-:Y:S01]  /*88af0*/  UMOV UR7, UR17 ;  /* 0x0000001100077c82 */ /* 0x000fe20008000000 */
[----:B------:R-:W-:Y:S02]  /*88b00*/  WARPGROUP.DEPBAR.LE gsb0, 0x0 ;  /* 0x00008000000079c5 */ /* 0x000fe40000010000 */
[----:B------:R-:W-:Y:S01]  /*88b10*/  WARPGROUP.ARRIVE ;  /* 0x00000000000079c5 */ /* 0x000fe20000000000 */
[----:B------:R-:W2:Y:S01]  /*88b20*/  LDL.LU R5, [R1+0x14b4] ;  /* 0x0014b40001057983 */ /* 0x000ea20000300800 */
[----:B------:R-:W-:-:S03]  /*88b30*/  UIADD3.64 UR16, UR8, 0x1e02, URZ ;  /* 0x00001e0208107897 */ /* 0x000fc6000fffe03f */
[----:B------:R-:W3:-:S15]  /*88b40*/  LDL.LU R252, [R1+0x14b8] ;  /* 0x0014b80001fc7983 */ /* 0x000ede0000300800 */
[----:B------:R-:W-:-:S01]  /*88b50*/  NOP ;  /* 0x0000000000007918 */ /* 0x000fc20000000000 */
[----:B------:R-:W-:Y:S01]  /*88b60*/  HGMMA.64x256x8.F32.TF32 R24, gdesc[UR4], R24, gsb0 ;  /* 0x07e00000041879f0 */ /* 0x000fe20008002818 */
[----:B------:R-:W-:Y:S01]  /*88b70*/  UIADD3.64 UR4, UR8, 0xe04, URZ ;  /* 0x00000e0408047897 */ /* 0x000fe2000fffe03f */
[----:B------:R-:W-:Y:S01]  /*88b80*/  UMOV UR6, UR12 ;  /* 0x0000000c00067c82 */ /* 0x000fe20008000000 */
[----:B------:R-:W-:Y:S01]  /*88b90*/  UMOV UR7, UR13 ;  /* 0x0000000d00077c82 */ /* 0x000fe20008000000 */
[----:B------:R-:W4:Y:S01]  /*88ba0*/  LDL.LU R159, [R1+0x14bc] ;  /* 0x0014bc00019f7983 */ /* 0x000f220000300800 */
[----:B------:R-:W-:Y:S02]  /*88bb0*/  WARPGROUP.DEPBAR.LE gsb0, 0x0 ;  /* 0x00008000000079c5 */ /* 0x000fe40000010000 */
[----:B------:R-:W-:Y:S01]  /*88bc0*/  WARPGROUP.ARRIVE ;  /* 0x00000000000079c5 */ /* 0x000fe20000000000 */
[----:B------:R-:W-:Y:S01]  /*88bd0*/  UIADD3.64 UR12, UR8, 0x1e00, URZ ;  /* 0x00001e00080c7897 */ /* 0x000fe2000fffe03f */
[----:B------:R-:W4:-:S15]  /*88be0*/  LDL.LU R158, [R1+0x14c0] ;  /* 0x0014c000019e7983 */ /* 0x000f1e0000300800 */
[----:B------:R-:W-:-:S04]  /*88bf0*/  NOP ;  /* 0x0000000000007918 */ /* 0x000fc80000000000 */
[----:B------:R-:W-:Y:S01]  /*88c00*/  HGMMA.64x256x8.F32.TF32 R24, gdesc[UR4], R24, gsb0 ;  /* 0x07e00000041879f0 */ /* 0x000fe20008002818 */
[----:B------:R-:W-:Y:S01]  /*88c10*/  UIADD3.64 UR4, UR8, 0x1dfe, URZ ;  /* 0x00001dfe08047897 */ /* 0x000fe2000fffe03f */
[----:B------:R-:W-:Y:S01]  /*88c20*/  UMOV UR6, UR56 ;  /* 0x0000003800067c82 */ /* 0x000fe20008000000 */
[----:B------:R-:W-:Y:S01]  /*88c30*/  UMOV UR7, UR57 ;  /* 0x0000003900077c82 */ /* 0x000fe20008000000 */
        /* <DEDUP_REMOVED lines=36> */
[----:B------:R-:W-:Y:S02]  /*88e80*/  UIMAD UR6, UR10, -0x80, UR53 ;  /* 0xffffff800a0678a4 */ /* 0x000fe4000f8e0235 */
[----:B------:R-:W-:Y:S02]  /*88e90*/  UIADD3 UR5, UR11, -0x7, URZ ;  /* 0xfffffff90b057890 */ /* 0x000fe4000fffe03f */
[----:B------:R-:W-:Y:S02]  /*88ea0*/  UISETP.GT.AND UP1, UPT, UR6, URZ, UPT ;  /* 0x0000003f0600728c */ /* 0x000fe4000bf24270 */
[----:B------:R-:W-:Y:S02]  /*88eb0*/  UIADD3 UR4, UR52, 0x1, URZ ;  /* 0x0000000134047890 */ /* 0x000fe4000fffe03f */
[----:B------:R-:W-:Y:S02]  /*88ec0*/  UISETP.GE.AND UP0, UPT, UR10, UR5, UPT ;  /* 0x000000050a00728c */ /* 0x000fe4000bf06270 */
[----:B------:R-:W-:-:S02]  /*88ed0*/  USEL UR5, URZ, 0x4, !UP1 ;  /* 0x000000043f057887 */ /* 0x000fc4000c800000 */
[----:B------:R-:W-:Y:S01]  /*88ee0*/  UISETP.GT.AND UP1, UPT, UR4, 0x7, UPT ;  /* 0x000000070400788c */ /* 0x000fe2000bf24270 */
[----:B------:R-:W-:Y:S02]  /*88ef0*/  WARPGROUP.DEPBAR.LE gsb0, 0x0 ;  /* 0x00008000000079c5 */ /* 0x000fe40000010000 */
[----:B------:R-:W-:-:S12]  /*88f00*/  WARPGROUP.ARRIVE ;  /* 0x00000000000079c5 */ /* 0x000fd80000000000 */
[----:B------:R-:W-:Y:S01]  /*88f10*/  HGMMA.64x256x8.F32.TF32 R24, gdesc[UR44], R24, gsb0 ;  /* 0x07e000002c1879f0 */ /* 0x000fe20008002818 */
[----:B------:R-:W-:-:S06]  /*88f20*/  USEL UR7, UR4, URZ, !UP1 ;  /* 0x0000003f04077287 */ /* 0x000fcc000c800000 */
[----:B------:R-:W-:-:S05]  /*88f30*/  MOV R3, UR7 ;  /* 0x0000000700037c02 */ /* 0x000fca0008000f00 */
[----:B------:R-:W-:Y:S04]  /*88f40*/  STL [R1+0x24c0], R3 ;  /* 0x0024c00301007387 */ /* 0x000fe80000100800 */
[----:B------:R-:W4:Y:S04]  /*88f50*/  LDL.LU R157, [R1+0x14c4] ;  /* 0x0014c400019d7983 */ /* 0x000f280000300800 */
[----:B------:R-:W4:Y:S01]  /*88f60*/  LDL.LU R11, [R1+0x14c8] ;  /* 0x0014c800010b7983 */ /* 0x000f220000300800 */
[----:B------:R-:W-:Y:S01]  /*88f70*/  UIADD3.64 UR52, UR8, 0x3e04, URZ ;  /* 0x00003e0408347897 */ /* 0x000fe2000fffe03f */
[----:B------:R-:W1:Y:S01]  /*88f80*/  S2R R154, SR_TID.X ;  /* 0x00000000009a7919 */ /* 0x000e620000002100 */
[----:B---3--:R-:W-:Y:S01]  /*88f90*/  IADD3 R252, P1, R252, R4, RZ ;  /* 0x00000004fcfc7210 */ /* 0x008fe20007f3e0ff */
[----:B------:R-:W3:Y:S01]  /*88fa0*/  LDL.LU R156, [R1+0x14cc] ;  /* 0x0014cc00019c7983 */ /* 0x000ee20000300800 */
[----:B------:R-:W-:-:S02]  /*88fb0*/  WARPGROUP.DEPBAR.LE gsb0, 0x0 ;  /* 0x00008000000079c5 */ /* 0x000fc40000010000 */
[----:B------:R-:W-:Y:S01]  /*88fc0*/  WARPGROUP.ARRIVE ;  /* 0x00000000000079c5 */ /* 0x000fe20000000000 */
[----:B-1----:R-:W-:Y:S01]  /*88fd0*/  LOP3.LUT R10, R154, 0x7f, RZ, 0xc0, !PT ;  /* 0x0000007f9a0a7812 */ /* 0x002fe200078ec0ff */
[----:B------:R-:W3:Y:S04]  /*88fe0*/  LDL.LU R155, [R1+0x14d0] ;  /* 0x0014d000019b7983 */ /* 0x000ee80000300800 */
[----:B------:R-:W-:Y:S01]  /*88ff0*/  HGMMA.64x256x8.F32.TF32 R24, gdesc[UR48], R24, gsb0 ;  /* 0x07e00000301879f0 */ /* 0x000fe20008002818 */
[----:B------:R-:W3:Y:S01]  /*89000*/  LDL.LU R154, [R1+0x14d4] ;  /* 0x0014d400019a7983 */ /* 0x000ee20000300800 */
[----:B--2---:R-:W-:-:S03]  /*89010*/  IADD3.X R5, R5, R0, RZ, P1, !PT ;  /* 0x0000000005057210 */ /* 0x004fc60000ffe4ff */
[----:B------:R-:W2:Y:S04]  /*89020*/  LDL.LU R153, [R1+0x14d8] ;  /* 0x0014d80001997983 */ /* 0x000ea80000300800 */
[----:B------:R-:W2:Y:S04]  /*89030*/  LDL.LU R152, [R1+0x14dc] ;  /* 0x0014dc0001987983 */ /* 0x000ea80000300800 */
[----:B------:R-:W2:Y:S04]  /*89040*/  LDL.LU R9, [R1+0x14e0] ;  /* 0x0014e00001097983 */ /* 0x000ea80000300800 */
[----:B------:R-:W-:Y:S04]  /*89050*/  STL [R1+0x14b8], R252 ;  /* 0x0014b8fc01007387 */ /* 0x000fe80000100800 */
[----:B------:R-:W-:Y:S01]  /*89060*/  STL [R1+0x14b4], R5 ;  /* 0x0014b40501007387 */ /* 0x000fe20000100800 */
[----:B----4-:R-:W-:-:S04]  /*89070*/  IADD3 R158, P1, R158, R4, RZ ;  /* 0x000000049e9e7210 */ /* 0x010fc80007f3e0ff */
[----:B------:R-:W-:Y:S02]  /*89080*/  IADD3.X R159, R159, R0, RZ, P1, !PT ;  /* 0x000000009f9f7210 */ /* 0x000fe40000ffe4ff */
[----:B------:R-:W-:Y:S01]  /*89090*/  IADD3 R11, P2, R11, R4, RZ ;  /* 0x000000040b0b7210 */ /* 0x000fe20007f5e0ff */
[----:B------:R-:W-:Y:S02]  /*890a0*/  WARPGROUP.DEPBAR.LE gsb0, 0x0 ;  /* 0x00008000000079c5 */ /* 0x000fe40000010000 */
[----:B------:R-:W-:-:S06]  /*890b0*/  WARPGROUP.ARRIVE ;  /* 0x00000000000079c5 */ /* 0x000fcc0000000000 */
[----:B------:R-:W-:Y:S01]  /*890c0*/  HGMMA.64x256x8.F32.TF32 R24, gdesc[UR52], R24, gsb0 ;  /* 0x07e00000341879f0 */ /* 0x000fe20008002818 */
[----:B------:R-:W-:Y:S02]  /*890d0*/  IMAD.X R157, R157, 0x1, R0, P2 ;  /* 0x000000019d9d7824 */ /* 0x000fe400010e0600 */
[----:B------:R-:W1:Y:S01]  /*890e0*/  S2R R6, SR_TID.X ;  /* 0x0000000000067919 */ /* 0x000e620000002100 */
[----:B------:R-:W-:Y:S02]  /*890f0*/  WARPGROUP.DEPBAR.LE gsb0, 0x0 ;  /* 0x00008000000079c5 */ /* 0x000fe40000010000 */
[----:B------:R-:W-:Y:S04]  /*89100*/  STL [R1+0x2cb8], R102 ;  /* 0x002cb86601007387 */ /* 0x000fe80000100800 */
[----:B------:R-:W-:Y:S04]  /*89110*/  STL [R1+0x2cb4], R103 ;  /* 0x002cb46701007387 */ /* 0x000fe80000100800 */
[----:B------:R4:W-:Y:S04]  /*89120*/  STL [R1+0x2cb0], R104 ;  /* 0x002cb06801007387 */ /* 0x0009e80000100800 */
[----:B------:R3:W-:Y:S04]  /*89130*/  STL [R1+0x2cac], R105 ;  /* 0x002cac6901007387 */ /* 0x0007e80000100800 */
[----:B------:R-:W-:Y:S04]  /*89140*/  STL.64 [R1+0x2c98], R106 ;  /* 0x002c986a01007387 */ /* 0x000fe80000100a00 */
[----:B------:R1:W-:Y:S04]  /*89150*/  STL.64 [R1+0x2c90], R108 ;  /* 0x002c906c01007387 */ /* 0x0003e80000100a00 */
        /* <DEDUP_REMOVED lines=21> */
[----:B------:R-:W-:Y:S04]  /*892b0*/  STL [R1+0x14c0], R158 ;  /* 0x0014c09e01007387 */ /* 0x000fe80000100800 */
[----:B------:R-:W-:Y:S04]  /*892c0*/  STL [R1+0x14bc], R159 ;  /* 0x0014bc9f01007387 */ /* 0x000fe80000100800 */
[----:B------:R2:W-:Y:S04]  /*892d0*/  STL [R1+0x14c8], R11 ;  /* 0x0014c80b01007387 */ /* 0x0005e80000100800 */
[----:B----4-:R-:W4:Y:S04]  /*892e0*/  LDL.LU R104, [R1+0x14e8] ;  /* 0x0014e80001687983 */ /* 0x010f280000300800 */
[----:B------:R-:W-:Y:S04]  /*892f0*/  STL [R1+0x14c4], R157 ;  /* 0x0014c49d01007387 */ /* 0x000fe80000100800 */
[----:B---3--:R-:W3:Y:S01]  /*89300*/  LDL.LU R105, [R1+0x14e4] ;  /* 0x0014e40001697983 */ /* 0x008ee20000300800 */
[----:B------:R-:W-:Y:S01]  /*89310*/  USEL UR5, UR5, URZ, !UP0 ;  /* 0x0000003f05057287 */ /* 0x000fe2000c000000 */
[----:B-1----:R-:W-:Y:S01]  /*89320*/  IMAD.SHL.U32 R6, R6, 0x10, RZ ;  /* 0x0000001006067824 */ /* 0x002fe200078e00ff */
[----:B------:R-:W-:Y:S01]  /*89330*/  MOV R102, R252 ;  /* 0x000000fc00667202 */ /* 0x000fe20000000f00 */
[----:B------:R-:W-:Y:S01]  /*89340*/  IMAD.MOV.U32 R103, RZ, RZ, R5 ;  /* 0x000000ffff677224 */ /* 0x000fe200078e0005 */
[-C--:B------:R-:W-:Y:S01]  /*89350*/  IADD3 R155, P1, R155, R4.reuse, RZ ;  /* 0x000000049b9b7210 */ /* 0x080fe20007f3e0ff */
[----:B------:R-:W3:Y:S01]  /*89360*/  LDL.LU R108, [R1+0x14f0] ;  /* 0x0014f000016c7983 */ /* 0x000ee20000300800 */
[----:B------:R-:W-:Y:S01]  /*89370*/  LOP3.LUT R6, R6, 0x70, RZ, 0xc0, !PT ;  /* 0x0000007006067812 */ /* 0x000fe200078ec0ff */
[----:B------:R-:W-:Y:S01]  /*89380*/  UISETP.GT.AND UP1, UPT, UR6, 0x1, UPT ;  /* 0x000000010600788c */ /* 0x000fe2000bf24270 */
[----:B------:R-:W-:Y:S01]  /*89390*/  BAR.SYNC.DEFER_BLOCKING 0x0 ;  /* 0x0000000000007b1d */ /* 0x000fe20000010000 */
[----:B------:R-:W-:Y:S01]  /*893a0*/  ISETP.NE.U32.AND P0, PT, RZ, UR5, PT ;  /* 0x00000005ff007c0c */ /* 0x000fe2000bf05070 */
[----:B------:R-:W-:Y:S01]  /*893b0*/  ULEA UR5, UR7, UR59, 0x12 ;  /* 0x0000003b07057291 */ /* 0x000fe2000f8e903f */
[----:B------:R-:W-:Y:S01]  /*893c0*/  IMAD R6, R10, 0x80, R6 ;  /* 0x000000800a067824 */ /* 0x000fe200078e0206 */
[----:B--2---:R-:W-:-:S04]  /*893d0*/  IADD3 R9, P2, R9, R4, RZ ;  /* 0x0000000409097210 */ /* 0x004fc80007f5e0ff */
[----:B------:R-:W1:Y:S01]  /*893e0*/  LDC R5, c[0x0][0x23c] ;  /* 0x00008f00ff057b82 */ /* 0x000e620000000800 */
[----:B------:R-:W-:Y:S01]  /*893f0*/  VIADD R3, R6, UR5 ;  /* 0x0000000506037c36 */ /* 0x000fe20008000000 */
[----:B------:R-:W-:Y:S01]  /*89400*/  IADD3.X R156, R156, R0, RZ, P1, !PT ;  /* 0x000000009c9c7210 */ /* 0x000fe20000ffe4ff */
[----:B------:R-:W-:-:S03]  /*89410*/  USEL UR4, URZ, 0x4, !UP1 ;  /* 0x000000043f047887 */ /* 0x000fc6000c800000 */
[----:B------:R-:W-:Y:S01]  /*89420*/  @!PT LDS RZ, [RZ] ;  /* 0x00000000fffff984 */ /* 0x000fe20000000800 */
[----:B------:R-:W-:Y:S01]  /*89430*/  @!PT LDS RZ, [RZ] ;  /* 0x00000000fffff984 */ /* 0x000fe20000000800 */
[----:B------:R-:W-:Y:S01]  /*89440*/  @!PT LDS RZ, [RZ] ;  /* 0x00000000fffff984 */ /* 0x000fe20000000800 */
[----:B------:R2:W-:Y:S02]  /*89450*/  LDGSTS.E [R3], desc[UR60][R102.64], P0 ;  /* 0x0000000066037fae */ /* 0x0005e4000812187c */
[----:B--2---:R-:W-:Y:S01]  /*89460*/  MOV R102, R158 ;  /* 0x0000009e00667202 */ /* 0x004fe20000000f00 */
[----:B------:R-:W-:-:S05]  /*89470*/  IMAD.MOV.U32 R103, RZ, RZ, R159 ;  /* 0x000000ffff677224 */ /* 0x000fca00078e009f */
[----:B------:R2:W-:Y:S01]  /*89480*/  LDGSTS.E [R3+0x4000], desc[UR60][R102.64], P0 ;  /* 0x0400000066037fae */ /* 0x0005e2000812187c */
[----:B------:R-:W-:Y:S02]  /*89490*/  IADD3 R153, P1, R153, R4, RZ ;  /* 0x0000000499997210 */ /* 0x000fe40007f3e0ff */
[----:B--2---:R-:W-:Y:S01]  /*894a0*/  MOV R102, R11 ;  /* 0x0000000b00667202 */ /* 0x004fe20000000f00 */
[----:B------:R-:W-:Y:S01]  /*894b0*/  IMAD.MOV.U32 R103, RZ, RZ, R157 ;  /* 0x000000ffff677224 */ /* 0x000fe200078e009d */
[----:B------:R-:W2:Y:S04]  /*894c0*/  LDL.LU R11, [R1+0x14f8] ;  /* 0x0014f800010b7983 */ /* 0x000ea80000300800 */
[----:B------:R-:W-:Y:S04]  /*894d0*/  STL [R1+0x14d0], R155 ;  /* 0x0014d09b01007387 */ /* 0x000fe80000100800 */
[----:B------:R-:W-:Y:S04]  /*894e0*/  STL [R1+0x14cc], R156 ;  /* 0x0014cc9c01007387 */ /* 0x000fe80000100800 */
[----:B------:R-:W2:Y:S04]  /*894f0*/  LDL.LU R110, [R1+0x14ec] ;  /* 0x0014ec00016e7983 */ /* 0x000ea80000300800 */
[----:B------:R1:W-:Y:S01]  /*89500*/  LDGSTS.E [R3+0x8000], desc[UR60][R102.64], P0 ;  /* 0x0800000066037fae */ /* 0x0003e2000812187c */
[----:B------:R-:W-:-:S03]  /*89510*/  USEL UR4, UR4, URZ, !UP0 ;  /* 0x0000003f04047287 */ /* 0x000fc6000c000000 */
[----:B------:R-:W2:Y:S01]  /*89520*/  LDL.LU R111, [R1+0x14f4] ;  /* 0x0014f400016f7983 */ /* 0x000ea20000300800 */
[----:B------:R-:W-:Y:S02]  /*89530*/  IMAD.X R154, R154, 0x1, R0, P1 ;  /* 0x000000019a9a7824 */ /* 0x000fe400008e0600 */
[----:B-1----:R-:W-:Y:S01]  /*89540*/  IMAD.MOV.U32 R102, RZ, RZ, R155 ;  /* 0x000000ffff667224 */ /* 0x002fe200078e009b */
[----:B------:R-:W-:Y:S02]  /*89550*/  MOV R103, R156 ;  /* 0x0000009c00677202 */ /* 0x000fe40000000f00 */
[----:B------:R-:W-:-:S03]  /*89560*/  IADD3.X R152, R152, R0, RZ, P2, !PT ;  /* 0x0000000098987210 */ /* 0x000fc600017fe4ff */
[----:B------:R-:W-:Y:S01]  /*89570*/  LDGSTS.E [R3+0xc000], desc[UR60][R102.64], P0 ;  /* 0x0c00000066037fae */ /* 0x000fe2000812187c */
[----:B------:R-:W-:-:S03]  /*89580*/  ISETP.NE.U32.AND P0, PT, RZ, UR4, PT ;  /* 0x00000004ff007c0c */ /* 0x000fc6000bf05070 */
[----:B------:R-:W2:Y:S04]  /*89590*/  LDL.LU R103, [R1+0x1500] ;  /* 0x0015000001677983 */ /* 0x000ea80000300800 */
[----:B------:R-:W2:Y:S04]  /*895a0*/  LDL.LU R102, [R1+0x1508] ;  /* 0x0015080001667983 */ /* 0x000ea80000300800 */
[----:B------:R-:W-:Y:S04]  /*895b0*/  STL [R1+0x14d8], R153 ;  /* 0x0014d89901007387 */ /* 0x000fe80000100800 */
[----:B------:R-:W-:Y:S04]  /*895c0*/  STL [R1+0x14d4], R154 ;  /* 0x0014d49a01007387 */ /* 0x000fe80000100800 */
[----:B------:R1:W-:Y:S04]  /*895d0*/  STL [R1+0x14e0], R9 ;  /* 0x0014e00901007387 */ /* 0x0003e80000100800 */
[----:B------:R-:W2:Y:S04]  /*895e0*/  LDL.LU R109, [R1+0x14fc] ;  /* 0x0014fc00016d7983 */ /* 0x000ea80000300800 */
[----:B------:R-:W-:Y:S04]  /*895f0*/  STL [R1+0x14dc], R152 ;  /* 0x0014dc9801007387 */ /* 0x000fe80000100800 */
[----:B------:R-:W2:Y:S01]  /*89600*/  LDL.LU R106, [R1+0x1504] ;  /* 0x00150400016a7983 */ /* 0x000ea20000300800 */
[----:B------:R-:W-:Y:S01]  /*89610*/  IMAD.MOV.U32 R112, RZ, RZ, R153 ;  /* 0x000000ffff707224 */ /* 0x000fe200078e0099 */
[----:B------:R-:W-:-:S05]  /*89620*/  MOV R113, R154 ;  /* 0x0000009a00717202 */ /* 0x000fca0000000f00 */
[----:B------:R1:W-:Y:S02]  /*89630*/  LDGSTS.E [R3+0x4], desc[UR60][R112.64], P0 ;  /* 0x0000400070037fae */ /* 0x0003e4000812187c */
[----:B-1----:R-:W-:Y:S01]  /*89640*/  IMAD.MOV.U32 R112, RZ, RZ, R9 ;  /* 0x000000ffff707224 */ /* 0x002fe200078e0009 */
[----:B------:R-:W-:Y:S01]  /*89650*/  MOV R113, R152 ;  /* 0x0000009800717202 */ /* 0x000fe20000000f00 */
[----:B------:R-:W2:Y:S04]  /*89660*/  LDL.LU R9, [R1+0x1510] ;  /* 0x0015100001097983 */ /* 0x000ea80000300800 */
[----:B------:R1:W-:Y:S01]  /*89670*/  LDGSTS.E [R3+0x4004], desc[UR60][R112.64], P0 ;  /* 0x0400400070037fae */ /* 0x0003e2000812187c */
[----:B----4-:R-:W-:-:S05]  /*89680*/  IADD3 R104, P1, R104, R4, RZ ;  /* 0x0000000468687210 */ /* 0x010fca0007f3e0ff */
[----:B---3--:R-:W-:Y:S01]  /*89690*/  IMAD.X R105, R105, 0x1, R0, P1 ;  /* 0x0000000169697824 */ /* 0x008fe200008e0600 */
[----:B------:R-:W-:Y:S03]  /*896a0*/  STL [R1+0x14e8], R104 ;  /* 0x0014e86801007387 */ /* 0x000fe60000100800 */
[----:B-1----:R-:W-:Y:S01]  /*896b0*/  IMAD.MOV.U32 R113, RZ, RZ, R105 ;  /* 0x000000ffff717224 */ /* 0x002fe200078e0069 */
[----:B------:R1:W-:Y:S04]  /*896c0*/  STL [R1+0x14e4], R105 ;  /* 0x0014e46901007387 */ /* 0x0003e80000100800 */
[----:B-1----:R-:W3:Y:S01]  /*896d0*/  LDL.LU R105, [R1+0x150c] ;  /* 0x00150c0001697983 */ /* 0x002ee20000300800 */
[----:B------:R-:W-:Y:S01]  /*896e0*/  UISETP.GT.AND UP1, UPT, UR6, 0x2, UPT ;  /* 0x000000020600788c */ /* 0x000fe2000bf24270 */
[----:B------:R-:W-:-:S02]  /*896f0*/  IADD3 R108, P2, R108, R4, RZ ;  /* 0x000000046c6c7210 */ /* 0x000fc40007f5e0ff */
[----:B------:R-:W-:Y:S01]  /*89700*/  MOV R112, R104 ;  /* 0x0000006800707202 */ /* 0x000fe20000000f00 */
[----:B------:R-:W-:Y:S01]  /*89710*/  USEL UR4, URZ, 0x4, !UP1 ;  /* 0x000000043f047887 */ /* 0x000fe2000c800000 */
[----:B------:R-:W4:Y:S03]  /*89720*/  LDL.LU R107, [R1+0x1518] ;  /* 0x00151800016b7983 */ /* 0x000f260000300800 */
[----:B------:R-:W-:Y:S01]  /*89730*/  USEL UR4, UR4, URZ, !UP0 ;  /* 0x0000003f04047287 */ /* 0x000fe2000c000000 */
[----:B------:R1:W-:Y:S04]  /*89740*/  LDGSTS.E [R3+0x8004], desc[UR60][R112.64], P0 ;  /* 0x0800400070037fae */ /* 0x0003e8000812187c */
[----:B------:R-:W4:Y:S01]  /*89750*/  LDL.LU R104, [R1+0x1520] ;  /* 0x0015200001687983 */ /* 0x000f220000300800 */
[----:B------:R-:W-:-:S03]  /*89760*/  ISETP.NE.U32.AND P1, PT, RZ, UR4, PT ;  /* 0x00000004ff007c0c */ /* 0x000fc6000bf25070 */
[----:B------:R2:W-:Y:S01]  /*89770*/  STL [R1+0x14f0], R108 ;  /* 0x0014f06c01007387 */ /* 0x0005e20000100800 */
[----:B-1----:R-:W-:Y:S02]  /*89780*/  MOV R112, R108 ;  /* 0x0000006c00707202 */ /* 0x002fe40000000f00 */
[----:B--2---:R-:W-:Y:S02]  /*89790*/  IADD3 R11, P3, R11, R4, RZ ;  /* 0x000000040b0b7210 */ /* 0x004fe40007f7e0ff */
[----:B------:R-:W-:-:S05]  /*897a0*/  IADD3.X R110, R110, R0, RZ, P2, !PT ;  /* 0x000000006e6e7210 */ /* 0x000fca00017fe4ff */
[----:B------:R-:W-:Y:S02]  /*897b0*/  IMAD.MOV.U32 R113, RZ, RZ, R110 ;  /* 0x000000ffff717224 */ /* 0x000fe400078e006e */
[----:B------:R-:W-:Y:S01]  /*897c0*/  IMAD.X R111, R111, 0x1, R0, P3 ;  /* 0x000000016f6f7824 */ /* 0x000fe200018e0600 */
[----:B------:R1:W-:Y:S04]  /*897d0*/  STL [R1+0x14ec], R110 ;  /* 0x0014ec6e01007387 */ /* 0x0003e80000100800 */
[----:B------:R2:W-:Y:S04]  /*897e0*/  STL [R1+0x14f8], R11 ;  /* 0x0014f80b01007387 */ /* 0x0005e80000100800 */
[----:B------:R1:W-:Y:S04]  /*897f0*/  LDGSTS.E [R3+0xc004], desc[UR60][R112.64], P0 ;  /* 0x0c00400070037fae */ /* 0x0003e8000812187c */
[----:B------:R-:W-:Y:S04]  /*89800*/  STL [R1+0x14f4], R111 ;  /* 0x0014f46f01007387 */ /* 0x000fe80000100800 */
[----:B------:R-:W4:Y:S01]  /*89810*/  LDL.LU R108, [R1+0x1514] ;  /* 0x00151400016c7983 */ /* 0x000f220000300800 */
[----:B-1----:R-:W-:Y:S01]  /*89820*/  MOV R112, R11 ;  /* 0x0000000b00707202 */ /* 0x002fe20000000f00 */
[----:B------:R-:W-:-:S02]  /*89830*/  IMAD.MOV.U32 R113, RZ, RZ, R111 ;  /* 0x000000ffff717224 */ /* 0x000fc400078e006f */
[----:B------:R-:W4:Y:S01]  /*89840*/  LDL.LU R110, [R1+0x151c] ;  /* 0x00151c00016e7983 */ /* 0x000f220000300800 */
[----:B------:R-:W-:-:S03]  /*89850*/  IADD3 R103, P0, R103, R4, RZ ;  /* 0x0000000467677210 */ /* 0x000fc60007f1e0ff */
[----:B--2---:R-:W2:Y:S01]  /*89860*/  LDL.LU R11, [R1+0x1528] ;  /* 0x00152800010b7983 */ /* 0x004ea20000300800 */
[----:B------:R-:W-:-:S03]  /*89870*/  IADD3 R102, P2, R102, R4, RZ ;  /* 0x0000000466667210 */ /* 0x000fc60007f5e0ff */
[----:B------:R1:W-:Y:S04]  /*89880*/  STL [R1+0x1500], R103 ;  /* 0x0015006701007387 */ /* 0x0003e80000100800 */
[----:B------:R1:W-:Y:S01]  /*89890*/  LDGSTS.E [R3+0x8], desc[UR60][R112.64], P1 ;  /* 0x0000800070037fae */ /* 0x0003e2000892187c */
[----:B------:R-:W-:Y:S02]  /*898a0*/  IADD3.X R109, R109, R0, RZ, P0, !PT ;  /* 0x000000006d6d7210 */ /* 0x000fe400007fe4ff */
[----:B-1----:R-:W-:-:S03]  /*898b0*/  MOV R112, R103 ;  /* 0x0000006700707202 */ /* 0x002fc60000000f00 */
[----:B------:R-:W-:Y:S01]  /*898c0*/  STL [R1+0x14fc], R109 ;  /* 0x0014fc6d01007387 */ /* 0x000fe20000100800 */
[----:B------:R-:W-:-:S03]  /*898d0*/  IMAD.X R106, R106, 0x1, R0, P2 ;  /* 0x000000016a6a7824 */ /* 0x000fc600010e0600 */
[----:B------:R-:W-:Y:S04]  /*898e0*/  STL [R1+0x1508], R102 ;  /* 0x0015086601007387 */ /* 0x000fe80000100800 */
[----:B------:R1:W-:Y:S04]  /*898f0*/  STL [R1+0x1504], R106 ;  /* 0x0015046a01007387 */ /* 0x0003e80000100800 */
[----:B------:R-:W2:Y:S01]  /*89900*/  LDL.LU R103, [R1+0x1524] ;  /* 0x0015240001677983 */ /* 0x000ea20000300800 */
[----:B------:R-:W-:-:S05]  /*89910*/  IMAD.MOV.U32 R113, RZ, RZ, R109 ;  /* 0x000000ffff717224 */ /* 0x000fca00078e006d */
[----:B------:R1:W-:Y:S01]  /*89920*/  LDGSTS.E [R3+0x4008], desc[UR60][R112.64], P1 ;  /* 0x0400800070037fae */ /* 0x0003e2000892187c */
[----:B------:R-:W-:Y:S01]  /*89930*/  IADD3 R9, P0, R9, R4, RZ ;  /* 0x0000000409097210 */ /* 0x000fe20007f1e0ff */
[----:B-1----:R-:W-:Y:S01]  /*89940*/  IMAD.MOV.U32 R113, RZ, RZ, R106 ;  /* 0x000000ffff717224 */ /* 0x002fe200078e006a */
[----:B------:R-:W-:Y:S01]  /*89950*/  MOV R112, R102 ;  /* 0x0000006600707202 */ /* 0x000fe20000000f00 */
[----:B------:R-:W2:Y:S04]  /*89960*/  LDL.LU R106, [R1+0x1530] ;  /* 0x00153000016a7983 */ /* 0x000ea80000300800 */
[----:B------:R-:W2:Y:S04]  /*89970*/  LDL.LU R102, [R1+0x18b8] ;  /* 0x0018b80001667983 */ /* 0x000ea80000300800 */
[----:B------:R-:W-:Y:S01]  /*89980*/  STL [R1+0x1510], R9 ;  /* 0x0015100901007387 */ /* 0x000fe20000100800 */
[----:B------:R-:W-:-:S03]  /*89990*/  UISETP.GT.AND UP1, UPT, UR6, 0x3, UPT ;  /* 0x000000030600788c */ /* 0x000fc6000bf24270 */
[----:B------:R1:W-:Y:S01]  /*899a0*/  LDGSTS.E [R3+0x8008], desc[UR60][R112.64], P1 ;  /* 0x0800800070037fae */ /* 0x0003e2000892187c */
[----:B---3--:R-:W-:-:S05]  /*899b0*/  IADD3.X R105, R105, R0, RZ, P0, !PT ;  /* 0x0000000069697210 */ /* 0x008fca00007fe4ff */
[----:B------:R3:W-:Y:S04]  /*899c0*/  STL [R1+0x150c], R105 ;  /* 0x00150c6901007387 */ /* 0x0007e80000100800 */
[----:B------:R-:W2:Y:S04]  /*899d0*/  LDL.LU R111, [R1+0x152c] ;  /* 0x00152c00016f7983 */ /* 0x000ea80000300800 */
[----:B------:R-:W2:Y:S01]  /*899e0*/  LDL.LU R109, [R1+0x18b4] ;  /* 0x0018b400016d7983 */ /* 0x000ea20000300800 */
[----:B------:R-:W-:Y:S01]  /*899f0*/  USEL UR4, URZ, 0x4, !UP1 ;  /* 0x000000043f047887 */ /* 0x000fe2000c800000 */
[----:B-1----:R-:W-:Y:S01]  /*89a00*/  IMAD.MOV.U32 R112, RZ, RZ, R9 ;  /* 0x000000ffff707224 */ /* 0x002fe200078e0009 */
[----:B------:R-:W-:-:S02]  /*89a10*/  MOV R113, R105 ;  /* 0x0000006900717202 */ /* 0x000fc40000000f00 */
[----:B------:R-:W-:Y:S01]  /*89a20*/  USEL UR4, UR4, URZ, !UP0 ;  /* 0x0000003f04047287 */ /* 0x000fe2000c000000 */
[-C--:B----4-:R-:W-:Y:S01]  /*89a30*/  IADD3 R104, P2, R104, R4.reuse, RZ ;  /* 0x0000000468687210 */ /* 0x090fe20007f5e0ff */
[----:B---3--:R-:W3:Y:S04]  /*89a40*/  LDL.LU R105, [R1+0x18c0] ;  /* 0x0018c00001697983 */ /* 0x008ee80000300800 */
[----:B------:R1:W-:Y:S01]  /*89a50*/  LDGSTS.E [R3+0xc008], desc[UR60][R112.64], P1 ;  /* 0x0c00800070037fae */ /* 0x0003e2000892187c */
[----:B------:R-:W-:Y:S02]  /*89a60*/  IADD3 R107, P1, R107, R4, RZ ;  /* 0x000000046b6b7210 */ /* 0x000fe40007f3e0ff */
[----:B------:R-:W-:Y:S01]  /*89a70*/  ISETP.NE.U32.AND P0, PT, RZ, UR4, PT ;  /* 0x00000004ff007c0c */ /* 0x000fe2000bf05070 */
[----:B------:R-:W4:Y:S04]  /*89a80*/  LDL.LU R9, [R1+0x18c8] ;  /* 0x0018c80001097983 */ /* 0x000f280000300800 */
[----:B------:R-:W-:Y:S01]  /*89a90*/  STL [R1+0x1518], R107 ;  /* 0x0015186b01007387 */ /* 0x000fe20000100800 */
[----:B-1----:R-:W-:-:S02]  /*89aa0*/  IMAD.MOV.U32 R112, RZ, RZ, R107 ;  /* 0x000000ffff707224 */ /* 0x002fc400078e006b */
[----:B------:R-:W-:-:S05]  /*89ab0*/  IMAD.X R108, R108, 0x1, R0, P1 ;  /* 0x000000016c6c7824 */ /* 0x000fca00008e0600 */
[----:B------:R-:W-:Y:S01]  /*89ac0*/  MOV R113, R108 ;  /* 0x0000006c00717202 */ /* 0x000fe20000000f00 */
[----:B------:R1:W-:Y:S01]  /*89ad0*/  STL [R1+0x1514], R108 ;  /* 0x0015146c01007387 */ /* 0x0003e20000100800 */
[----:B------:R-:W-:Y:S02]  /*89ae0*/  IADD3.X R110, R110, R0, RZ, P2, !PT ;  /* 0x000000006e6e7210 */ /* 0x000fe400017fe4ff */
[----:B--2---:R-:W-:Y:S01]  /*89af0*/  IADD3 R11, P1, R11, R4, RZ ;  /* 0x000000040b0b7210 */ /* 0x004fe20007f3e0ff */
[----:B------:R-:W-:Y:S04]  /*89b00*/  STL [R1+0x1520], R104 ;  /* 0x0015206801007387 */ /* 0x000fe80000100800 */
[----:B------:R2:W-:Y:S04]  /*89b10*/  LDGSTS.E [R3+0xc], desc[UR60][R112.64], P0 ;  /* 0x0000c00070037fae */ /* 0x0005e8000812187c */
[----:B-1----:R-:W4:Y:S04]  /*89b20*/  LDL.LU R108, [R1+0x18bc] ;  /* 0x0018bc00016c7983 */ /* 0x002f280000300800 */
[----:B------:R-:W-:Y:S01]  /*89b30*/  STL [R1+0x151c], R110 ;  /* 0x00151c6e01007387 */ /* 0x000fe20000100800 */
[----:B--2---:R-:W-:Y:S01]  /*89b40*/  IMAD.MOV.U32 R112, RZ, RZ, R104 ;  /* 0x000000ffff707224 */ /* 0x004fe200078e0068 */
[----:B------:R-:W-:-:S02]  /*89b50*/  MOV R113, R110 ;  /* 0x0000006e00717202 */ /* 0x000fc40000000f00 */
[----:B------:R-:W2:Y:S04]  /*89b60*/  LDL.LU R107, [R1+0x18c4] ;  /* 0x0018c400016b7983 */ /* 0x000ea80000300800 */
[----:B------:R1:W-:Y:S04]  /*89b70*/  LDGSTS.E [R3+0x400c], desc[UR60][R112.64], P0 ;  /* 0x0400c00070037fae */ /* 0x0003e8000812187c */
[----:B------:R1:W-:Y:S01]  /*89b80*/  STL [R1+0x1528], R11 ;  /* 0x0015280b01007387 */ /* 0x0003e20000100800 */
[----:B------:R-:W-:Y:S01]  /*89b90*/  IMAD.X R103, R103, 0x1, R0, P1 ;  /* 0x0000000167677824 */ /* 0x000fe200008e0600 */
[----:B-1----:R-:W-:-:S04]  /*89ba0*/  MOV R112, R11 ;  /* 0x0000000b00707202 */ /* 0x002fc80000000f00 */
[----:B------:R1:W-:Y:S04]  /*89bb0*/  STL [R1+0x1524], R103 ;  /* 0x0015246701007387 */ /* 0x0003e80000100800 */
[----:B------:R-:W2:Y:S04]  /*89bc0*/  LDL.LU R11, [R1+0x18d0] ;  /* 0x0018d000010b7983 */ /* 0x000ea80000300800 */
[----:B------:R-:W2:Y:S01]  /*89bd0*/  LDL.LU R104, [R1+0x18cc] ;  /* 0x0018cc0001687983 */ /* 0x000ea20000300800 */
[----:B------:R-:W-:-:S03]  /*89be0*/  IMAD.MOV.U32 R113, RZ, RZ, R103 ;  /* 0x000000ffff717224 */ /* 0x000fc600078e0067 */
[----:B-1----:R-:W2:Y:S01]  /*89bf0*/  LDL.LU R103, [R1+0x18d8] ;  /* 0x0018d80001677983 */ /* 0x002ea20000300800 */
[----:B------:R-:W-:-:S03]  /*89c00*/  IADD3 R106, P2, R106, R4, RZ ;  /* 0x000000046a6a7210 */ /* 0x000fc60007f5e0ff */
[----:B------:R-:W2:Y:S01]  /*89c10*/  LDL.LU R110, [R1+0x18e0] ;  /* 0x0018e000016e7983 */ /* 0x000ea20000300800 */
[----:B------:R-:W-:-:S03]  /*89c20*/  IADD3 R102, P3, R102, R4, RZ ;  /* 0x0000000466667210 */ /* 0x000fc60007f7e0ff */
[----:B------:R1:W-:Y:S04]  /*89c30*/  STL [R1+0x1530], R106 ;  /* 0x0015306a01007387 */ /* 0x0003e80000100800 */
[----:B------:R1:W-:Y:S02]  /*89c40*/  LDGSTS.E [R3+0x800c], desc[UR60][R112.64], P0 ;  /* 0x0800c00070037fae */ /* 0x0003e4000812187c */
[----:B-1----:R-:W-:Y:S02]  /*89c50*/  MOV R112, R106 ;  /* 0x0000006a00707202 */ /* 0x002fe40000000f00 */
[----:B------:R-:W-:Y:S01]  /*89c60*/  IADD3.X R111, R111, R0, RZ, P2, !PT ;  /* 0x000000006f6f7210 */ /* 0x000fe200017fe4ff */
[----:B------:R-:W-:-:S04]  /*89c70*/  IMAD.X R109, R109, 0x1, R0, P3 ;  /* 0x000000016d6d7824 */ /* 0x000fc800018e0600 */
[----:B------:R1:W-:Y:S04]  /*89c80*/  STL [R1+0x152c], R111 ;  /* 0x00152c6f01007387 */ /* 0x0003e80000100800 */
[----:B------:R4:W-:Y:S01]  /*89c90*/  STL [R1+0x18b8], R102 ;  /* 0x0018b86601007387 */ /* 0x0009e20000100800 */
[----:B------:R-:W-:-:S03]  /*89ca0*/  IMAD.MOV.U32 R113, RZ, RZ, R111 ;  /* 0x000000ffff717224 */ /* 0x000fc600078e006f */
[----:B------:R4:W-:Y:S04]  /*89cb0*/  STL [R1+0x18b4], R109 ;  /* 0x0018b46d01007387 */ /* 0x0009e80000100800 */
[----:B------:R-:W2:Y:S04]  /*89cc0*/  LDL.LU R106, [R1+0x18d4] ;  /* 0x0018d400016a7983 */ /* 0x000ea80000300800 */
[----:B-1----:R-:W2:Y:S01]  /*89cd0*/  LDL.LU R111, [R1+0x18dc] ;  /* 0x0018dc00016f7983 */ /* 0x002ea20000300800 */
[----:B------:R-:W-:-:S03]  /*89ce0*/  UISETP.GT.AND UP1, UPT, UR6, 0x20, UPT ;  /* 0x000000200600788c */ /* 0x000fc6000bf24270 */
[----:B------:R1:W-:Y:S01]  /*89cf0*/  LDGSTS.E [R3+0xc00c], desc[UR60][R112.64], P0 ;  /* 0x0c00c00070037fae */ /* 0x0003e2000812187c */
[----:B------:R-:W-:-:S04]  /*89d00*/  USEL UR4, URZ, 0x4, !UP1 ;  /* 0x000000043f047887 */ /* 0x000fc8000c800000 */
[----:B------:R-:W-:Y:S01]  /*89d10*/  USEL UR4, UR4, URZ, !UP0 ;  /* 0x0000003f04047287 */ /* 0x000fe2000c000000 */
[-C--:B---3--:R-:W-:Y:S02]  /*89d20*/  IADD3 R105, P0, R105, R4.reuse, RZ ;  /* 0x0000000469697210 */ /* 0x088fe40007f1e0ff */
[----:B----4-:R-:W-:-:S03]  /*89d30*/  IADD3 R9, P2, R9, R4, RZ ;  /* 0x0000000409097210 */ /* 0x010fc60007f5e0ff */
[----:B------:R-:W-:Y:S02]  /*89d40*/  ISETP.NE.U32.AND P1, PT, RZ, UR4, PT ;  /* 0x00000004ff007c0c */ /* 0x000fe4000bf25070 */
[----:B-1----:R-:W-:Y:S01]  /*89d50*/  MOV R112, R102 ;  /* 0x0000006600707202 */ /* 0x002fe20000000f00 */
[----:B------:R-:W-:Y:S01]  /*89d60*/  IMAD.MOV.U32 R113, RZ, RZ, R109 ;  /* 0x000000ffff717224 */ /* 0x000fe200078e006d */
[----:B------:R-:W3:Y:S04]  /*89d70*/  LDL.LU R102, [R1+0x18e8] ;  /* 0x0018e80001667983 */ /* 0x000ee80000300800 */
[----:B------:R-:W-:Y:S05]  /*89d80*/  STL [R1+0x18c0], R105 ;  /* 0x0018c06901007387 */ /* 0x000fea0000100800 */
[----:B------:R-:W-:Y:S01]  /*89d90*/  LDGSTS.E [R3+0x10000], desc[UR60][R112.64], P1 ;  /* 0x1000000070037fae */ /* 0x000fe2000892187c */
[----:B------:R-:W-:-:S04]  /*89da0*/  IADD3.X R108, R108, R0, RZ, P0, !PT ;  /* 0x000000006c6c7210 */ /* 0x000fc800007fe4ff */
[----:B------:R-:W-:Y:S01]  /*89db0*/  MOV R109, R108 ;  /* 0x0000006c006d7202 */ /* 0x000fe20000000f00 */
[----:B------:R1:W-:Y:S01]  /*89dc0*/  STL [R1+0x18bc], R108 ;  /* 0x0018bc6c01007387 */ /* 0x0003e20000100800 */
[----:B--2---:R-:W-:-:S03]  /*89dd0*/  IMAD.X R107, R107, 0x1, R0, P2 ;  /* 0x000000016b6b7824 */ /* 0x004fc600010e0600 */
[----:B------:R-:W-:Y:S01]  /*89de0*/  STL [R1+0x18c8], R9 ;  /* 0x0018c80901007387 */ /* 0x000fe20000100800 */
[----:B-1----:R-:W-:-:S03]  /*89df0*/  IMAD.MOV.U32 R108, RZ, RZ, R105 ;  /* 0x000000ffff6c7224 */ /* 0x002fc600078e0069 */
[----:B------:R1:W-:Y:S04]  /*89e00*/  STL [R1+0x18c4], R107 ;  /* 0x0018c46b01007387 */ /* 0x0003e80000100800 */
[----:B------:R-:W2:Y:S04]  /*89e10*/  LDL.LU R105, [R1+0x18e4] ;  /* 0x0018e40001697983 */ /* 0x000ea80000300800 */
[----:B------:R4:W-:Y:S01]  /*89e20*/  LDGSTS.E [R3+0x14000], desc[UR60][R108.64], P1 ;  /* 0x140000006c037fae */ /* 0x0009e2000892187c */
[----:B------:R-:W-:Y:S01]  /*89e30*/  IADD3 R11, P0, R11, R4, RZ ;  /* 0x000000040b0b7210 */ /* 0x000fe20007f1e0ff */
[----:B----4-:R-:W-:Y:S01]  /*89e40*/  IMAD.MOV.U32 R109, RZ, RZ, R107 ;  /* 0x000000ffff6d7224 */ /* 0x010fe200078e006b */
[----:B------:R-:W-:-:S02]  /*89e50*/  MOV R108, R9 ;  /* 0x00000009006c7202 */ /* 0x000fc40000000f00 */
[----:B------:R-:W-:Y:S01]  /*89e60*/  IADD3.X R104, R104, R0, RZ, P0, !PT ;  /* 0x0000000068687210 */ /* 0x000fe200007fe4ff */
[----:B------:R-:W-:Y:S02]  /*89e70*/  IMAD.MOV.U32 R112, RZ, RZ, R11 ;  /* 0x000000ffff707224 */ /* 0x000fe400078e000b */
[----:B------:R-:W-:Y:S01]  /*89e80*/  LDGSTS.E [R3+0x18000], desc[UR60][R108.64], P1 ;  /* 0x180000006c037fae */ /* 0x000fe2000892187c */
[----:B------:R-:W-:-:S05]  /*89e90*/  MOV R113, R104 ;  /* 0x0000006800717202 */ /* 0x000fca0000000f00 */
[----:B------:R4:W-:Y:S01]  /*89ea0*/  LDGSTS.E [R3+0x1c000], desc[UR60][R112.64], P1 ;  /* 0x1c00000070037fae */ /* 0x0009e2000892187c */
[----:B------:R-:W-:-:S03]  /*89eb0*/  IADD3 R103, P1, R103, R4, RZ ;  /* 0x0000000467677210 */ /* 0x000fc60007f3e0ff */
[----:B------:R-:W2:Y:S04]  /*89ec0*/  LDL.LU R109, [R1+0x18ec] ;  /* 0x0018ec00016d7983 */ /* 0x000ea80000300800 */
[----:B------:R-:W2:Y:S04]  /*89ed0*/  LDL.LU R108, [R1+0x18f0] ;  /* 0x0018f000016c7983 */ /* 0x000ea80000300800 */
[----:B-1----:R-:W2:Y:S04]  /*89ee0*/  LDL.LU R107, [R1+0x18f4] ;  /* 0x0018f400016b7983 */ /* 0x002ea80000300800 */
[----:B------:R-:W2:Y:S01]  /*89ef0*/  LDL.LU R9, [R1+0x18f8] ;  /* 0x0018f80001097983 */ /* 0x000ea20000300800 */
[----:B------:R-:W-:-:S03]  /*89f00*/  IADD3 R110, P2, R110, R4, RZ ;  /* 0x000000046e6e7210 */ /* 0x000fc60007f5e0ff */
[----:B------:R-:W-:Y:S04]  /*89f10*/  STL [R1+0x18d0], R11 ;  /* 0x0018d00b01007387 */ /* 0x000fe80000100800 */
[----:B------:R1:W-:Y:S01]  /*89f20*/  STL [R1+0x18cc], R104 ;  /* 0x0018cc6801007387 */ /* 0x0003e20000100800 */
[----:B----4-:R-:W-:-:S03]  /*89f30*/  IMAD.MOV.U32 R112, RZ, RZ, R103 ;  /* 0x000000ffff707224 */ /* 0x010fc600078e0067 */
[----:B-1----:R-:W4:Y:S04]  /*89f40*/  LDL.LU R104, [R1+0x1900] ;  /* 0x0019000001687983 */ /* 0x002f280000300800 */
[----:B------:R-:W4:Y:S04]  /*89f50*/  LDL.LU R11, [R1+0x1908] ;  /* 0x00190800010b7983 */ /* 0x000f280000300800 */
[----:B------:R-:W-:Y:S01]  /*89f60*/  STL [R1+0x18d8], R103 ;  /* 0x0018d86701007387 */ /* 0x000fe20000100800 */
[----:B------:R-:W-:Y:S01]  /*89f70*/  IMAD.X R106, R106, 0x1, R0, P1 ;  /* 0x000000016a6a7824 */ /* 0x000fe200008e0600 */
[----:B------:R-:W-:-:S04]  /*89f80*/  IADD3.X R111, R111, R0, RZ, P2, !PT ;  /* 0x000000006f6f7210 */ /* 0x000fc800017fe4ff */
[----:B------:R1:W-:Y:S01]  /*89f90*/  STL [R1+0x18d4], R106 ;  /* 0x0018d46a01007387 */ /* 0x0003e20000100800 */
[----:B------:R-:W-:-:S03]  /*89fa0*/  MOV R113, R106 ;  /* 0x0000006a00717202 */ /* 0x000fc60000000f00 */
[----:B------:R3:W-:Y:S04]  /*89fb0*/  STL [R1+0x18e0], R110 ;  /* 0x0018e06e01007387 */ /* 0x0007e80000100800 */
[----:B-1----:R-:W4:Y:S04]  /*89fc0*/  LDL.LU R106, [R1+0x18fc] ;  /* 0x0018fc00016a7983 */ /* 0x002f280000300800 */
[----:B------:R1:W-:Y:S04]  /*89fd0*/  STL [R1+0x18dc], R111 ;  /* 0x0018dc6f01007387 */ /* 0x0003e80000100800 */
[----:B------:R-:W4:Y:S01]  /*89fe0*/  LDL.LU R103, [R1+0x1904] ;  /* 0x0019040001677983 */ /* 0x000f220000300800 */
[----:B------:R-:W-:-:S04]  /*89ff0*/  UISETP.GT.AND UP1, UPT, UR6, 0x21, UPT ;  /* 0x000000210600788c */ /* 0x000fc8000bf24270 */
[----:B------:R-:W-:-:S04]  /*8a000*/  USEL UR4, URZ, 0x4, !UP1 ;  /* 0x000000043f047887 */ /* 0x000fc8000c800000 */
[----:B------:R-:W-:Y:S01]  /*8a010*/  USEL UR4, UR4, URZ, !UP0 ;  /* 0x0000003f04047287 */ /* 0x000fe2000c000000 */
[----:B---3--:R-:W-:-:S05]  /*8a020*/  IADD3 R102, P1, R102, R4, RZ ;  /* 0x0000000466667210 */ /* 0x008fca0007f3e0ff */
[----:B------:R-:W-:Y:S01]  /*8a030*/  ISETP.NE.U32.AND P0, PT, RZ, UR4, PT ;  /* 0x00000004ff007c0c */ /* 0x000fe2000bf05070 */
[----:B------:R3:W-:-:S12]  /*8a040*/  STL [R1+0x18e8], R102 ;  /* 0x0018e86601007387 */ /* 0x0007d80000100800 */
[----:B------:R-:W-:Y:S04]  /*8a050*/  LDGSTS.E [R3+0x10004], desc[UR60][R112.64], P0 ;  /* 0x1000400070037fae */ /* 0x000fe8000812187c */
[----:B------:R1:W-:Y:S02]  /*8a060*/  LDGSTS.E [R3+0x14004], desc[UR60][R110.64], P0 ;  /* 0x140040006e037fae */ /* 0x0003e4000812187c */
[----:B-1----:R-:W-:Y:S01]  /*8a070*/  MOV R110, R102 ;  /* 0x00000066006e7202 */ /* 0x002fe20000000f00 */
[----:B--2---:R-:W-:-:S05]  /*8a080*/  IMAD.X R105, R105, 0x1, R0, P1 ;  /* 0x0000000169697824 */ /* 0x004fca00008e0600 */
[----:B------:R1:W-:Y:S01]  /*8a090*/  STL [R1+0x18e4], R105 ;  /* 0x0018e46901007387 */ /* 0x0003e20000100800 */
[----:B------:R-:W-:-:S03]  /*8a0a0*/  IMAD.MOV.U32 R111, RZ, RZ, R105 ;  /* 0x000000ffff6f7224 */ /* 0x000fc600078e0069 */
[----:B---3--:R-:W2:Y:S04]  /*8a0b0*/  LDL.LU R102, [R1+0x1910] ;  /* 0x0019100001667983 */ /* 0x008ea80000300800 */
[----:B------:R-:W-:Y:S04]  /*8a0c0*/  LDGSTS.E [R3+0x18004], desc[UR60][R110.64], P0 ;  /* 0x180040006e037fae */ /* 0x000fe8000812187c */
[----:B-1----:R-:W3:Y:S01]  /*8a0d0*/  LDL.LU R105, [R1+0x190c] ;  /* 0x00190c0001697983 */ /* 0x002ee20000300800 */
[----:B------:R-:W-:-:S04]  /*8a0e0*/  IADD3 R108, P2, R108, R4, RZ ;  /* 0x000000046c6c7210 */ /* 0x000fc80007f5e0ff */
[----:B------:R-:W-:Y:S02]  /*8a0f0*/  IADD3.X R109, R109, R0, RZ, P2, !PT ;  /* 0x000000006d6d7210 */ /* 0x000fe400017fe4ff */
[-C--:B------:R-:W-:Y:S01]  /*8a100*/  IADD3 R9, P3, R9, R4.reuse, RZ ;  /* 0x0000000409097210 */ /* 0x080fe20007f7e0ff */
[----:B------:R1:W-:Y:S04]  /*8a110*/  STL [R1+0x18f0], R108 ;  /* 0x0018f06c01007387 */ /* 0x0003e80000100800 */
[----:B------:R-:W-:Y:S01]  /*8a120*/  IMAD.X R107, R107, 0x1, R0, P3 ;  /* 0x000000016b6b7824 */ /* 0x000fe200018e0600 */
[----:B------:R1:W-:Y:S04]  /*8a130*/  STL [R1+0x18ec], R109 ;  /* 0x0018ec6d01007387 */ /* 0x0003e80000100800 */
[----:B------:R1:W-:Y:S04]  /*8a140*/  STL [R1+0x18f8], R9 ;  /* 0x0018f80901007387 */ /* 0x0003e80000100800 */
[----:B------:R1:W-:Y:S04]  /*8a150*/  LDGSTS.E [R3+0x1c004], desc[UR60][R108.64], P0 ;  /* 0x1c0040006c037fae */ /* 0x0003e8000812187c */
[----:B------:R1:W-:Y:S01]  /*8a160*/  STL [R1+0x18f4], R107 ;  /* 0x0018f46b01007387 */ /* 0x0003e20000100800 */
[----:B----4-:R-:W-:-:S03]  /*8a170*/  IADD3 R104, P0, R104, R4, RZ ;  /* 0x0000000468687210 */ /* 0x010fc60007f1e0ff */
[----:B------:R-:W4:Y:S01]  /*8a180*/  LDL.LU R112, [R1+0x1918] ;  /* 0x0019180001707983 */ /* 0x000f220000300800 */
[----:B------:R-:W-:-:S03]  /*8a190*/  IADD3 R11, P2, R11, R4, RZ ;  /* 0x000000040b0b7210 */ /* 0x000fc60007f5e0ff */
[----:B------:R-:W4:Y:S01]  /*8a1a0*/  LDL.LU R110, [R1+0x1920] ;  /* 0x00192000016e7983 */ /* 0x000f220000300800 */
[----:B-1----:R-:W-:-:S03]  /*8a1b0*/  MOV R108, R9 ;  /* 0x00000009006c7202 */ /* 0x002fc60000000f00 */
[----:B------:R-:W4:Y:S01]  /*8a1c0*/  LDL.LU R113, [R1+0x1914] ;  /* 0x0019140001717983 */ /* 0x000f220000300800 */
[----:B------:R-:W-:-:S03]  /*8a1d0*/  IMAD.MOV.U32 R109, RZ, RZ, R107 ;  /* 0x000000ffff6d7224 */ /* 0x000fc600078e006b */
[----:B------:R-:W4:Y:S04]  /*8a1e0*/  LDL.LU R111, [R1+0x191c] ;  /* 0x00191c00016f7983 */ /* 0x000f280000300800 */
[----:B------:R-:W4:Y:S04]  /*8a1f0*/  LDL.LU R9, [R1+0x1928] ;  /* 0x0019280001097983 */ /* 0x000f280000300800 */
[----:B------:R-:W-:Y:S01]  /*8a200*/  STL [R1+0x1900], R104 ;  /* 0x0019006801007387 */ /* 0x000fe20000100800 */
[----:B------:R-:W-:-:S04]  /*8a210*/  IADD3.X R106, R106, R0, RZ, P0, !PT ;  /* 0x000000006a6a7210 */ /* 0x000fc800007fe4ff */
[----:B------:R-:W-:Y:S01]  /*8a220*/  MOV R107, R106 ;  /* 0x0000006a006b7202 */ /* 0x000fe20000000f00 */
[----:B------:R1:W-:Y:S01]  /*8a230*/  STL [R1+0x18fc], R106 ;  /* 0x0018fc6a01007387 */ /* 0x0003e20000100800 */
[----:B------:R-:W-:-:S03]  /*8a240*/  IMAD.X R103, R103, 0x1, R0, P2 ;  /* 0x0000000167677824 */ /* 0x000fc600010e0600 */
[----:B------:R1:W-:Y:S04]  /*8a250*/  STL [R1+0x1908], R11 ;  /* 0x0019080b01007387 */ /* 0x0003e80000100800 */
[----:B------:R1:W-:Y:S02]  /*8a260*/  STL [R1+0x1904], R103 ;  /* 0x0019046701007387 */ /* 0x0003e40000100800 */
[----:B-1----:R-:W-:Y:S02]  /*8a270*/  IMAD.MOV.U32 R106, RZ, RZ, R104 ;  /* 0x000000ffff6a7224 */ /* 0x002fe400078e0068 */
[----:B------:R-:W4:Y:S01]  /*8a280*/  LDL.LU R104, [R1+0x1924] ;  /* 0x0019240001687983 */ /* 0x000f220000300800 */
[----:B------:R-:W-:-:S04]  /*8a290*/  UISETP.GT.AND UP1, UPT, UR6, 0x22, UPT ;  /* 0x000000220600788c */ /* 0x000fc8000bf24270 */
[----:B------:R-:W-:-:S04]  /*8a2a0*/  USEL UR4, URZ, 0x4, !UP1 ;  /* 0x000000043f047887 */ /* 0x000fc8000c800000 */
[----:B------:R-:W-:-:S06]  /*8a2b0*/  USEL UR4, UR4, URZ, !UP0 ;  /* 0x0000003f04047287 */ /* 0x000fcc000c000000 */
[----:B------:R-:W-:Y:S01]  /*8a2c0*/  ISETP.NE.U32.AND P1, PT, RZ, UR4, PT ;  /* 0x00000004ff007c0c */ /* 0x000fe2000bf25070 */
[----:B------:R-:W-:-:S12]  /*8a2d0*/  UISETP.GT.AND UP1, UPT, UR6, 0x23, UPT ;  /* 0x000000230600788c */ /* 0x000fd8000bf24270 */
[----:B------:R-:W-:Y:S04]  /*8a2e0*/  LDGSTS.E [R3+0x10008], desc[UR60][R108.64], P1 ;  /* 0x100080006c037fae */ /* 0x000fe8000892187c */
[----:B------:R1:W-:Y:S04]  /*8a2f0*/  LDGSTS.E [R3+0x14008], desc[UR60][R106.64], P1 ;  /* 0x140080006a037fae */ /* 0x0003e8000892187c */
[----:B------:R-:W4:Y:S01]  /*8a300*/  LDL.LU R109, [R1+0x192c] ;  /* 0x00192c00016d7983 */ /* 0x000f220000300800 */
[----:B-1----:R-:W-:Y:S01]  /*8a310*/  MOV R106, R11 ;  /* 0x0000000b006a7202 */ /* 0x002fe20000000f00 */
[----:B------:R-:W-:-:S02]  /*8a320*/  IMAD.MOV.U32 R107, RZ, RZ, R103 ;  /* 0x000000ffff6b7224 */ /* 0x000fc400078e0067 */
[----:B------:R-:W4:Y:S04]  /*8a330*/  LDL.LU R11, [R1+0x1930] ;  /* 0x00193000010b7983 */ /* 0x000f280000300800 */
[----:B------:R-:W4:Y:S04]  /*8a340*/  LDL.LU R108, [R1+0x1cb4] ;  /* 0x001cb400016c7983 */ /* 0x000f280000300800 */
[----:B------:R-:W4:Y:S01]  /*8a350*/  LDL.LU R103, [R1+0x1cb8] ;  /* 0x001cb80001677983 */ /* 0x000f220000300800 */
[----:B------:R-:W-:-:S03]  /*8a360*/  USEL UR4, URZ, 0x4, !UP1 ;  /* 0x000000043f047887 */ /* 0x000fc6000c800000 */
[----:B------:R1:W-:Y:S01]  /*8a370*/  LDGSTS.E [R3+0x18008], desc[UR60][R106.64], P1 ;  /* 0x180080006a037fae */ /* 0x0003e2000892187c */
[----:B------:R-:W-:Y:S01]  /*8a380*/  USEL UR4, UR4, URZ, !UP0 ;  /* 0x0000003f04047287 */ /* 0x000fe2000c000000 */
[----:B--2---:R-:W-:-:S04]  /*8a390*/  IADD3 R102, P0, R102, R4, RZ ;  /* 0x0000000466667210 */ /* 0x004fc80007f1e0ff */
[----:B---3--:R-:W-:Y:S01]  /*8a3a0*/  IADD3.X R105, R105, R0, RZ, P0, !PT ;  /* 0x0000000069697210 */ /* 0x008fe200007fe4ff */
[----:B-1----:R-:W-:-:S03]  /*8a3b0*/  IMAD.MOV.U32 R106, RZ, RZ, R102 ;  /* 0x000000ffff6a7224 */ /* 0x002fc600078e0066 */
[----:B------:R-:W-:Y:S01]  /*8a3c0*/  MOV R107, R105 ;  /* 0x00000069006b7202 */ /* 0x000fe20000000f00 */
[----:B------:R-:W-:Y:S04]  /*8a3d0*/  STL [R1+0x1910], R102 ;  /* 0x0019106601007387 */ /* 0x000fe80000100800 */
[----:B------:R1:W-:Y:S04]  /*8a3e0*/  STL [R1+0x190c], R105 ;  /* 0x00190c6901007387 */ /* 0x0003e80000100800 */
[----:B------:R-:W-:Y:S01]  /*8a3f0*/  LDGSTS.E [R3+0x1c008], desc[UR60][R106.64], P1 ;  /* 0x1c0080006a037fae */ /* 0x000fe2000892187c */
[----:B------:R-:W-:-:S03]  /*8a400*/  ISETP.NE.U32.AND P0, PT, RZ, UR4, PT ;  /* 0x00000004ff007c0c */ /* 0x000fc6000bf05070 */
[----:B------:R-:W2:Y:S04]  /*8a410*/  LDL.LU R107, [R1+0x1cbc] ;  /* 0x001cbc00016b7983 */ /* 0x000ea80000300800 */
[----:B------:R-:W3:Y:S04]  /*8a420*/  LDL.LU R106, [R1+0x1cc0] ;  /* 0x001cc000016a7983 */ /* 0x000ee80000300800 */
[----:B-1----:R-:W2:Y:S04]  /*8a430*/  LDL.LU R105, [R1+0x1cc4] ;  /* 0x001cc40001697983 */ /* 0x002ea80000300800 */
[----:B------:R-:W2:Y:S01]  /*8a440*/  LDL.LU R102, [R1+0x1cc8] ;  /* 0x001cc80001667983 */ /* 0x000ea20000300800 */
[----:B----4-:R-:W-:-:S02]  /*8a450*/  IADD3 R112, P1, R112, R4, RZ ;  /* 0x0000000470707210 */ /* 0x010fc40007f3e0ff */
[----:B------:R-:W-:-:S03]  /*8a460*/  IADD3 R110, P2, R110, R4, RZ ;  /* 0x000000046e6e7210 */ /* 0x000fc60007f5e0ff */
[--C-:B------:R-:W-:Y:S01]  /*8a470*/  IMAD.X R113, R113, 0x1, R0.reuse, P1 ;  /* 0x0000000171717824 */ /* 0x100fe200008e0600 */
[----:B------:R-:W-:Y:S01]  /*8a480*/  STL [R1+0x1918], R112 ;  /* 0x0019187001007387 */ /* 0x000fe20000100800 */
[----:B------:R-:W-:Y:S02]  /*8a490*/  IADD3.X R111, R111, R0, RZ, P2, !PT ;  /* 0x000000006f6f7210 */ /* 0x000fe400017fe4ff */
[----:B------:R-:W-:Y:S01]  /*8a4a0*/  IADD3 R9, P1, R9, R4, RZ ;  /* 0x0000000409097210 */ /* 0x000fe20007f3e0ff */
[----:B------:R-:W-:Y:S04]  /*8a4b0*/  STL [R1+0x1914], R113 ;  /* 0x0019147101007387 */ /* 0x000fe80000100800 */
[----:B------:R1:W-:Y:S04]  /*8a4c0*/  STL [R1+0x1920], R110 ;  /* 0x0019206e01007387 */ /* 0x0003e80000100800 */
[----:B------:R-:W-:Y:S04]  /*8a4d0*/  LDGSTS.E [R3+0x1000c], desc[UR60][R112.64], P0 ;  /* 0x1000c00070037fae */ /* 0x000fe8000812187c */
[----:B------:R4:W-:Y:S04]  /*8a4e0*/  STL [R1+0x191c], R111 ;  /* 0x00191c6f01007387 */ /* 0x0009e80000100800 */
[----:B------:R1:W-:Y:S04]  /*8a4f0*/  LDGSTS.E [R3+0x1400c], desc[UR60][R110.64], P0 ;  /* 0x1400c0006e037fae */ /* 0x0003e8000812187c */
[----:B------:R4:W-:Y:S01]  /*8a500*/  STL [R1+0x1928], R9 ;  /* 0x0019280901007387 */ /* 0x0009e20000100800 */
[----:B-1----:R-:W-:Y:S01]  /*8a510*/  MOV R110, R9 ;  /* 0x00000009006e7202 */ /* 0x002fe20000000f00 */
[----:B------:R-:W-:-:S05]  /*8a520*/  IMAD.X R104, R104, 0x1, R0, P1 ;  /* 0x0000000168687824 */ /* 0x000fca00008e0600 */
[----:B------:R1:W-:Y:S01]  /*8a530*/  STL [R1+0x1924], R104 ;  /* 0x0019246801007387 */ /* 0x0003e20000100800 */
[----:B----4-:R-:W-:-:S03]  /*8a540*/  IMAD.MOV.U32 R111, RZ, RZ, R104 ;  /* 0x000000ffff6f7224 */ /* 0x010fc600078e0068 */
[----:B------:R-:W4:Y:S01]  /*8a550*/  LDL.LU R9, [R1+0x1cd0] ;  /* 0x001cd00001097983 */ /* 0x000f220000300800 */
[----:B------:R-:W-:-:S03]  /*8a560*/  UISETP.GT.AND UP1, UPT, UR6, 0x40, UPT ;  /* 0x000000400600788c */ /* 0x000fc6000bf24270 */
[----:B------:R1:W-:Y:S04]  /*8a570*/  LDGSTS.E [R3+0x1800c], desc[UR60][R110.64], P0 ;  /* 0x1800c0006e037fae */ /* 0x0003e8000812187c */
[----:B-1----:R-:W4:Y:S01]  /*8a580*/  LDL.LU R104, [R1+0x1ccc] ;  /* 0x001ccc0001687983 */ /* 0x002f220000300800 */
[----:B------:R-:W-:-:S04]  /*8a590*/  USEL UR4, URZ, 0x4, !UP1 ;  /* 0x000000043f047887 */ /* 0x000fc8000c800000 */
[----:B------:R-:W-:-:S06]  /*8a5a0*/  USEL UR4, UR4, URZ, !UP0 ;  /* 0x0000003f04047287 */ /* 0x000fcc000c000000 */
[----:B------:R-:W-:Y:S02]  /*8a5b0*/  ISETP.NE.U32.AND P1, PT, RZ, UR4, PT ;  /* 0x00000004ff007c0c */ /* 0x000fe4000bf25070 */
[----:B------:R-:W-:-:S04]  /*8a5c0*/  IADD3 R11, P2, R11, R4, RZ ;  /* 0x000000040b0b7210 */ /* 0x000fc80007f5e0ff */
[----:B------:R-:W-:Y:S02]  /*8a5d0*/  IADD3.X R109, R109, R0, RZ, P2, !PT ;  /* 0x000000006d6d7210 */ /* 0x000fe400017fe4ff */
[----:B------:R-:W-:Y:S01]  /*8a5e0*/  IADD3 R103, P3, R103, R4, RZ ;  /* 0x0000000467677210 */ /* 0x000fe20007f7e0ff */
[----:B------:R-:W-:Y:S01]  /*8a5f0*/  STL [R1+0x1930], R11 ;  /* 0x0019300b01007387 */ /* 0x000fe20000100800 */
[----:B------:R-:W-:Y:S01]  /*8a600*/  MOV R110, R11 ;  /* 0x0000000b006e7202 */ /* 0x000fe20000000f00 */
[----:B------:R-:W-:Y:S02]  /*8a610*/  IMAD.MOV.U32 R111, RZ, RZ, R109 ;  /* 0x000000ffff6f7224 */ /* 0x000fe400078e006d */
[----:B------:R-:W-:Y:S01]  /*8a620*/  IMAD.X R108, R108, 0x1, R0, P3 ;  /* 0x000000016c6c7824 */ /* 0x000fe200018e0600 */
[----:B------:R1:W-:Y:S04]  /*8a630*/  STL [R1+0x192c], R109 ;  /* 0x00192c6d01007387 */ /* 0x0003e80000100800 */
[----:B------:R-:W-:Y:S04]  /*8a640*/  STL [R1+0x1cb8], R103 ;  /* 0x001cb86701007387 */ /* 0x000fe80000100800 */
[----:B------:R1:W-:Y:S04]  /*8a650*/  STL [R1+0x1cb4], R108 ;  /* 0x001cb46c01007387 */ /* 0x0003e80000100800 */
[----:B------:R-:W4:Y:S04]  /*8a660*/  LDL.LU R112, [R1+0x1cd8] ;  /* 0x001cd80001707983 */ /* 0x000f280000300800 */
[----:B------:R-:W-:Y:S01]  /*8a670*/  LDGSTS.E [R3+0x1c00c], desc[UR60][R110.64], P0 ;  /* 0x1c00c0006e037fae */ /* 0x000fe2000812187c */
[----:B-1----:R-:W-:-:S03]  /*8a680*/  MOV R109, R108 ;  /* 0x0000006c006d7202 */ /* 0x002fc60000000f00 */
[----:B------:R-:W4:Y:S01]  /*8a690*/  LDL.LU R11, [R1+0x1ce0] ;  /* 0x001ce000010b7983 */ /* 0x000f220000300800 */
[----:B------:R-:W-:-:S03]  /*8a6a0*/  IMAD.MOV.U32 R108, RZ, RZ, R103 ;  /* 0x000000ffff6c7224 */ /* 0x000fc600078e0067 */
[----:B------:R-:W4:Y:S04]  /*8a6b0*/  LDL.LU R113, [R1+0x1cd4] ;  /* 0x001cd40001717983 */ /* 0x000f280000300800 */
[----:B------:R-:W4:Y:S04]  /*8a6c0*/  LDL.LU R103, [R1+0x1cdc] ;  /* 0x001cdc0001677983 */ /* 0x000f280000300800 */
[----:B------:R-:W-:Y:S01]  /*8a6d0*/  LDGSTS.E [R3+0x20000], desc[UR60][R108.64], P1 ;  /* 0x200000006c037fae */ /* 0x000fe2000892187c */
[----:B---3--:R-:W-:-:S04]  /*8a6e0*/  IADD3 R106, P0, R106, R4, RZ ;  /* 0x000000046a6a7210 */ /* 0x008fc80007f1e0ff */
[----:B--2---:R-:W-:Y:S02]  /*8a6f0*/  IADD3.X R107, R107, R0, RZ, P0, !PT ;  /* 0x000000006b6b7210 */ /* 0x004fe400007fe4ff */
[----:B------:R-:W-:Y:S01]  /*8a700*/  IADD3 R102, P2, R102, R4, RZ ;  /* 0x0000000466667210 */ /* 0x000fe20007f5e0ff */
[----:B------:R1:W-:Y:S04]  /*8a710*/  STL [R1+0x1cc0], R106 ;  /* 0x001cc06a01007387 */ /* 0x0003e80000100800 */
[----:B------:R-:W-:Y:S01]  /*8a720*/  IMAD.X R105, R105, 0x1, R0, P2 ;  /* 0x0000000169697824 */ /* 0x000fe200010e0600 */
[----:B------:R-:W-:Y:S04]  /*8a730*/  STL [R1+0x1cbc], R107 ;  /* 0x001cbc6b01007387 */ /* 0x000fe80000100800 */
[----:B------:R2:W-:Y:S04]  /*8a740*/  STL [R1+0x1cc8], R102 ;  /* 0x001cc86601007387 */ /* 0x0005e80000100800 */
[----:B------:R3:W-:Y:S04]  /*8a750*/  STL [R1+0x1cc4], R105 ;  /* 0x001cc46901007387 */ /* 0x0007e80000100800 */
[----:B------:R-:W3:Y:S04]  /*8a760*/  LDL.LU R110, [R1+0x1ce8] ;  /* 0x001ce800016e7983 */ /* 0x000ee80000300800 */
[----:B------:R1:W-:Y:S04]  /*8a770*/  LDGSTS.E [R3+0x24000], desc[UR60][R106.64], P1 ;  /* 0x240000006a037fae */ /* 0x0003e8000892187c */
[----:B------:R-:W3:Y:S04]  /*8a780*/  LDL.LU R111, [R1+0x1ce4] ;  /* 0x001ce400016f7983 */ /* 0x000ee80000300800 */
[----:B------:R-:W3:Y:S01]  /*8a790*/  LDL.LU R108, [R1+0x1cec] ;  /* 0x001cec00016c7983 */ /* 0x000ee20000300800 */
[----:B-1----:R-:W-:-:S03]  /*8a7a0*/  MOV R106, R102 ;  /* 0x00000066006a7202 */ /* 0x002fc60000000f00 */
[----:B--2---:R-:W2:Y:S01]  /*8a7b0*/  LDL.LU R102, [R1+0x1cf0] ;  /* 0x001cf00001667983 */ /* 0x004ea20000300800 */
[----:B------:R-:W-:-:S03]  /*8a7c0*/  IMAD.MOV.U32 R107, RZ, RZ, R105 ;  /* 0x000000ffff6b7224 */ /* 0x000fc600078e0069 */
[----:B------:R-:W2:Y:S04]  /*8a7d0*/  LDL.LU R109, [R1+0x1cf4] ;  /* 0x001cf400016d7983 */ /* 0x000ea80000300800 */
[----:B------:R-:W-:Y:S04]  /*8a7e0*/  LDGSTS.E [R3+0x28000], desc[UR60][R106.64], P1 ;  /* 0x280000006a037fae */ /* 0x000fe8000892187c */
[----:B------:R-:W2:Y:S01]  /*8a7f0*/  LDL.LU R107, [R1+0x1cf8] ;  /* 0x001cf800016b7983 */ /* 0x000ea20000300800 */
[----:B----4-:R-:W-:-:S04]  /*8a800*/  IADD3 R9, P0, R9, R4, RZ ;  /* 0x0000000409097210 */ /* 0x010fc80007f1e0ff */
[----:B------:R-:W-:Y:S01]  /*8a810*/  IADD3.X R104, R104, R0, RZ, P0, !PT ;  /* 0x0000000068687210 */ /* 0x000fe200007fe4ff */
[----:B------:R-:W-:Y:S04]  /*8a820*/  STL [R1+0x1cd0], R9 ;  /* 0x001cd00901007387 */ /* 0x000fe80000100800 */
[----:B------:R1:W-:Y:S01]  /*8a830*/  STL [R1+0x1ccc], R104 ;  /* 0x001ccc6801007387 */ /* 0x0003e20000100800 */
[----:B---3--:R-:W-:-:S03]  /*8a840*/  IMAD.MOV.U32 R105, RZ, RZ, R104 ;  /* 0x000000ffff697224 */ /* 0x008fc600078e0068 */
[----:B------:R-:W3:Y:S01]  /*8a850*/  LDL.LU R106, [R1+0x1cfc] ;  /* 0x001cfc00016a7983 */ /* 0x000ee20000300800 */
[----:B-1----:R-:W-:-:S03]  /*8a860*/  MOV R104, R9 ;  /* 0x0000000900687202 */ /* 0x002fc60000000f00 */
[----:B------:R-:W4:Y:S04]  /*8a870*/  LDL.LU R9, [R1+0x1d00] ;  /* 0x001d000001097983 */ /* 0x000f280000300800 */
[----:B------:R-:W-:Y:S04]  /*8a880*/  LDGSTS.E [R3+0x2c000], desc[UR60][R104.64], P1 ;  /* 0x2c00000068037fae */ /* 0x000fe8000892187c */
[----:B------:R-:W3:Y:S04]  /*8a890*/  LDL.LU R105, [R1+0x1d04] ;  /* 0x001d040001697983 */ /* 0x000ee80000300800 */
[----:B------:R-:W3:Y:S01]  /*8a8a0*/  LDL.LU R104, [R1+0x1d08] ;  /* 0x001d080001687983 */ /* 0x000ee20000300800 */
[----:B------:R-:W-:-:S04]  /*8a8b0*/  UISETP.GT.AND UP1, UPT, UR6, 0x41, UPT ;  /* 0x000000410600788c */ /* 0x000fc8000bf24270 */
[----:B------:R-:W-:-:S04]  /*8a8c0*/  USEL UR4, URZ, 0x4, !UP1 ;  /* 0x000000043f047887 */ /* 0x000fc8000c800000 */
[----:B------:R-:W-:-:S06]  /*8a8d0*/  USEL UR4, UR4, URZ, !UP0 ;  /* 0x0000003f04047287 */ /* 0x000fcc000c000000 */
[----:B------:R-:W-:Y:S02]  /*8a8e0*/  ISETP.NE.U32.AND P0, PT, RZ, UR4, PT ;  /* 0x00000004ff007c0c */ /* 0x000fe4000bf05070 */
[-C--:B------:R-:W-:Y:S02]  /*8a8f0*/  IADD3 R112, P1, R112, R4.reuse, RZ ;  /* 0x0000000470707210 */ /* 0x080fe40007f3e0ff */
[----:B------:R-:W-:-:S03]  /*8a900*/  IADD3 R11, P2, R11, R4, RZ ;  /* 0x000000040b0b7210 */ /* 0x000fc60007f5e0ff */
[----:B------:R-:W-:Y:S01]  /*8a910*/  IMAD.X R113, R113, 0x1, R0, P1 ;  /* 0x0000000171717824 */ /* 0x000fe200008e0600 */
[----:B------:R-:W-:Y:S01]  /*8a920*/  STL [R1+0x1cd8], R112 ;  /* 0x001cd87001007387 */ /* 0x000fe20000100800 */
[----:B------:R-:W-:-:S03]  /*8a930*/  IADD3.X R103, R103, R0, RZ, P2, !PT ;  /* 0x0000000067677210 */ /* 0x000fc600017fe4ff */
[----:B------:R1:W-:Y:S01]  /*8a940*/  STL [R1+0x1cd4], R113 ;  /* 0x001cd47101007387 */ /* 0x0003e20000100800 */
[----:B------:R-:W-:-:S03]  /*8a950*/  UISETP.GT.AND UP1, UPT, UR6, 0x42, UPT ;  /* 0x000000420600788c */ /* 0x000fc6000bf24270 */
[----:B------:R-:W-:Y:S04]  /*8a960*/  STL [R1+0x1ce0], R11 ;  /* 0x001ce00b01007387 */ /* 0x000fe80000100800 */
[----:B------:R1:W-:Y:S04]  /*8a970*/  LDGSTS.E [R3+0x20004], desc[UR60][R112.64], P0 ;  /* 0x2000400070037fae */ /* 0x0003e8000812187c */
[----:B------:R1:W-:Y:S01]  /*8a980*/  STL [R1+0x1cdc], R103 ;  /* 0x001cdc6701007387 */ /* 0x0003e20000100800 */
[----:B------:R-:W-:Y:S01]  /*8a990*/  USEL UR4, URZ, 0x4, !UP1 ;  /* 0x000000043f047887 */ /* 0x000fe2000c800000 */
[----:B-1----:R-:W-:Y:S01]  /*8a9a0*/  MOV R113, R103 ;  /* 0x0000006700717202 */ /* 0x002fe20000000f00 */
[----:B------:R-:W-:Y:S01]  /*8a9b0*/  IMAD.MOV.U32 R112, RZ, RZ, R11 ;  /* 0x000000ffff707224 */ /* 0x000fe200078e000b */
[----:B------:R-:W3:Y:S04]  /*8a9c0*/  LDL.LU R103, [R1+0x1d0c] ;  /* 0x001d0c0001677983 */ /* 0x000ee80000300800 */
[----:B------:R-:W3:Y:S01]  /*8a9d0*/  LDL.LU R11, [R1+0x1d10] ;  /* 0x001d1000010b7983 */ /* 0x000ee20000300800 */
[----:B------:R-:W-:-:S03]  /*8a9e0*/  USEL UR4, UR4, URZ, !UP0 ;  /* 0x0000003f04047287 */ /* 0x000fc6000c000000 */
[----:B------:R-:W-:Y:S01]  /*8a9f0*/  LDGSTS.E [R3+0x24004], desc[UR60][R112.64], P0 ;  /* 0x2400400070037fae */ /* 0x000fe2000812187c */
[----:B------:R-:W-:-:S05]  /*8aa00*/  IADD3 R110, P1, R110, R4, RZ ;  /* 0x000000046e6e7210 */ /* 0x000fca0007f3e0ff */
[----:B------:R-:W-:Y:S01]  /*8aa10*/  IMAD.X R111, R111, 0x1, R0, P1 ;  /* 0x000000016f6f7824 */ /* 0x000fe200008e0600 */
[----:B------:R1:W-:Y:S01]  /*8aa20*/  STL [R1+0x1ce8], R110 ;  /* 0x001ce86e01007387 */ /* 0x0003e20000100800 */
[----:B--2---:R-:W-:-:S03]  /*8aa30*/  IADD3 R102, P2, R102, R4, RZ ;  /* 0x0000000466667210 */ /* 0x004fc60007f5e0ff */
[----:B------:R1:W-:Y:S01]  /*8aa40*/  LDGSTS.E [R3+0x28004], desc[UR60][R110.64], P0 ;  /* 0x280040006e037fae */ /* 0x0003e2000812187c */
[----:B------:R-:W-:-:S03]  /*8aa50*/  IADD3.X R108, R108, R0, RZ, P2, !PT ;  /* 0x000000006c6c7210 */ /* 0x000fc600017fe4ff */
[----:B------:R2:W-:Y:S01]  /*8aa60*/  STL [R1+0x1ce4], R111 ;  /* 0x001ce46f01007387 */ /* 0x0005e20000100800 */
[----:B------:R-:W-:Y:S02]  /*8aa70*/  ISETP.NE.U32.AND P1, PT, RZ, UR4, PT ;  /* 0x00000004ff007c0c */ /* 0x000fe4000bf25070 */
[----:B-1----:R-:W-:Y:S01]  /*8aa80*/  MOV R110, R102 ;  /* 0x00000066006e7202 */ /* 0x002fe20000000f00 */
[----:B--2---:R-:W-:Y:S01]  /*8aa90*/  IMAD.MOV.U32 R111, RZ, RZ, R108 ;  /* 0x000000ffff6f7224 */ /* 0x004fe200078e006c */
[----:B------:R-:W-:-:S04]  /*8aaa0*/  IADD3 R107, P3, R107, R4, RZ ;  /* 0x000000046b6b7210 */ /* 0x000fc80007f7e0ff */
[----:B------:R1:W-:Y:S01]  /*8aab0*/  LDGSTS.E [R3+0x2c004], desc[UR60][R110.64], P0 ;  /* 0x2c0040006e037fae */ /* 0x0003e2000812187c */
[----:B------:R-:W-:-:S03]  /*8aac0*/  IMAD.X R109, R109, 0x1, R0, P3 ;  /* 0x000000016d6d7824 */ /* 0x000fc600018e0600 */
[----:B------:R-:W-:Y:S04]  /*8aad0*/  STL [R1+0x1cf0], R102 ;  /* 0x001cf06601007387 */ /* 0x000fe80000100800 */
[----:B------:R2:W-:Y:S04]  /*8aae0*/  STL [R1+0x1cec], R108 ;  /* 0x001cec6c01007387 */ /* 0x0005e80000100800 */
[----:B------:R-:W-:Y:S01]  /*8aaf0*/  STL [R1+0x1cf8], R107 ;  /* 0x001cf86b01007387 */ /* 0x000fe20000100800 */
[----:B-1----:R-:W-:Y:S01]  /*8ab00*/  MOV R110, R107 ;  /* 0x0000006b006e7202 */ /* 0x002fe20000000f00 */
[----:B------:R-:W-:-:S02]  /*8ab10*/  IMAD.MOV.U32 R111, RZ, RZ, R109 ;  /* 0x000000ffff6f7224 */ /* 0x000fc400078e006d */
[----:B------:R1:W-:Y:S04]  /*8ab20*/  STL [R1+0x1cf4], R109 ;  /* 0x001cf46d01007387 */ /* 0x0003e80000100800 */
[----:B--2---:R-:W2:Y:S04]  /*8ab30*/  LDL.LU R108, [R1+0x1d18] ;  /* 0x001d1800016c7983 */ /* 0x004ea80000300800 */
[----:B------:R-:W2:Y:S04]  /*8ab40*/  LDL.LU R102, [R1+0x1d20] ;  /* 0x001d200001667983 */ /* 0x000ea80000300800 */
[----:B-1----:R-:W2:Y:S04]  /*8ab50*/  LDL.LU R109, [R1+0x1d14] ;  /* 0x001d1400016d7983 */ /* 0x002ea80000300800 */
[----:B------:R-:W2:Y:S04]  /*8ab60*/  LDL.LU R107, [R1+0x1d1c] ;  /* 0x001d1c00016b7983 */ /* 0x000ea80000300800 */
[----:B------:R1:W-:Y:S01]  /*8ab70*/  LDGSTS.E [R3+0x20008], desc[UR60][R110.64], P1 ;  /* 0x200080006e037fae */ /* 0x0003e2000892187c */
[----:B----4-:R-:W-:-:S04]  /*8ab80*/  IADD3 R9, P0, R9, R4, RZ ;  /* 0x0000000409097210 */ /* 0x010fc80007f1e0ff */
[----:B---3--:R-:W-:Y:S01]  /*8ab90*/  IADD3.X R106, R106, R0, RZ, P0, !PT ;  /* 0x000000006a6a7210 */ /* 0x008fe200007fe4ff */
[----:B------:R3:W-:Y:S01]  /*8aba0*/  STL [R1+0x1d00], R9 ;  /* 0x001d000901007387 */ /* 0x0007e20000100800 */
[----:B-1----:R-:W-:-:S03]  /*8abb0*/  MOV R110, R9 ;  /* 0x00000009006e7202 */ /* 0x002fc60000000f00 */
[----:B------:R1:W-:Y:S01]  /*8abc0*/  STL [R1+0x1cfc], R106 ;  /* 0x001cfc6a01007387 */ /* 0x0003e20000100800 */
[----:B------:R-:W-:Y:S01]  /*8abd0*/  IMAD.MOV.U32 R111, RZ, RZ, R106 ;  /* 0x000000ffff6f7224 */ /* 0x000fe200078e006a */
[----:B------:R-:W-:Y:S01]  /*8abe0*/  UISETP.GT.AND UP1, UPT, UR6, 0x43, UPT ;  /* 0x000000430600788c */ /* 0x000fe2000bf24270 */
[----:B------:R-:W-:-:S03]  /*8abf0*/  IADD3 R104, P2, R104, R4, RZ ;  /* 0x0000000468687210 */ /* 0x000fc60007f5e0ff */
[----:B------:R-:W-:Y:S02]  /*8ac00*/  LDGSTS.E [R3+0x24008], desc[UR60][R110.64], P1 ;  /* 0x240080006e037fae */ /* 0x000fe4000892187c */
[----:B------:R-:W-:Y:S02]  /*8ac10*/  IMAD.X R105, R105, 0x1, R0, P2 ;  /* 0x0000000169697824 */ /* 0x000fe400010e0600 */
[----:B------:R4:W-:Y:S04]  /*8ac20*/  STL [R1+0x1d08], R104 ;  /* 0x001d086801007387 */ /* 0x0009e80000100800 */
[----:B---3--:R-:W3:Y:S04]  /*8ac30*/  LDL.LU R9, [R1+0x1d28] ;  /* 0x001d280001097983 */ /* 0x008ee80000300800 */
[----:B------:R4:W-:Y:S04]  /*8ac40*/  STL [R1+0x1d04], R105 ;  /* 0x001d046901007387 */ /* 0x0009e80000100800 */
[----:B-1----:R-:W3:Y:S01]  /*8ac50*/  LDL.LU R106, [R1+0x1d24] ;  /* 0x001d2400016a7983 */ /* 0x002ee20000300800 */
[----:B------:R-:W-:-:S03]  /*8ac60*/  USEL UR4, URZ, 0x4, !UP1 ;  /* 0x000000043f047887 */ /* 0x000fc6000c800000 */
[----:B------:R4:W-:Y:S01]  /*8ac70*/  LDGSTS.E [R3+0x28008], desc[UR60][R104.64], P1 ;  /* 0x2800800068037fae */ /* 0x0009e2000892187c */
[----:B------:R-:W-:Y:S01]  /*8ac80*/  USEL UR4, UR4, URZ, !UP0 ;  /* 0x0000003f04047287 */ /* 0x000fe2000c000000 */
[----:B------:R-:W-:-:S04]  /*8ac90*/  IADD3 R11, P0, R11, R4, RZ ;  /* 0x000000040b0b7210 */ /* 0x000fc80007f1e0ff */
[----:B------:R-:W-:Y:S01]  /*8aca0*/  IADD3.X R103, R103, R0, RZ, P0, !PT ;  /* 0x0000000067677210 */ /* 0x000fe200007fe4ff */
[----:B------:R-:W-:Y:S04]  /*8acb0*/  STL [R1+0x1d10], R11 ;  /* 0x001d100b01007387 */ /* 0x000fe80000100800 */
[----:B------:R1:W-:Y:S01]  /*8acc0*/  STL [R1+0x1d0c], R103 ;  /* 0x001d0c6701007387 */ /* 0x0003e20000100800 */
[----:B----4-:R-:W-:-:S03]  /*8acd0*/  IMAD.MOV.U32 R104, RZ, RZ, R11 ;  /* 0x000000ffff687224 */ /* 0x010fc600078e000b */
[----:B------:R-:W4:Y:S01]  /*8ace0*/  LDL.LU R112, [R1+0x1d30] ;  /* 0x001d300001707983 */ /* 0x000f220000300800 */
[----:B------:R-:W-:-:S03]  /*8acf0*/  MOV R105, R103 ;  /* 0x0000006700697202 */ /* 0x000fc60000000f00 */
[----:B------:R-:W4:Y:S04]  /*8ad00*/  LDL.LU R110, [R1+0x20b8] ;  /* 0x0020b800016e7983 */ /* 0x000f280000300800 */
[----:B------:R-:W4:Y:S01]  /*8ad10*/  LDL.LU R113, [R1+0x1d2c] ;  /* 0x001d2c0001717983 */ /* 0x000f220000300800 */
[----:B------:R-:W-:-:S03]  /*8ad20*/  ISETP.NE.U32.AND P0, PT, RZ, UR4, PT ;  /* 0x00000004ff007c0c */ /* 0x000fc6000bf05070 */
[----:B------:R-:W-:Y:S04]  /*8ad30*/  LDGSTS.E [R3+0x2c008], desc[UR60][R104.64], P1 ;  /* 0x2c00800068037fae */ /* 0x000fe8000892187c */
[----:B------:R-:W4:Y:S04]  /*8ad40*/  LDL.LU R111, [R1+0x20b4] ;  /* 0x0020b400016f7983 */ /* 0x000f280000300800 */
[----:B------:R-:W4:Y:S04]  /*8ad50*/  LDL.LU R105, [R1+0x20bc] ;  /* 0x0020bc0001697983 */ /* 0x000f280000300800 */
[----:B------:R-:W4:Y:S04]  /*8ad60*/  LDL.LU R104, [R1+0x20c0] ;  /* 0x0020c00001687983 */ /* 0x000f280000300800 */
[----:B-1----:R-:W4:Y:S04]  /*8ad70*/  LDL.LU R103, [R1+0x20c4] ;  /* 0x0020c40001677983 */ /* 0x002f280000300800 */
[----:B------:R-:W4:Y:S01]  /*8ad80*/  LDL.LU R11, [R1+0x20c8] ;  /* 0x0020c800010b7983 */ /* 0x000f220000300800 */
[----:B--2---:R-:W-:-:S02]  /*8ad90*/  IADD3 R108, P1, R108, R4, RZ ;  /* 0x000000046c6c7210 */ /* 0x004fc40007f3e0ff */
[----:B------:R-:W-:-:S03]  /*8ada0*/  IADD3 R102, P2, R102, R4, RZ ;  /* 0x0000000466667210 */ /* 0x000fc60007f5e0ff */
[----:B------:R-:W-:Y:S01]  /*8adb0*/  IMAD.X R109, R109, 0x1, R0, P1 ;  /* 0x000000016d6d7824 */ /* 0x000fe200008e0600 */
[----:B------:R1:W-:Y:S01]  /*8adc0*/  STL [R1+0x1d18], R108 ;  /* 0x001d186c01007387 */ /* 0x0003e20000100800 */
[----:B------:R-:W-:-:S03]  /*8add0*/  IADD3.X R107, R107, R0, RZ, P2, !PT ;  /* 0x000000006b6b7210 */ /* 0x000fc600017fe4ff */
[----:B------:R2:W-:Y:S04]  /*8ade0*/  STL [R1+0x1d14], R109 ;  /* 0x001d146d01007387 */ /* 0x0005e80000100800 */
[----:B------:R1:W-:Y:S04]  /*8adf0*/  LDGSTS.E [R3+0x2000c], desc[UR60][R108.64], P0 ;  /* 0x2000c0006c037fae */ /* 0x0003e8000812187c */
[----:B------:R2:W-:Y:S04]  /*8ae00*/  STL [R1+0x1d20], R102 ;  /* 0x001d206601007387 */ /* 0x0005e80000100800 */
[----:B------:R-:W-:Y:S01]  /*8ae10*/  STL [R1+0x1d1c], R107 ;  /* 0x001d1c6b01007387 */ /* 0x000fe20000100800 */
[----:B-1----:R-:W-:Y:S01]  /*8ae20*/  IMAD.MOV.U32 R108, RZ, RZ, R102 ;  /* 0x000000ffff6c7224 */ /* 0x002fe200078e0066 */
[----:B--2---:R-:W-:-:S02]  /*8ae30*/  MOV R109, R107 ;  /* 0x0000006b006d7202 */ /* 0x004fc40000000f00 */
[----:B------:R-:W2:Y:S04]  /*8ae40*/  LDL.LU R102, [R1+0x20d0] ;  /* 0x0020d00001667983 */ /* 0x000ea80000300800 */
[----:B------:R1:W-:Y:S01]  /*8ae50*/  LDGSTS.E [R3+0x2400c], desc[UR60][R108.64], P0 ;  /* 0x2400c0006c037fae */ /* 0x0003e2000812187c */
[----:B---3--:R-:W-:-:S05]  /*8ae60*/  IADD3 R9, P1, R9, R4, RZ ;  /* 0x0000000409097210 */ /* 0x008fca0007f3e0ff */
[----:B------:R-:W-:Y:S01]  /*8ae70*/  IMAD.X R106, R106, 0x1, R0, P1 ;  /* 0x000000016a6a7824 */ /* 0x000fe200008e0600 */
[----:B------:R-:W-:Y:S03]  /*8ae80*/  STL [R1+0x1d28], R9 ;  /* 0x001d280901007387 */ /* 0x000fe60000100800 */
[----:B-1----:R-:W-:Y:S01]  /*8ae90*/  IMAD.MOV.U32 R109, RZ, RZ, R106 ;  /* 0x000000ffff6d7224 */ /* 0x002fe200078e006a */
[----:B------:R1:W-:Y:S04]  /*8aea0*/  STL [R1+0x1d24], R106 ;  /* 0x001d246a01007387 */ /* 0x0003e80000100800 */
[----:B-1----:R-:W3:Y:S01]  /*8aeb0*/  LDL.LU R106, [R1+0x20cc] ;  /* 0x0020cc00016a7983 */ /* 0x002ee20000300800 */
[----:B------:R-:W-:-:S04]  /*8aec0*/  UISETP.GT.AND UP1, UPT, UR6, 0x60, UPT ;  /* 0x000000600600788c */ /* 0x000fc8000bf24270 */
[----:B------:R-:W-:Y:S01]  /*8aed0*/  USEL UR4, URZ, 0x4, !UP1 ;  /* 0x000000043f047887 */ /* 0x000fe2000c800000 */
[----:B------:R-:W-:-:S03]  /*8aee0*/  MOV R108, R9 ;  /* 0x00000009006c7202 */ /* 0x000fc60000000f00 */
[----:B------:R-:W-:Y:S02]  /*8aef0*/  USEL UR4, UR4, URZ, !UP0 ;  /* 0x0000003f04047287 */ /* 0x000fe4000c000000 */
[----:B------:R-:W-:Y:S04]  /*8af00*/  LDGSTS.E [R3+0x2800c], desc[UR60][R108.64], P0 ;  /* 0x2800c0006c037fae */ /* 0x000fe8000812187c */
[----:B------:R-:W-:Y:S01]  /*8af10*/  ISETP.NE.U32.AND P1, PT, RZ, UR4, PT ;  /* 0x00000004ff007c0c */ /* 0x000fe2000bf25070 */
[----:B------:R-:W3:Y:S04]  /*8af20*/  LDL.LU R109, [R1+0x20d4] ;  /* 0x0020d400016d7983 */ /* 0x000ee80000300800 */
[----:B------:R-:W3:Y:S04]  /*8af30*/  LDL.LU R108, [R1+0x20d8] ;  /* 0x0020d800016c7983 */ /* 0x000ee80000300800 */
[----:B------:R-:W3:Y:S04]  /*8af40*/  LDL.LU R107, [R1+0x20dc] ;  /* 0x0020dc00016b7983 */ /* 0x000ee80000300800 */
[----:B------:R-:W3:Y:S01]  /*8af50*/  LDL.LU R9, [R1+0x20e0] ;  /* 0x0020e00001097983 */ /* 0x000ee20000300800 */
[----:B----4-:R-:W-:-:S02]  /*8af60*/  IADD3 R112, P2, R112, R4, RZ ;  /* 0x0000000470707210 */ /* 0x010fc40007f5e0ff */
[----:B------:R-:W-:Y:S02]  /*8af70*/  IADD3 R110, P3, R110, R4, RZ ;  /* 0x000000046e6e7210 */ /* 0x000fe40007f7e0ff */
[----:B------:R-:W-:-:S05]  /*8af80*/  IADD3.X R113, R113, R0, RZ, P2, !PT ;  /* 0x0000000071717210 */ /* 0x000fca00017fe4ff */
[----:B------:R-:W-:Y:S01]  /*8af90*/  LDGSTS.E [R3+0x2c00c], desc[UR60][R112.64], P0 ;  /* 0x2c00c00070037fae */ /* 0x000fe2000812187c */
[----:B------:R-:W-:-:S03]  /*8afa0*/  IMAD.X R111, R111, 0x1, R0, P3 ;  /* 0x000000016f6f7824 */ /* 0x000fc600018e0600 */
[----:B------:R-:W-:Y:S04]  /*8afb0*/  STL [R1+0x1d30], R112 ;  /* 0x001d307001007387 */ /* 0x000fe80000100800 */
[----:B------:R-:W-:Y:S01]  /*8afc0*/  STL [R1+0x1d2c], R113 ;  /* 0x001d2c7101007387 */ /* 0x000fe20000100800 */
[----:B------:R-:W-:-:S03]  /*8afd0*/  IADD3 R104, P0, R104, R4, RZ ;  /* 0x0000000468687210 */ /* 0x000fc60007f1e0ff */
[----:B------:R1:W-:Y:S01]  /*8afe0*/  STL [R1+0x20b8], R110 ;  /* 0x0020b86e01007387 */ /* 0x0003e20000100800 */
[----:B------:R-:W-:-:S03]  /*8aff0*/  IADD3.X R105, R105, R0, RZ, P0, !PT ;  /* 0x0000000069697210 */ /* 0x000fc600007fe4ff */
[----:B------:R-:W-:Y:S01]  /*8b000*/  STL [R1+0x20b4], R111 ;  /* 0x0020b46f01007387 */ /* 0x000fe20000100800 */
[----:B------:R-:W-:-:S03]  /*8b010*/  IADD3 R11, P2, R11, R4, RZ ;  /* 0x000000040b0b7210 */ /* 0x000fc60007f5e0ff */
[----:B------:R4:W-:Y:S04]  /*8b020*/  STL [R1+0x20c0], R104 ;  /* 0x0020c06801007387 */ /* 0x0009e80000100800 */
[----:B------:R1:W-:Y:S01]  /*8b030*/  LDGSTS.E [R3+0x30000], desc[UR60][R110.64], P1 ;  /* 0x300000006e037fae */ /* 0x0003e2000892187c */
[----:B------:R-:W-:-:S03]  /*8b040*/  IMAD.X R103, R103, 0x1, R0, P2 ;  /* 0x0000000167677824 */ /* 0x000fc600010e0600 */
[----:B------:R4:W-:Y:S04]  /*8b050*/  STL [R1+0x20bc], R105 ;  /* 0x0020bc6901007387 */ /* 0x0009e80000100800 */
[----:B------:R-:W-:Y:S01]  /*8b060*/  STL [R1+0x20c8], R11 ;  /* 0x0020c80b01007387 */ /* 0x000fe20000100800 */
[----:B-1----:R-:W-:-:S03]  /*8b070*/  MOV R110, R104 ;  /* 0x00000068006e7202 */ /* 0x002fc60000000f00 */
[----:B----4-:R-:W4:Y:S01]  /*8b080*/  LDL.LU R104, [R1+0x20e8] ;  /* 0x0020e80001687983 */ /* 0x010f220000300800 */
[----:B------:R-:W-:-:S03]  /*8b090*/  IMAD.MOV.U32 R111, RZ, RZ, R105 ;  /* 0x000000ffff6f7224 */ /* 0x000fc600078e0069 */
[----:B------:R1:W-:Y:S04]  /*8b0a0*/  STL [R1+0x20c4], R103 ;  /* 0x0020c46701007387 */ /* 0x0003e80000100800 */
[----:B------:R-:W4:Y:S04]  /*8b0b0*/  LDL.LU R105, [R1+0x20e4] ;  /* 0x0020e40001697983 */ /* 0x000f280000300800 */
[----:B------:R1:W-:Y:S02]  /*8b0c0*/  LDGSTS.E [R3+0x34000], desc[UR60][R110.64], P1 ;  /* 0x340000006e037fae */ /* 0x0003e4000892187c */
[----:B-1----:R-:W-:Y:S01]  /*8b0d0*/  MOV R110, R11 ;  /* 0x0000000b006e7202 */ /* 0x002fe20000000f00 */
[----:B------:R-:W-:-:S02]  /*8b0e0*/  IMAD.MOV.U32 R111, RZ, RZ, R103 ;  /* 0x000000ffff6f7224 */ /* 0x000fc400078e0067 */
[----:B------:R-:W4:Y:S04]  /*8b0f0*/  LDL.LU R103, [R1+0x20f0] ;  /* 0x0020f00001677983 */ /* 0x000f280000300800 */
[----:B------:R-:W4:Y:S04]  /*8b100*/  LDL.LU R11, [R1+0x20f8] ;  /* 0x0020f800010b7983 */ /* 0x000f280000300800 */
[----:B------:R1:W-:Y:S01]  /*8b110*/  LDGSTS.E [R3+0x38000], desc[UR60][R110.64], P1 ;  /* 0x380000006e037fae */ /* 0x0003e2000892187c */
[----:B--2---:R-:W-:-:S05]  /*8b120*/  IADD3 R102, P0, R102, R4, RZ ;  /* 0x0000000466667210 */ /* 0x004fca0007f1e0ff */
[----:B------:R-:W-:Y:S01]  /*8b130*/  STL [R1+0x20d0], R102 ;  /* 0x0020d06601007387 */ /* 0x000fe20000100800 */
[----:B-1----:R-:W-:Y:S01]  /*8b140*/  IMAD.MOV.U32 R110, RZ, RZ, R102 ;  /* 0x000000ffff6e7224 */ /* 0x002fe200078e0066 */
[----:B---3--:R-:W-:-:S04]  /*8b150*/  IADD3.X R106, R106, R0, RZ, P0, !PT ;  /* 0x000000006a6a7210 */ /* 0x008fc800007fe4ff */
[----:B------:R-:W-:Y:S01]  /*8b160*/  MOV R111, R106 ;  /* 0x0000006a006f7202 */ /* 0x000fe20000000f00 */
[----:B------:R1:W-:Y:S01]  /*8b170*/  STL [R1+0x20cc], R106 ;  /* 0x0020cc6a01007387 */ /* 0x0003e20000100800 */
[----:B------:R-:W-:-:S03]  /*8b180*/  UISETP.GT.AND UP1, UPT, UR6, 0x61, UPT ;  /* 0x000000610600788c */ /* 0x000fc6000bf24270 */
[----:B------:R-:W-:Y:S04]  /*8b190*/  LDGSTS.E [R3+0x3c000], desc[UR60][R110.64], P1 ;  /* 0x3c0000006e037fae */ /* 0x000fe8000892187c */
[----:B-1----:R-:W2:Y:S04]  /*8b1a0*/  LDL.LU R106, [R1+0x20ec] ;  /* 0x0020ec00016a7983 */ /* 0x002ea80000300800 */
[----:B------:R-:W3:Y:S01]  /*8b1b0*/  LDL.LU R102, [R1+0x20f4] ;  /* 0x0020f40001667983 */ /* 0x000ee20000300800 */
[----:B------:R-:W-:-:S04]  /*8b1c0*/  USEL UR4, URZ, 0x4, !UP1 ;  /* 0x000000043f047887 */ /* 0x000fc8000c800000 */
[----:B------:R-:W-:Y:S01]  /*8b1d0*/  USEL UR4, UR4, URZ, !UP0 ;  /* 0x0000003f04047287 */ /* 0x000fe2000c000000 */
[----:B------:R-:W-:-:S05]  /*8b1e0*/  IADD3 R108, P1, R108, R4, RZ ;  /* 0x000000046c6c7210 */ /* 0x000fca0007f3e0ff */
[----:B------:R-:W-:Y:S01]  /*8b1f0*/  ISETP.NE.U32.AND P0, PT, RZ, UR4, PT ;  /* 0x00000004ff007c0c */ /* 0x000fe2000bf05070 */
[----:B------:R-:W-:Y:S01]  /*8b200*/  IMAD.X R109, R109, 0x1, R0, P1 ;  /* 0x000000016d6d7824 */ /* 0x000fe200008e0600 */
[----:B------:R-:W-:Y:S01]  /*8b210*/  IADD3 R9, P2, R9, R4, RZ ;  /* 0x0000000409097210 */ /* 0x000fe20007f5e0ff */
[----:B------:R1:W-:Y:S03]  /*8b220*/  STL [R1+0x20d8], R108 ;  /* 0x0020d86c01007387 */ /* 0x0003e60000100800 */
[----:B------:R-:W-:Y:S01]  /*8b230*/  IADD3.X R107, R107, R0, RZ, P2, !PT ;  /* 0x000000006b6b7210 */ /* 0x000fe200017fe4ff */
[----:B------:R1:W-:Y:S04]  /*8b240*/  STL [R1+0x20d4], R109 ;  /* 0x0020d46d01007387 */ /* 0x0003e80000100800 */
[----:B------:R1:W-:Y:S04]  /*8b250*/  STL [R1+0x20e0], R9 ;  /* 0x0020e00901007387 */ /* 0x0003e80000100800 */
[----:B------:R-:W-:Y:S04]  /*8b260*/  STL [R1+0x20dc], R107 ;  /* 0x0020dc6b01007387 */ /* 0x000fe80000100800 */
[----:B------:R-:W3:Y:S04]  /*8b270*/  LDL.LU R112, [R1+0x2100] ;  /* 0x0021000001707983 */ /* 0x000ee80000300800 */
[----:B------:R1:W-:Y:S04]  /*8b280*/  LDGSTS.E [R3+0x30004], desc[UR60][R108.64], P0 ;  /* 0x300040006c037fae */ /* 0x0003e8000812187c */
[----:B------:R-:W3:Y:S04]  /*8b290*/  LDL.LU R110, [R1+0x2108] ;  /* 0x00210800016e7983 */ /* 0x000ee80000300800 */
[----:B------:R-:W3:Y:S01]  /*8b2a0*/  LDL.LU R113, [R1+0x20fc] ;  /* 0x0020fc0001717983 */ /* 0x000ee20000300800 */
[----:B-1----:R-:W-:Y:S01]  /*8b2b0*/  IMAD.MOV.U32 R108, RZ, RZ, R9 ;  /* 0x000000ffff6c7224 */ /* 0x002fe200078e0009 */
[----:B------:R-:W-:-:S02]  /*8b2c0*/  MOV R109, R107 ;  /* 0x0000006b006d7202 */ /* 0x000fc40000000f00 */
[----:B------:R-:W3:Y:S04]  /*8b2d0*/  LDL.LU R111, [R1+0x2104] ;  /* 0x00210400016f7983 */ /* 0x000ee80000300800 */
[----:B------:R-:W3:Y:S04]  /*8b2e0*/  LDL.LU R9, [R1+0x2110] ;  /* 0x0021100001097983 */ /* 0x000ee80000300800 */
[----:B------:R1:W-:Y:S01]  /*8b2f0*/  LDGSTS.E [R3+0x34004], desc[UR60][R108.64], P0 ;  /* 0x340040006c037fae */ /* 0x0003e2000812187c */
[----:B----4-:R-:W-:-:S05]  /*8b300*/  IADD3 R104, P1, R104, R4, RZ ;  /* 0x0000000468687210 */ /* 0x010fca0007f3e0ff */
[----:B------:R-:W-:Y:S01]  /*8b310*/  IMAD.X R105, R105, 0x1, R0, P1 ;  /* 0x0000000169697824 */ /* 0x000fe200008e0600 */
[----:B------:R4:W-:Y:S01]  /*8b320*/  STL [R1+0x20e8], R104 ;  /* 0x0020e86801007387 */ /* 0x0009e20000100800 */
[----:B-1----:R-:W-:-:S03]  /*8b330*/  MOV R108, R104 ;  /* 0x00000068006c7202 */ /* 0x002fc60000000f00 */
[----:B------:R1:W-:Y:S01]  /*8b340*/  STL [R1+0x20e4], R105 ;  /* 0x0020e46901007387 */ /* 0x0003e20000100800 */
[----:B------:R-:W-:-:S03]  /*8b350*/  IMAD.MOV.U32 R109, RZ, RZ, R105 ;  /* 0x000000ffff6d7224 */ /* 0x000fc600078e0069 */
[----:B----4-:R-:W4:Y:S04]  /*8b360*/  LDL.LU R104, [R1+0x210c] ;  /* 0x00210c0001687983 */ /* 0x010f280000300800 */
[----:B------:R1:W-:Y:S01]  /*8b370*/  LDGSTS.E [R3+0x38004], desc[UR60][R108.64], P0 ;  /* 0x380040006c037fae */ /* 0x0003e2000812187c */
[----:B------:R-:W-:-:S03]  /*8b380*/  IADD3 R103, P2, R103, R4, RZ ;  /* 0x0000000467677210 */ /* 0x000fc60007f5e0ff */
[----:B-1----:R-:W4:Y:S01]  /*8b390*/  LDL.LU R105, [R1+0x2118] ;  /* 0x0021180001697983 */ /* 0x002f220000300800 */
[----:B------:R-:W-:-:S03]  /*8b3a0*/  IADD3 R11, P3, R11, R4, RZ ;  /* 0x000000040b0b7210 */ /* 0x000fc60007f7e0ff */
[----:B------:R-:W4:Y:S01]  /*8b3b0*/  LDL.LU R107, [R1+0x2120] ;  /* 0x00212000016b7983 */ /* 0x000f220000300800 */
[----:B------:R-:W-:-:S03]  /*8b3c0*/  MOV R108, R103 ;  /* 0x00000067006c7202 */ /* 0x000fc60000000f00 */
[----:B------:R1:W-:Y:S01]  /*8b3d0*/  STL [R1+0x20f0], R103 ;  /* 0x0020f06701007387 */ /* 0x0003e20000100800 */
[----:B--2---:R-:W-:Y:S01]  /*8b3e0*/  IADD3.X R106, R106, R0, RZ, P2, !PT ;  /* 0x000000006a6a7210 */ /* 0x004fe200017fe4ff */
[----:B---3--:R-:W-:-:S04]  /*8b3f0*/  IMAD.X R102, R102, 0x1, R0, P3 ;  /* 0x0000000166667824 */ /* 0x008fc800018e0600 */
[----:B------:R-:W-:Y:S01]  /*8b400*/  IMAD.MOV.U32 R109, RZ, RZ, R106 ;  /* 0x000000ffff6d7224 */ /* 0x000fe200078e006a */
[----:B------:R2:W-:Y:S04]  /*8b410*/  STL [R1+0x20ec], R106 ;  /* 0x0020ec6a01007387 */ /* 0x0005e80000100800 */
[----:B------:R-:W-:Y:S04]  /*8b420*/  STL [R1+0x20f8], R11 ;  /* 0x0020f80b01007387 */ /* 0x000fe80000100800 */
[----:B------:R-:W-:Y:S04]  /*8b430*/  LDGSTS.E [R3+0x3c004], desc[UR60][R108.64], P0 ;  /* 0x3c0040006c037fae */ /* 0x000fe8000812187c */
[----:B------:R3:W-:Y:S04]  /*8b440*/  STL [R1+0x20f4], R102 ;  /* 0x0020f46601007387 */ /* 0x0007e80000100800 */
[----:B------:R-:W4:Y:S04]  /*8b450*/  LDL.LU R108, [R1+0x2114] ;  /* 0x00211400016c7983 */ /* 0x000f280000300800 */
[----:B------:R-:W4:Y:S01]  /*8b460*/  LDL.LU R109, [R1+0x211c] ;  /* 0x00211c00016d7983 */ /* 0x000f220000300800 */
[----:B------:R-:W-:Y:S01]  /*8b470*/  UISETP.GT.AND UP1, UPT, UR6, 0x62, UPT ;  /* 0x000000620600788c */ /* 0x000fe2000bf24270 */
[----:B-1----:R-:W-:-:S02]  /*8b480*/  MOV R103, R102 ;  /* 0x0000006600677202 */ /* 0x002fc40000000f00 */
[----:B--2---:R-:W2:Y:S01]  /*8b490*/  LDL.LU R106, [R1+0x2124] ;  /* 0x00212400016a7983 */ /* 0x004ea20000300800 */
[----:B------:R-:W-:-:S04]  /*8b4a0*/  USEL UR4, URZ, 0x4, !UP1 ;  /* 0x000000043f047887 */ /* 0x000fc8000c800000 */
[----:B------:R-:W-:-:S06]  /*8b4b0*/  USEL UR4, UR4, URZ, !UP0 ;  /* 0x0000003f04047287 */ /* 0x000fcc000c000000 */
[----:B------:R-:W-:Y:S01]  /*8b4c0*/  ISETP.NE.U32.AND P1, PT, RZ, UR4, PT ;  /* 0x00000004ff007c0c */ /* 0x000fe2000bf25070 */
[----:B---3--:R-:W-:Y:S01]  /*8b4d0*/  IMAD.MOV.U32 R102, RZ, RZ, R11 ;  /* 0x000000ffff667224 */ /* 0x008fe200078e000b */
[----:B------:R-:W-:-:S11]  /*8b4e0*/  IADD3 R112, P0, R112, R4, RZ ;  /* 0x0000000470707210 */ /* 0x000fd60007f1e0ff */
[----:B------:R-:W-:Y:S01]  /*8b4f0*/  LDGSTS.E [R3+0x30008], desc[UR60][R102.64], P1 ;  /* 0x3000800066037fae */ /* 0x000fe2000892187c */
[----:B------:R-:W-:-:S03]  /*8b500*/  IADD3 R110, P2, R110, R4, RZ ;  /* 0x000000046e6e7210 */ /* 0x000fc60007f5e0ff */
[----:B------:R-:W3:Y:S04]  /*8b510*/  LDL.LU R102, [R1+0x2128] ;  /* 0x0021280001667983 */ /* 0x000ee80000300800 */
[----:B------:R-:W2:Y:S04]  /*8b520*/  LDL.LU R103, [R1+0x212c] ;  /* 0x00212c0001677983 */ /* 0x000ea80000300800 */
[----:B------:R-:W2:Y:S01]  /*8b530*/  LDL.LU R11, [R1+0x2130] ;  /* 0x00213000010b7983 */ /* 0x000ea20000300800 */
[----:B------:R-:W-:Y:S02]  /*8b540*/  IADD3.X R113, R113, R0, RZ, P0, !PT ;  /* 0x0000000071717210 */ /* 0x000fe400007fe4ff */
[----:B------:R-:W-:Y:S01]  /*8b550*/  IADD3 R9, P0, R9, R4, RZ ;  /* 0x0000000409097210 */ /* 0x000fe20007f1e0ff */
[----:B------:R-:W-:Y:S01]  /*8b560*/  IMAD.X R111, R111, 0x1, R0, P2 ;  /* 0x000000016f6f7824 */ /* 0x000fe200010e0600 */
[----:B------:R-:W-:Y:S04]  /*8b570*/  STL [R1+0x2100], R112 ;  /* 0x0021007001007387 */ /* 0x000fe80000100800 */
[----:B------:R-:W-:Y:S04]  /*8b580*/  STL [R1+0x20fc], R113 ;  /* 0x0020fc7101007387 */ /* 0x000fe80000100800 */
[----:B------:R1:W-:Y:S04]  /*8b590*/  STL [R1+0x2108], R110 ;  /* 0x0021086e01007387 */ /* 0x0003e80000100800 */
[----:B------:R-:W-:Y:S01]  /*8b5a0*/  LDGSTS.E [R3+0x34008], desc[UR60][R112.64], P1 ;  /* 0x3400800070037fae */ /* 0x000fe2000892187c */
[----:B----4-:R-:W-:-:S03]  /*8b5b0*/  IADD3.X R104, R104, R0, RZ, P0, !PT ;  /* 0x0000000068687210 */ /* 0x010fc600007fe4ff */
[----:B------:R4:W-:Y:S04]  /*8b5c0*/  STL [R1+0x2104], R111 ;  /* 0x0021046f01007387 */ /* 0x0009e80000100800 */
[----:B------:R1:W-:Y:S04]  /*8b5d0*/  LDGSTS.E [R3+0x38008], desc[UR60][R110.64], P1 ;  /* 0x380080006e037fae */ /* 0x0003e8000892187c */
[----:B------:R-:W-:Y:S01]  /*8b5e0*/  STL [R1+0x2110], R9 ;  /* 0x0021100901007387 */ /* 0x000fe20000100800 */
[----:B-1----:R-:W-:Y:S01]  /*8b5f0*/  IMAD.MOV.U32 R110, RZ, RZ, R9 ;  /* 0x000000ffff6e7224 */ /* 0x002fe200078e0009 */
[----:B----4-:R-:W-:-:S02]  /*8b600*/  MOV R111, R104 ;  /* 0x00000068006f7202 */ /* 0x010fc40000000f00 */
[----:B------:R1:W-:Y:S04]  /*8b610*/  STL [R1+0x210c], R104 ;  /* 0x00210c6801007387 */ /* 0x0003e80000100800 */
[----:B------:R-:W-:Y:S01]  /*8b620*/  LDGSTS.E [R3+0x3c008], desc[UR60][R110.64], P1 ;  /* 0x3c0080006e037fae */ /* 0x000fe2000892187c */
[-C--:B------:R-:W-:Y:S02]  /*8b630*/  IADD3 R105, P1, R105, R4.reuse, RZ ;  /* 0x0000000469697210 */ /* 0x080fe40007f3e0ff */
[----:B------:R-:W-:Y:S01]  /*8b640*/  IADD3 R107, P2, R107, R4, RZ ;  /* 0x000000046b6b7210 */ /* 0x000fe20007f5e0ff */
[----:B------:R-:W4:Y:S04]  /*8b650*/  LDL.LU R111, [R1+0x1534] ;  /* 0x00153400016f7983 */ /* 0x000f280000300800 */
[----:B------:R-:W4:Y:S04]  /*8b660*/  LDL.LU R110, [R1+0x1538] ;  /* 0x00153800016e7983 */ /* 0x000f280000300800 */
[----:B-1----:R-:W4:Y:S04]  /*8b670*/  LDL.LU R104, [R1+0x1540] ;  /* 0x0015400001687983 */ /* 0x002f280000300800 */
[----:B------:R-:W4:Y:S04]  /*8b680*/  LDL.LU R9, [R1+0x1548] ;  /* 0x0015480001097983 */ /* 0x000f280000300800 */
[----:B------:R-:W-:Y:S01]  /*8b690*/  STL [R1+0x2118], R105 ;  /* 0x0021186901007387 */ /* 0x000fe20000100800 */
[----:B------:R-:W-:-:S02]  /*8b6a0*/  IMAD.MOV.U32 R112, RZ, RZ, R105 ;  /* 0x000000ffff707224 */ /* 0x000fc400078e0069 */
[----:B------:R-:W-:Y:S01]  /*8b6b0*/  IMAD.X R108, R108, 0x1, R0, P1 ;  /* 0x000000016c6c7824 */ /* 0x000fe200008e0600 */
[----:B------:R-:W-:-:S04]  /*8b6c0*/  IADD3.X R109, R109, R0, RZ, P2, !PT ;  /* 0x000000006d6d7210 */ /* 0x000fc800017fe4ff */
[----:B------:R1:W-:Y:S01]  /*8b6d0*/  STL [R1+0x2114], R108 ;  /* 0x0021146c01007387 */ /* 0x0003e20000100800 */
[----:B------:R-:W-:-:S03]  /*8b6e0*/  MOV R113, R108 ;  /* 0x0000006c00717202 */ /* 0x000fc60000000f00 */
[----:B------:R2:W-:Y:S04]  /*8b6f0*/  STL [R1+0x2120], R107 ;  /* 0x0021206b01007387 */ /* 0x0005e80000100800 */
[----:B------:R-:W-:Y:S04]  /*8b700*/  STL [R1+0x211c], R109 ;  /* 0x00211c6d01007387 */ /* 0x000fe80000100800 */
[----:B-1----:R-:W4:Y:S04]  /*8b710*/  LDL.LU R108, [R1+0x153c] ;  /* 0x00153c00016c7983 */ /* 0x002f280000300800 */
[----:B------:R-:W4:Y:S01]  /*8b720*/  LDL.LU R105, [R1+0x1544] ;  /* 0x0015440001697983 */ /* 0x000f220000300800 */
[----:B------:R-:W-:-:S04]  /*8b730*/  UISETP.GT.AND UP1, UPT, UR6, 0x63, UPT ;  /* 0x000000630600788c */ /* 0x000fc8000bf24270 */
[----:B------:R-:W-:-:S04]  /*8b740*/  USEL UR4, URZ, 0x4, !UP1 ;  /* 0x000000043f047887 */ /* 0x000fc8000c800000 */
[----:B------:R-:W-:-:S06]  /*8b750*/  USEL UR4, UR4, URZ, !UP0 ;  /* 0x0000003f04047287 */ /* 0x000fcc000c000000 */
[----:B------:R-:W-:Y:S02]  /*8b760*/  ISETP.NE.U32.AND P0, PT, RZ, UR4, PT ;  /* 0x00000004ff007c0c */ /* 0x000fe4000bf05070 */
[----:B---3--:R-:W-:-:S05]  /*8b770*/  IADD3 R102, P1, R102, R4, RZ ;  /* 0x0000000466667210 */ /* 0x008fca0007f3e0ff */
[----:B--2---:R-:W-:-:S06]  /*8b780*/  IMAD.X R106, R106, 0x1, R0, P1 ;  /* 0x000000016a6a7824 */ /* 0x004fcc00008e0600 */
[----:B------:R1:W-:Y:S01]  /*8b790*/  LDGSTS.E [R3+0x3000c], desc[UR60][R112.64], P0 ;  /* 0x3000c00070037fae */ /* 0x0003e2000812187c */
[----:B------:R-:W-:-:S03]  /*8b7a0*/  IADD3 R11, P2, R11, R4, RZ ;  /* 0x000000040b0b7210 */ /* 0x000fc60007f5e0ff */
[----:B------:R-:W-:Y:S01]  /*8b7b0*/  STL [R1+0x2128], R102 ;  /* 0x0021286601007387 */ /* 0x000fe20000100800 */
[----:B------:R-:W-:-:S03]  /*8b7c0*/  IADD3.X R103, R103, R0, RZ, P2, !PT ;  /* 0x0000000067677210 */ /* 0x000fc600017fe4ff */
[----:B------:R2:W-:Y:S01]  /*8b7d0*/  STL [R1+0x2124], R106 ;  /* 0x0021246a01007387 */ /* 0x0005e20000100800 */
[----:B-1----:R-:W-:Y:S01]  /*8b7e0*/  IMAD.MOV.U32 R112, RZ, RZ, R107 ;  /* 0x000000ffff707224 */ /* 0x002fe200078e006b */
[----:B------:R-:W-:Y:S01]  /*8b7f0*/  MOV R113, R109 ;  /* 0x0000006d00717202 */ /* 0x000fe20000000f00 */
[----:B------:R-:W-:Y:S01]  /*8b800*/  IMAD.MOV.U32 R107, RZ, RZ, R106 ;  /* 0x000000ffff6b7224 */ /* 0x000fe200078e006a */
[----:B------:R-:W-:Y:S01]  /*8b810*/  STL [R1+0x2130], R11 ;  /* 0x0021300b01007387 */ /* 0x000fe20000100800 */
[----:B--2---:R-:W-:-:S03]  /*8b820*/  MOV R106, R102 ;  /* 0x00000066006a7202 */ /* 0x004fc60000000f00 */
[----:B------:R1:W-:Y:S04]  /*8b830*/  STL [R1+0x212c], R103 ;  /* 0x00212c6701007387 */ /* 0x0003e80000100800 */
[----:B------:R-:W2:Y:S01]  /*8b840*/  LDL.LU R102, [R1+0x1550] ;  /* 0x0015500001667983 */ /* 0x000ea20000300800 */
[----:B------:R-:W-:-:S03]  /*8b850*/  UISETP.GT.AND UP1, UPT, UR6, 0x4, UPT ;  /* 0x000000040600788c */ /* 0x000fc6000bf24270 */
[----:B------:R-:W-:Y:S04]  /*8b860*/  LDGSTS.E [R3+0x3400c], desc[UR60][R112.64], P0 ;  /* 0x3400c00070037fae */ /* 0x000fe8000812187c */
[----:B------:R3:W-:Y:S01]  /*8b870*/  LDGSTS.E [R3+0x3800c], desc[UR60][R106.64], P0 ;  /* 0x3800c0006a037fae */ /* 0x0007e2000812187c */
[----:B------:R-:W-:Y:S01]  /*8b880*/  USEL UR4, URZ, 0x4, !UP1 ;  /* 0x000000043f047887 */ /* 0x000fe2000c800000 */
[----:B---3--:R-:W-:Y:S02]  /*8b890*/  MOV R107, R103 ;  /* 0x00000067006b7202 */ /* 0x008fe40000000f00 */
[----:B-1----:R-:W3:Y:S01]  /*8b8a0*/  LDL.LU R103, [R1+0x154c] ;  /* 0x00154c0001677983 */ /* 0x002ee20000300800 */
[----:B------:R-:W-:Y:S01]  /*8b8b0*/  IMAD.MOV.U32 R106, RZ, RZ, R11 ;  /* 0x000000ffff6a7224 */ /* 0x000fe200078e000b */
[----:B------:R-:W-:-:S02]  /*8b8c0*/  USEL UR4, UR4, URZ, !UP0 ;  /* 0x0000003f04047287 */ /* 0x000fc4000c000000 */
[----:B------:R-:W3:Y:S04]  /*8b8d0*/  LDL.LU R109, [R1+0x1554] ;  /* 0x00155400016d7983 */ /* 0x000ee80000300800 */
[----:B------:R1:W-:Y:S01]  /*8b8e0*/  LDGSTS.E [R3+0x3c00c], desc[UR60][R106.64], P0 ;  /* 0x3c00c0006a037fae */ /* 0x0003e2000812187c */
[----:B------:R-:W-:Y:S02]  /*8b8f0*/  ISETP.NE.U32.AND P0, PT, RZ, UR4, PT ;  /* 0x00000004ff007c0c */ /* 0x000fe4000bf05070 */
[----:B----4-:R-:W-:Y:S01]  /*8b900*/  IADD3 R110, P1, R110, R4, RZ ;  /* 0x000000046e6e7210 */ /* 0x010fe20007f3e0ff */
[----:B------:R-:W4:Y:S04]  /*8b910*/  LDL.LU R106, [R1+0x1558] ;  /* 0x00155800016a7983 */ /* 0x000f280000300800 */
[----:B------:R-:W4:Y:S04]  /*8b920*/  LDL.LU R107, [R1+0x155c] ;  /* 0x00155c00016b7983 */ /* 0x000f280000300800 */
[----:B------:R-:W4:Y:S01]  /*8b930*/  LDL.LU R11, [R1+0x1560] ;  /* 0x00156000010b7983 */ /* 0x000f220000300800 */
[----:B------:R-:W-:Y:S01]  /*8b940*/  IMAD.X R111, R111, 0x1, R0, P1 ;  /* 0x000000016f6f7824 */ /* 0x000fe200008e0600 */
[----:B-1----:R-:W-:-:S02]  /*8b950*/  LOP3.LUT R3, R6, 0x10, RZ, 0x3c, !PT ;  /* 0x0000001006037812 */ /* 0x002fc400078e3cff */
[-C--:B------:R-:W-:Y:S02]  /*8b960*/  IADD3 R104, P1, R104, R4.reuse, RZ ;  /* 0x0000000468687210 */ /* 0x080fe40007f3e0ff */
[----:B------:R-:W-:Y:S01]  /*8b970*/  IADD3 R3, R3, UR5, RZ ;  /* 0x0000000503037c10 */ /* 0x000fe2000fffe0ff */
[----:B------:R1:W-:Y:S01]  /*8b980*/  STL [R1+0x1538], R110 ;  /* 0x0015386e01007387 */ /* 0x0003e20000100800 */
[----:B------:R-:W-:-:S03]  /*8b990*/  IADD3 R9, P2, R9, R4, RZ ;  /* 0x0000000409097210 */ /* 0x000fc60007f5e0ff */
[----:B------:R1:W-:Y:S04]  /*8b9a0*/  STL [R1+0x1534], R111 ;  /* 0x0015346f01007387 */ /* 0x0003e80000100800 */
[----:B------:R1:W-:Y:S04]  /*8b9b0*/  LDGSTS.E [R3], desc[UR60][R110.64], P0 ;  /* 0x000000006e037fae */ /* 0x0003e8000812187c */
[----:B------:R1:W-:Y:S02]  /*8b9c0*/  STL [R1+0x1540], R104 ;  /* 0x0015406801007387 */ /* 0x0003e40000100800 */
[----:B-1----:R-:W-:-:S02]  /*8b9d0*/  IMAD.MOV.U32 R110, RZ, RZ, R104 ;  /* 0x000000ffff6e7224 */ /* 0x002fc400078e0068 */
[----:B------:R-:W-:Y:S01]  /*8b9e0*/  IMAD.X R108, R108, 0x1, R0, P1 ;  /* 0x000000016c6c7824 */ /* 0x000fe200008e0600 */
[----:B------:R-:W-:-:S04]  /*8b9f0*/  IADD3.X R105, R105, R0, RZ, P2, !PT ;  /* 0x0000000069697210 */ /* 0x000fc800017fe4ff */
[----:B------:R-:W-:Y:S01]  /*8ba00*/  STL [R1+0x153c], R108 ;  /* 0x00153c6c01007387 */ /* 0x000fe20000100800 */
[----:B------:R-:W-:-:S03]  /*8ba10*/  MOV R111, R108 ;  /* 0x0000006c006f7202 */ /* 0x000fc60000000f00 */
[----:B------:R-:W-:Y:S04]  /*8ba20*/  STL [R1+0x1548], R9 ;  /* 0x0015480901007387 */ /* 0x000fe80000100800 */
[----:B------:R-:W4:Y:S04]  /*8ba30*/  LDL.LU R104, [R1+0x1568] ;  /* 0x0015680001687983 */ /* 0x000f280000300800 */
[----:B------:R1:W-:Y:S04]  /*8ba40*/  LDGSTS.E [R3+0x4000], desc[UR60][R110.64], P0 ;  /* 0x040000006e037fae */ /* 0x0003e8000812187c */
[----:B------:R1:W-:Y:S02]  /*8ba50*/  STL [R1+0x1544], R105 ;  /* 0x0015446901007387 */ /* 0x0003e40000100800 */
[----:B-1----:R-:W-:-:S02]  /*8ba60*/  MOV R111, R105 ;  /* 0x00000069006f7202 */ /* 0x002fc40000000f00 */
[----:B------:R-:W4:Y:S01]  /*8ba70*/  LDL.LU R105, [R1+0x1564] ;  /* 0x0015640001697983 */ /* 0x000f220000300800 */
[----:B------:R-:W-:-:S03]  /*8ba80*/  IMAD.MOV.U32 R110, RZ, RZ, R9 ;  /* 0x000000ffff6e7224 */ /* 0x000fc600078e0009 */
[----:B------:R-:W4:Y:S01]  /*8ba90*/  LDL.LU R108, [R1+0x1570] ;  /* 0x00157000016c7983 */ /* 0x000f220000300800 */
[----:B------:R-:W-:-:S03]  /*8baa0*/  UISETP.GT.AND UP1, UPT, UR6, 0x5, UPT ;  /* 0x000000050600788c */ /* 0x000fc6000bf24270 */
[----:B------:R-:W4:Y:S04]  /*8bab0*/  LDL.LU R9, [R1+0x1578] ;  /* 0x0015780001097983 */ /* 0x000f280000300800 */
[----:B------:R-:W-:Y:S01]  /*8bac0*/  LDGSTS.E [R3+0x8000], desc[UR60][R110.64], P0 ;  /* 0x080000006e037fae */ /* 0x000fe2000812187c */
[----:B--2---:R-:W-:-:S05]  /*8bad0*/  IADD3 R102, P1, R102, R4, RZ ;  /* 0x0000000466667210 */ /* 0x004fca0007f3e0ff */
[----:B------:R-:W-:Y:S01]  /*8bae0*/  STL [R1+0x1550], R102 ;  /* 0x0015506601007387 */ /* 0x000fe20000100800 */
[----:B------:R-:W-:Y:S01]  /*8baf0*/  USEL UR4, URZ, 0x4, !UP1 ;  /* 0x000000043f047887 */ /* 0x000fe2000c800000 */
[----:B---3--:R-:W-:-:S05]  /*8bb00*/  IMAD.X R103, R103, 0x1, R0, P1 ;  /* 0x0000000167677824 */ /* 0x008fca00008e0600 */
[----:B------:R1:W-:Y:S04]  /*8bb10*/  STL [R1+0x154c], R103 ;  /* 0x00154c6701007387 */ /* 0x0003e80000100800 */
[----:B------:R-:W2:Y:S01]  /*8bb20*/  LDL.LU R110, [R1+0x156c] ;  /* 0x00156c00016e7983 */ /* 0x000ea20000300800 */
[----:B------:R-:W-:-:S03]  /*8bb30*/  USEL UR4, UR4, URZ, !UP0 ;  /* 0x0000003f04047287 */ /* 0x000fc6000c000000 */
[----:B------:R-:W3:Y:S04]  /*8bb40*/  LDL.LU R111, [R1+0x1574] ;  /* 0x00157400016f7983 */ /* 0x000ee80000300800 */
[----:B------:R-:W-:Y:S01]  /*8bb50*/  LDGSTS.E [R3+0xc000], desc[UR60][R102.64], P0 ;  /* 0x0c00000066037fae */ /* 0x000fe2000812187c */
[----:B----4-:R-:W-:-:S04]  /*8bb60*/  IADD3 R106, P1, R106, R4, RZ ;  /* 0x000000046a6a7210 */ /* 0x010fc80007f3e0ff */
[----:B------:R-:W-:Y:S02]  /*8bb70*/  IADD3.X R109, R109, R0, RZ, P1, !PT ;  /* 0x000000006d6d7210 */ /* 0x000fe40000ffe4ff */
[----:B------:R-:W-:Y:S01]  /*8bb80*/  IADD3 R11, P2, R11, R4, RZ ;  /* 0x000000040b0b7210 */ /* 0x000fe20007f5e0ff */
[----:B-1----:R-:W4:Y:S01]  /*8bb90*/  LDL.LU R103, [R1+0x1580] ;  /* 0x0015800001677983 */ /* 0x002f220000300800 */
[----:B------:R-:W-:-:S03]  /*8bba0*/  ISETP.NE.U32.AND P0, PT, RZ, UR4, PT ;  /* 0x00000004ff007c0c */ /* 0x000fc6000bf05070 */
[----:B------:R-:W4:Y:S01]  /*8bbb0*/  LDL.LU R102, [R1+0x1588] ;  /* 0x0015880001667983 */ /* 0x000f220000300800 */
[----:B------:R-:W-:-:S03]  /*8bbc0*/  IMAD.X R107, R107, 0x1, R0, P2 ;  /* 0x000000016b6b7824 */ /* 0x000fc600010e0600 */
[----:B------:R-:W-:Y:S01]  /*8bbd0*/  STL [R1+0x1558], R106 ;  /* 0x0015586a01007387 */ /* 0x000fe20000100800 */
[----:B------:R-:W-:-:S03]  /*8bbe0*/  IMAD.MOV.U32 R113, RZ, RZ, R109 ;  /* 0x000000ffff717224 */ /* 0x000fc600078e006d */
[----:B------:R1:W-:Y:S01]  /*8bbf0*/  STL [R1+0x1554], R109 ;  /* 0x0015546d01007387 */ /* 0x0003e20000100800 */
[----:B------:R-:W-:-:S03]  /*8bc00*/  MOV R112, R106 ;  /* 0x0000006a00707202 */ /* 0x000fc60000000f00 */
[----:B------:R1:W-:Y:S04]  /*8bc10*/  STL [R1+0x1560], R11 ;  /* 0x0015600b01007387 */ /* 0x0003e80000100800 */
[----:B------:R1:W-:Y:S04]  /*8bc20*/  LDGSTS.E [R3+0x4], desc[UR60][R112.64], P0 ;  /* 0x0000400070037fae */ /* 0x0003e8000812187c */
[----:B-1----:R-:W4:Y:S04]  /*8bc30*/  LDL.LU R109, [R1+0x157c] ;  /* 0x00157c00016d7983 */ /* 0x002f280000300800 */
[----:B------:R-:W-:Y:S04]  /*8bc40*/  STL [R1+0x155c], R107 ;  /* 0x00155c6b01007387 */ /* 0x000fe80000100800 */
[----:B------:R-:W4:Y:S01]  /*8bc50*/  LDL.LU R106, [R1+0x1584] ;  /* 0x00158400016a7983 */ /* 0x000f220000300800 */
[----:B------:R-:W-:Y:S01]  /*8bc60*/  MOV R112, R11 ;  /* 0x0000000b00707202 */ /* 0x000fe20000000f00 */
[----:B------:R-:W-:-:S02]  /*8bc70*/  IMAD.MOV.U32 R113, RZ, RZ, R107 ;  /* 0x000000ffff717224 */ /* 0x000fc400078e006b */
[----:B------:R-:W4:Y:S04]  /*8bc80*/  LDL.LU R11, [R1+0x1590] ;  /* 0x00159000010b7983 */ /* 0x000f280000300800 */
[----:B------:R1:W-:Y:S01]  /*8bc90*/  LDGSTS.E [R3+0x4004], desc[UR60][R112.64], P0 ;  /* 0x0400400070037fae */ /* 0x0003e2000812187c */
[----:B------:R-:W-:-:S05]  /*8bca0*/  IADD3 R104, P1, R104, R4, RZ ;  /* 0x0000000468687210 */ /* 0x000fca0007f3e0ff */
[----:B------:R-:W-:Y:S01]  /*8bcb0*/  STL [R1+0x1568], R104 ;  /* 0x0015686801007387 */ /* 0x000fe20000100800 */
[----:B------:R-:W-:-:S04]  /*8bcc0*/  IADD3.X R105, R105, R0, RZ, P1, !PT ;  /* 0x0000000069697210 */ /* 0x000fc80000ffe4ff */
[----:B-1----:R-:W-:Y:S01]  /*8bcd0*/  MOV R113, R105 ;  /* 0x0000006900717202 */ /* 0x002fe20000000f00 */
[----:B------:R1:W-:Y:S04]  /*8bce0*/  STL [R1+0x1564], R105 ;  /* 0x0015646901007387 */ /* 0x0003e80000100800 */
[----:B-1----:R-:W4:Y:S01]  /*8bcf0*/  LDL.LU R105, [R1+0x158c] ;  /* 0x00158c0001697983 */ /* 0x002f220000300800 */
[----:B------:R-:W-:Y:S01]  /*8bd00*/  UISETP.GT.AND UP1, UPT, UR6, 0x6, UPT ;  /* 0x000000060600788c */ /* 0x000fe2000bf24270 */
[-C--:B------:R-:W-:Y:S01]  /*8bd10*/  IADD3 R108, P2, R108, R4.reuse, RZ ;  /* 0x000000046c6c7210 */ /* 0x080fe20007f5e0ff */
[----:B------:R-:W-:Y:S01]  /*8bd20*/  IMAD.MOV.U32 R112, RZ, RZ, R104 ;  /* 0x000000ffff707224 */ /* 0x000fe200078e0068 */
[----:B------:R-:W-:Y:S01]  /*8bd30*/  IADD3 R9, P3, R9, R4, RZ ;  /* 0x0000000409097210 */ /* 0x000fe20007f7e0ff */
[----:B------:R-:W-:Y:S01]  /*8bd40*/  USEL UR4, URZ, 0x4, !UP1 ;  /* 0x000000043f047887 */ /* 0x000fe2000c800000 */
[----:B------:R-:W4:Y:S03]  /*8bd50*/  LDL.LU R107, [R1+0x1598] ;  /* 0x00159800016b7983 */ /* 0x000f260000300800 */
[----:B------:R-:W-:Y:S01]  /*8bd60*/  USEL UR4, UR4, URZ, !UP0 ;  /* 0x0000003f04047287 */ /* 0x000fe2000c000000 */
[----:B------:R1:W-:Y:S04]  /*8bd70*/  LDGSTS.E [R3+0x8004], desc[UR60][R112.64], P0 ;  /* 0x0800400070037fae */ /* 0x0003e8000812187c */
[----:B------:R-:W4:Y:S01]  /*8bd80*/  LDL.LU R104, [R1+0x15a0] ;  /* 0x0015a00001687983 */ /* 0x000f220000300800 */
[----:B------:R-:W-:-:S03]  /*8bd90*/  ISETP.NE.U32.AND P1, PT, RZ, UR4, PT ;  /* 0x00000004ff007c0c */ /* 0x000fc6000bf25070 */
[----:B------:R4:W-:Y:S01]  /*8bda0*/  STL [R1+0x1570], R108 ;  /* 0x0015706c01007387 */ /* 0x0009e20000100800 */
[----:B-1----:R-:W-:Y:S02]  /*8bdb0*/  IMAD.MOV.U32 R112, RZ, RZ, R108 ;  /* 0x000000ffff707224 */ /* 0x002fe400078e006c */
[----:B--2---:R-:W-:Y:S01]  /*8bdc0*/  IMAD.X R110, R110, 0x1, R0, P2 ;  /* 0x000000016e6e7824 */ /* 0x004fe200010e0600 */
[----:B---3--:R-:W-:-:S04]  /*8bdd0*/  IADD3.X R111, R111, R0, RZ, P3, !PT ;  /* 0x000000006f6f7210 */ /* 0x008fc80001ffe4ff */
[----:B------:R-:W-:Y:S01]  /*8bde0*/  MOV R113, R110 ;  /* 0x0000006e00717202 */ /* 0x000fe20000000f00 */
[----:B------:R1:W-:Y:S04]  /*8bdf0*/  STL [R1+0x156c], R110 ;  /* 0x00156c6e01007387 */ /* 0x0003e80000100800 */
[----:B------:R2:W-:Y:S04]  /*8be00*/  STL [R1+0x1578], R9 ;  /* 0x0015780901007387 */ /* 0x0005e80000100800 */
[----:B------:R3:W-:Y:S04]  /*8be10*/  LDGSTS.E [R3+0xc004], desc[UR60][R112.64], P0 ;  /* 0x0c00400070037fae */ /* 0x0007e8000812187c */
[----:B------:R-:W-:Y:S01]  /*8be20*/  STL [R1+0x1574], R111 ;  /* 0x0015746f01007387 */ /* 0x000fe20000100800 */
[----:B----4-:R-:W-:-:S03]  /*8be30*/  IADD3 R103, P0, R103, R4, RZ ;  /* 0x0000000467677210 */ /* 0x010fc60007f1e0ff */
[----:B------:R-:W4:Y:S01]  /*8be40*/  LDL.LU R108, [R1+0x1594] ;  /* 0x00159400016c7983 */ /* 0x000f220000300800 */
[----:B------:R-:W-:-:S03]  /*8be50*/  IADD3 R102, P2, R102, R4, RZ ;  /* 0x0000000466667210 */ /* 0x000fc60007f5e0ff */
[----:B-1----:R-:W4:Y:S01]  /*8be60*/  LDL.LU R110, [R1+0x159c] ;  /* 0x00159c00016e7983 */ /* 0x002f220000300800 */
[----:B---3--:R-:W-:Y:S01]  /*8be70*/  IMAD.MOV.U32 R112, RZ, RZ, R9 ;  /* 0x000000ffff707224 */ /* 0x008fe200078e0009 */
[----:B------:R-:W-:Y:S02]  /*8be80*/  MOV R113, R111 ;  /* 0x0000006f00717202 */ /* 0x000fe40000000f00 */
[----:B--2---:R-:W2:Y:S04]  /*8be90*/  LDL.LU R9, [R1+0x15a8] ;  /* 0x0015a80001097983 */ /* 0x004ea80000300800 */
[----:B------:R1:W-:Y:S04]  /*8bea0*/  STL [R1+0x1580], R103 ;  /* 0x0015806701007387 */ /* 0x0003e80000100800 */
[----:B------:R3:W-:Y:S01]  /*8beb0*/  LDGSTS.E [R3+0x8], desc[UR60][R112.64], P1 ;  /* 0x0000800070037fae */ /* 0x0007e2000892187c */
[----:B------:R-:W-:-:S05]  /*8bec0*/  IMAD.X R109, R109, 0x1, R0, P0 ;  /* 0x000000016d6d7824 */ /* 0x000fca00000e0600 */
[----:B------:R-:W-:Y:S01]  /*8bed0*/  STL [R1+0x157c], R109 ;  /* 0x00157c6d01007387 */ /* 0x000fe20000100800 */
[----:B------:R-:W-:-:S03]  /*8bee0*/  IADD3.X R106, R106, R0, RZ, P2, !PT ;  /* 0x000000006a6a7210 */ /* 0x000fc600017fe4ff */
[----:B------:R-:W-:Y:S01]  /*8bef0*/  STL [R1+0x1588], R102 ;  /* 0x0015886601007387 */ /* 0x000fe20000100800 */
[----:B---3--:R-:W-:-:S03]  /*8bf00*/  IMAD.MOV.U32 R112, RZ, RZ, R103 ;  /* 0x000000ffff707224 */ /* 0x008fc600078e0067 */
[----:B------:R3:W-:Y:S04]  /*8bf10*/  STL [R1+0x1584], R106 ;  /* 0x0015846a01007387 */ /* 0x0007e80000100800 */
[----:B-1----:R-:W2:Y:S01]  /*8bf20*/  LDL.LU R103, [R1+0x15a4] ;  /* 0x0015a40001677983 */ /* 0x002ea20000300800 */
[----:B------:R-:W-:Y:S02]  /*8bf30*/  MOV R113, R109 ;  /* 0x0000006d00717202 */ /* 0x000fe40000000f00 */
[----:B------:R-:W-:-:S03]  /*8bf40*/  IADD3 R11, P0, R11, R4, RZ ;  /* 0x000000040b0b7210 */ /* 0x000fc60007f1e0ff */
[----:B------:R1:W-:Y:S02]  /*8bf50*/  LDGSTS.E [R3+0x4008], desc[UR60][R112.64], P1 ;  /* 0x0400800070037fae */ /* 0x0003e4000892187c */
[----:B-1----:R-:W-:Y:S01]  /*8bf60*/  MOV R113, R106 ;  /* 0x0000006a00717202 */ /* 0x002fe20000000f00 */
[----:B------:R-:W-:Y:S01]  /*8bf70*/  IMAD.MOV.U32 R112, RZ, RZ, R102 ;  /* 0x000000ffff707224 */ /* 0x000fe200078e0066 */
[----:B---3--:R-:W3:Y:S04]  /*8bf80*/  LDL.LU R106, [R1+0x15b0] ;  /* 0x0015b000016a7983 */ /* 0x008ee80000300800 */
[----:B------:R-:W3:Y:S04]  /*8bf90*/  LDL.LU R102, [R1+0x1938] ;  /* 0x0019380001667983 */ /* 0x000ee80000300800 */
[----:B------:R-:W-:Y:S01]  /*8bfa0*/  STL [R1+0x1590], R11 ;  /* 0x0015900b01007387 */ /* 0x000fe20000100800 */
[----:B------:R-:W-:-:S03]  /*8bfb0*/  UISETP.GT.AND UP1, UPT, UR6, 0x7, UPT ;  /* 0x000000070600788c */ /* 0x000fc6000bf24270 */
[----:B------:R1:W-:Y:S01]  /*8bfc0*/  LDGSTS.E [R3+0x8008], desc[UR60][R112.64], P1 ;  /* 0x0800800070037fae */ /* 0x0003e2000892187c */
[----:B------:R-:W-:-:S05]  /*8bfd0*/  IMAD.X R105, R105, 0x1, R0, P0 ;  /* 0x0000000169697824 */ /* 0x000fca00000e0600 */
[----:B------:R1:W-:Y:S04]  /*8bfe0*/  STL [R1+0x158c], R105 ;  /* 0x00158c6901007387 */ /* 0x0003e80000100800 */
[----:B------:R-:W3:Y:S04]  /*8bff0*/  LDL.LU R111, [R1+0x15ac] ;  /* 0x0015ac00016f7983 */ /* 0x000ee80000300800 */
[----:B------:R-:W3:Y:S01]  /*8c000*/  LDL.LU R109, [R1+0x1934] ;  /* 0x00193400016d7983 */ /* 0x000ee20000300800 */
[----:B------:R-:W-:Y:S01]  /*8c010*/  USEL UR4, URZ, 0x4, !UP1 ;  /* 0x000000043f047887 */ /* 0x000fe2000c800000 */
[----:B-1----:R-:W-:Y:S01]  /*8c020*/  MOV R112, R11 ;  /* 0x0000000b00707202 */ /* 0x002fe20000000f00 */
[----:B------:R-:W-:-:S02]  /*8c030*/  IMAD.MOV.U32 R113, RZ, RZ, R105 ;  /* 0x000000ffff717224 */ /* 0x000fc400078e0069 */
[----:B------:R-:W-:Y:S01]  /*8c040*/  USEL UR4, UR4, URZ, !UP0 ;  /* 0x0000003f04047287 */ /* 0x000fe2000c000000 */
[-C--:B------:R-:W-:Y:S01]  /*8c050*/  IADD3 R104, P2, R104, R4.reuse, RZ ;  /* 0x0000000468687210 */ /* 0x080fe20007f5e0ff */
[----:B------:R-:W3:Y:S04]  /*8c060*/  LDL.LU R105, [R1+0x1940] ;  /* 0x0019400001697983 */ /* 0x000ee80000300800 */
[----:B------:R1:W-:Y:S01]  /*8c070*/  LDGSTS.E [R3+0xc008], desc[UR60][R112.64], P1 ;  /* 0x0c00800070037fae */ /* 0x0003e2000892187c */
[----:B------:R-:W-:Y:S02]  /*8c080*/  IADD3 R107, P1, R107, R4, RZ ;  /* 0x000000046b6b7210 */ /* 0x000fe40007f3e0ff */
[----:B------:R-:W-:Y:S01]  /*8c090*/  ISETP.NE.U32.AND P0, PT, RZ, UR4, PT ;  /* 0x00000004ff007c0c */ /* 0x000fe2000bf05070 */
[----:B------:R-:W3:Y:S04]  /*8c0a0*/  LDL.LU R11, [R1+0x1948] ;  /* 0x00194800010b7983 */ /* 0x000ee80000300800 */
[----:B------:R-:W-:Y:S01]  /*8c0b0*/  STL [R1+0x1598], R107 ;  /* 0x0015986b01007387 */ /* 0x000fe20000100800 */
[----:B-1----:R-:W-:-:S02]  /*8c0c0*/  MOV R112, R107 ;  /* 0x0000006b00707202 */ /* 0x002fc40000000f00 */
[----:B----4-:R-:W-:Y:S01]  /*8c0d0*/  IADD3.X R108, R108, R0, RZ, P1, !PT ;  /* 0x000000006c6c7210 */ /* 0x010fe20000ffe4ff */
[----:B------:R-:W-:-:S04]  /*8c0e0*/  IMAD.X R110, R110, 0x1, R0, P2 ;  /* 0x000000016e6e7824 */ /* 0x000fc800010e0600 */
[----:B------:R1:W-:Y:S01]  /*8c0f0*/  STL [R1+0x1594], R108 ;  /* 0x0015946c01007387 */ /* 0x0003e20000100800 */
[----:B------:R-:W-:Y:S01]  /*8c100*/  IMAD.MOV.U32 R113, RZ, RZ, R108 ;  /* 0x000000ffff717224 */ /* 0x000fe200078e006c */
[----:B--2---:R-:W-:Y:S02]  /*8c110*/  IADD3 R9, P1, R9, R4, RZ ;  /* 0x0000000409097210 */ /* 0x004fe40007f3e0ff */
[----:B------:R-:W-:Y:S04]  /*8c120*/  STL [R1+0x15a0], R104 ;  /* 0x0015a06801007387 */ /* 0x000fe80000100800 */
[----:B------:R2:W-:Y:S04]  /*8c130*/  LDGSTS.E [R3+0xc], desc[UR60][R112.64], P0 ;  /* 0x0000c00070037fae */ /* 0x0005e8000812187c */
[----:B-1----:R-:W4:Y:S04]  /*8c140*/  LDL.LU R108, [R1+0x193c] ;  /* 0x00193c00016c7983 */ /* 0x002f280000300800 */
[----:B------:R-:W-:Y:S04]  /*8c150*/  STL [R1+0x159c], R110 ;  /* 0x00159c6e01007387 */ /* 0x000fe80000100800 */
[----:B------:R-:W4:Y:S01]  /*8c160*/  LDL.LU R107, [R1+0x1944] ;  /* 0x00194400016b7983 */ /* 0x000f220000300800 */
[----:B--2---:R-:W-:Y:S01]  /*8c170*/  MOV R112, R104 ;  /* 0x0000006800707202 */ /* 0x004fe20000000f00 */
[----:B------:R-:W-:-:S02]  /*8c180*/  IMAD.MOV.U32 R113, RZ, RZ, R110 ;  /* 0x000000ffff717224 */ /* 0x000fc400078e006e */
[----:B------:R1:W-:Y:S04]  /*8c190*/  STL [R1+0x15a8], R9 ;  /* 0x0015a80901007387 */ /* 0x0003e80000100800 */
[----:B------:R2:W-:Y:S01]  /*8c1a0*/  LDGSTS.E [R3+0x400c], desc[UR60][R112.64], P0 ;  /* 0x0400c00070037fae */ /* 0x0005e2000812187c */
[----:B------:R-:W-:-:S05]  /*8c1b0*/  IADD3.X R103, R103, R0, RZ, P1, !PT ;  /* 0x0000000067677210 */ /* 0x000fca0000ffe4ff */
[----:B------:R3:W-:Y:S01]  /*8c1c0*/  STL [R1+0x15a4], R103 ;  /* 0x0015a46701007387 */ /* 0x0007e20000100800 */
[----:B--2---:R-:W-:-:S03]  /*8c1d0*/  IMAD.MOV.U32 R112, RZ, RZ, R9 ;  /* 0x000000ffff707224 */ /* 0x004fc600078e0009 */
[----:B-1----:R-:W2:Y:S04]  /*8c1e0*/  LDL.LU R9, [R1+0x1950] ;  /* 0x0019500001097983 */ /* 0x002ea80000300800 */
[----:B------:R-:W2:Y:S01]  /*8c1f0*/  LDL.LU R104, [R1+0x194c] ;  /* 0x00194c0001687983 */ /* 0x000ea20000300800 */
[----:B------:R-:W-:-:S03]  /*8c200*/  MOV R113, R103 ;  /* 0x0000006700717202 */ /* 0x000fc60000000f00 */
[----:B---3--:R-:W3:Y:S01]  /*8c210*/  LDL.LU R103, [R1+0x1958] ;  /* 0x0019580001677983 */ /* 0x008ee20000300800 */
[----:B------:R-:W-:-:S03]  /*8c220*/  IADD3 R106, P2, R106, R4, RZ ;  /* 0x000000046a6a7210 */ /* 0x000fc60007f5e0ff */
[----:B------:R-:W3:Y:S01]  /*8c230*/  LDL.LU R110, [R1+0x1960] ;  /* 0x00196000016e7983 */ /* 0x000ee20000300800 */
[----:B------:R-:W-:-:S03]  /*8c240*/  IADD3 R102, P3, R102, R4, RZ ;  /* 0x0000000466667210 */ /* 0x000fc60007f7e0ff */
[----:B------:R1:W-:Y:S04]  /*8c250*/  STL [R1+0x15b0], R106 ;  /* 0x0015b06a01007387 */ /* 0x0003e80000100800 */
[----:B------:R1:W-:Y:S02]  /*8c260*/  LDGSTS.E [R3+0x800c], desc[UR60][R112.64], P0 ;  /* 0x0800c00070037fae */ /* 0x0003e4000812187c */
[----:B-1----:R-:W-:Y:S02]  /*8c270*/  IMAD.MOV.U32 R112, RZ, RZ, R106 ;  /* 0x000000ffff707224 */ /* 0x002fe400078e006a */
[----:B------:R-:W-:Y:S01]  /*8c280*/  IMAD.X R111, R111, 0x1, R0, P2 ;  /* 0x000000016f6f7824 */ /* 0x000fe200010e0600 */
[----:B------:R-:W-:-:S04]  /*8c290*/  IADD3.X R109, R109, R0, RZ, P3, !PT ;  /* 0x000000006d6d7210 */ /* 0x000fc80001ffe4ff */
[----:B------:R1:W-:Y:S04]  /*8c2a0*/  STL [R1+0x15ac], R111 ;  /* 0x0015ac6f01007387 */ /* 0x0003e80000100800 */
[----:B------:R1:W-:Y:S01]  /*8c2b0*/  STL [R1+0x1938], R102 ;  /* 0x0019386601007387 */ /* 0x0003e20000100800 */
[----:B------:R-:W-:-:S03]  /*8c2c0*/  MOV R113, R111 ;  /* 0x0000006f00717202 */ /* 0x000fc60000000f00 */
[----:B------:R4:W-:Y:S04]  /*8c2d0*/  STL [R1+0x1934], R109 ;  /* 0x0019346d01007387 */ /* 0x0009e80000100800 */
[----:B------:R-:W3:Y:S04]  /*8c2e0*/  LDL.LU R106, [R1+0x1954] ;  /* 0x00195400016a7983 */ /* 0x000ee80000300800 */
[----:B-1----:R-:W3:Y:S01]  /*8c2f0*/  LDL.LU R111, [R1+0x195c] ;  /* 0x00195c00016f7983 */ /* 0x002ee20000300800 */
[----:B------:R-:W-:-:S03]  /*8c300*/  UISETP.GT.AND UP1, UPT, UR6, 0x24, UPT ;  /* 0x000000240600788c */ /* 0x000fc6000bf24270 */
[----:B------:R1:W-:Y:S01]  /*8c310*/  LDGSTS.E [R3+0xc00c], desc[UR60][R112.64], P0 ;  /* 0x0c00c00070037fae */ /* 0x0003e2000812187c */
[----:B------:R-:W-:Y:S01]  /*8c320*/  USEL UR4, URZ, 0x4, !UP1 ;  /* 0x000000043f047887 */ /* 0x000fe2000c800000 */
[----:B------:R-:W-:-:S03]  /*8c330*/  IADD3 R105, P0, R105, R4, RZ ;  /* 0x0000000469697210 */ /* 0x000fc60007f1e0ff */
[----:B------:R-:W-:Y:S01]  /*8c340*/  USEL UR4, UR4, URZ, !UP0 ;  /* 0x0000003f04047287 */ /* 0x000fe2000c000000 */
[----:B------:R-:W-:-:S05]  /*8c350*/  IADD3 R11, P2, R11, R4, RZ ;  /* 0x000000040b0b7210 */ /* 0x000fca0007f5e0ff */
[----:B------:R-:W-:Y:S01]  /*8c360*/  ISETP.NE.U32.AND P1, PT, RZ, UR4, PT ;  /* 0x00000004ff007c0c */ /* 0x000fe2000bf25070 */
[----:B-1----:R-:W-:Y:S02]  /*8c370*/  IMAD.MOV.U32 R112, RZ, RZ, R102 ;  /* 0x000000ffff707224 */ /* 0x002fe400078e0066 */
[----:B------:R-:W3:Y:S01]  /*8c380*/  LDL.LU R102, [R1+0x1968] ;  /* 0x0019680001667983 */ /* 0x000ee20000300800 */
[----:B------:R-:W-:-:S03]  /*8c390*/  MOV R113, R109 ;  /* 0x0000006d00717202 */ /* 0x000fc60000000f00 */
[----:B------:R-:W-:Y:S06]  /*8c3a0*/  STL [R1+0x1940], R105 ;  /* 0x0019406901007387 */ /* 0x000fec0000100800 */
[----:B------:R-:W-:Y:S01]  /*8c3b0*/  LDGSTS.E [R3+0x10000], desc[UR60][R112.64], P1 ;  /* 0x1000000070037fae */ /* 0x000fe2000892187c */
[----:B----4-:R-:W-:-:S04]  /*8c3c0*/  IMAD.X R108, R108, 0x1, R0, P0 ;  /* 0x000000016c6c7824 */ /* 0x010fc800000e0600 */
[----:B------:R-:W-:Y:S01]  /*8c3d0*/  IMAD.MOV.U32 R109, RZ, RZ, R108 ;  /* 0x000000ffff6d7224 */ /* 0x000fe200078e006c */
[----:B------:R1:W-:Y:S01]  /*8c3e0*/  STL [R1+0x193c], R108 ;  /* 0x00193c6c01007387 */ /* 0x0003e20000100800 */
[----:B------:R-:W-:-:S03]  /*8c3f0*/  IADD3.X R107, R107, R0, RZ, P2, !PT ;  /* 0x000000006b6b7210 */ /* 0x000fc600017fe4ff */
[----:B------:R-:W-:Y:S04]  /*8c400*/  STL [R1+0x1948], R11 ;  /* 0x0019480b01007387 */ /* 0x000fe80000100800 */
[----:B------:R4:W-:Y:S01]  /*8c410*/  STL [R1+0x1944], R107 ;  /* 0x0019446b01007387 */ /* 0x0009e20000100800 */
[----:B-1----:R-:W-:-:S03]  /*8c420*/  MOV R108, R105 ;  /* 0x00000069006c7202 */ /* 0x002fc60000000f00 */
[----:B------:R-:W4:Y:S04]  /*8c430*/  LDL.LU R105, [R1+0x1964] ;  /* 0x0019640001697983 */ /* 0x000f280000300800 */
[----:B------:R1:W-:Y:S01]  /*8c440*/  LDGSTS.E [R3+0x14000], desc[UR60][R108.64], P1 ;  /* 0x140000006c037fae */ /* 0x0003e2000892187c */
[----:B--2---:R-:W-:Y:S01]  /*8c450*/  IADD3 R9, P0, R9, R4, RZ ;  /* 0x0000000409097210 */ /* 0x004fe20007f1e0ff */
[----:B-1----:R-:W-:Y:S01]  /*8c460*/  IMAD.MOV.U32 R108, RZ, RZ, R11 ;  /* 0x000000ffff6c7224 */ /* 0x002fe200078e000b */
[----:B------:R-:W-:-:S03]  /*8c470*/  MOV R109, R107 ;  /* 0x0000006b006d7202 */ /* 0x000fc60000000f00 */
[----:B------:R-:W-:Y:S01]  /*8c480*/  IMAD.X R104, R104, 0x1, R0, P0 ;  /* 0x0000000168687824 */ /* 0x000fe200000e0600 */
[----:B------:R-:W-:Y:S01]  /*8c490*/  MOV R112, R9 ;  /* 0x0000000900707202 */ /* 0x000fe20000000f00 */
[----:B------:R-:W-:Y:S02]  /*8c4a0*/  LDGSTS.E [R3+0x18000], desc[UR60][R108.64], P1 ;  /* 0x180000006c037fae */ /* 0x000fe4000892187c */
[----:B------:R-:W-:Y:S01]  /*8c4b0*/  IMAD.MOV.U32 R113, RZ, RZ, R104 ;  /* 0x000000ffff717224 */ /* 0x000fe200078e0068 */
[----:B---3--:R-:W-:-:S04]  /*8c4c0*/  IADD3 R110, P2, R110, R4, RZ ;  /* 0x000000046e6e7210 */ /* 0x008fc80007f5e0ff */
[----:B------:R1:W-:Y:S04]  /*8c4d0*/  LDGSTS.E [R3+0x1c000], desc[UR60][R112.64], P1 ;  /* 0x1c00000070037fae */ /* 0x0003e8000892187c */
[----:B------:R-:W2:Y:S04]  /*8c4e0*/  LDL.LU R109, [R1+0x196c] ;  /* 0x00196c00016d7983 */ /* 0x000ea80000300800 */
[----:B------:R-:W3:Y:S01]  /*8c4f0*/  LDL.LU R108, [R1+0x1970] ;  /* 0x00197000016c7983 */ /* 0x000ee20000300800 */
[----:B------:R-:W-:-:S03]  /*8c500*/  IADD3 R103, P1, R103, R4, RZ ;  /* 0x0000000467677210 */ /* 0x000fc60007f3e0ff */
[----:B----4-:R-:W4:Y:S04]  /*8c510*/  LDL.LU R107, [R1+0x1974] ;  /* 0x00197400016b7983 */ /* 0x010f280000300800 */
[----:B------:R-:W4:Y:S04]  /*8c520*/  LDL.LU R11, [R1+0x1978] ;  /* 0x00197800010b7983 */ /* 0x000f280000300800 */
[----:B------:R-:W-:Y:S04]  /*8c530*/  STL [R1+0x1950], R9 ;  /* 0x0019500901007387 */ /* 0x000fe80000100800 */
[----:B------:R1:W-:Y:S02]  /*8c540*/  STL [R1+0x194c], R104 ;  /* 0x00194c6801007387 */ /* 0x0003e40000100800 */
[----:B-1----:R-:W-:-:S02]  /*8c550*/  MOV R112, R103 ;  /* 0x0000006700707202 */ /* 0x002fc40000000f00 */
[----:B------:R-:W4:Y:S04]  /*8c560*/  LDL.LU R104, [R1+0x1980] ;  /* 0x0019800001687983 */ /* 0x000f280000300800 */
[----:B------:R-:W4:Y:S04]  /*8c570*/  LDL.LU R9, [R1+0x1988] ;  /* 0x0019880001097983 */ /* 0x000f280000300800 */
[----:B------:R-:W-:Y:S01]  /*8c580*/  STL [R1+0x1958], R103 ;  /* 0x0019586701007387 */ /* 0x000fe20000100800 */
[----:B------:R-:W-:Y:S01]  /*8c590*/  IADD3.X R106, R106, R0, RZ, P1, !PT ;  /* 0x000000006a6a7210 */ /* 0x000fe20000ffe4ff */
[----:B------:R-:W-:-:S04]  /*8c5a0*/  IMAD.X R111, R111, 0x1, R0, P2 ;  /* 0x000000016f6f7824 */ /* 0x000fc800010e0600 */
[----:B------:R1:W-:Y:S01]  /*8c5b0*/  STL [R1+0x1954], R106 ;  /* 0x0019546a01007387 */ /* 0x0003e20000100800 */
[----:B------:R-:W-:-:S03]  /*8c5c0*/  IMAD.MOV.U32 R113, RZ, RZ, R106 ;  /* 0x000000ffff717224 */ /* 0x000fc600078e006a */
[----:B------:R1:W-:Y:S04]  /*8c5d0*/  STL [R1+0x1960], R110 ;  /* 0x0019606e01007387 */ /* 0x0003e80000100800 */
[----:B-1----:R-:W4:Y:S04]  /*8c5e0*/  LDL.LU R106, [R1+0x197c] ;  /* 0x00197c00016a7983 */ /* 0x002f280000300800 */
[----:B------:R-:W-:Y:S04]  /*8c5f0*/  STL [R1+0x195c], R111 ;  /* 0x00195c6f01007387 */ /* 0x000fe80000100800 */
[----:B------:R-:W4:Y:S01]  /*8c600*/  LDL.LU R103, [R1+0x1984] ;  /* 0x0019840001677983 */ /* 0x000f220000300800 */
[----:B------:R-:W-:-:S04]  /*8c610*/  UISETP.GT.AND UP1, UPT, UR6, 0x25, UPT ;  /* 0x000000250600788c */ /* 0x000fc8000bf24270 */
[----:B------:R-:W-:-:S04]  /*8c620*/  USEL UR4, URZ, 0x4, !UP1 ;  /* 0x000000043f047887 */ /* 0x000fc8000c800000 */
[----:B------:R-:W-:-:S06]  /*8c630*/  USEL UR4, UR4, URZ, !UP0 ;  /* 0x0000003f04047287 */ /* 0x000fcc000c000000 */
[----:B------:R-:W-:Y:S02]  /*8c640*/  ISETP.NE.U32.AND P0, PT, RZ, UR4, PT ;  /* 0x00000004ff007c0c */ /* 0x000fe4000bf05070 */
[----:B------:R-:W-:-:S05]  /*8c650*/  IADD3 R102, P1, R102, R4, RZ ;  /* 0x0000000466667210 */ /* 0x000fca0007f3e0ff */
[----:B------:R1:W-:Y:S06]  /*8c660*/  STL [R1+0x1968], R102 ;  /* 0x0019686601007387 */ /* 0x0003ec0000100800 */
[----:B------:R-:W-:Y:S04]  /*8c670*/  LDGSTS.E [R3+0x10004], desc[UR60][R112.64], P0 ;  /* 0x1000400070037fae */ /* 0x000fe8000812187c */
[----:B------:R1:W-:Y:S02]  /*8c680*/  LDGSTS.E [R3+0x14004], desc[UR60][R110.64], P0 ;  /* 0x140040006e037fae */ /* 0x0003e4000812187c */
[----:B-1----:R-:W-:Y:S01]  /*8c690*/  IMAD.MOV.U32 R110, RZ, RZ, R102 ;  /* 0x000000ffff6e7224 */ /* 0x002fe200078e0066 */
[----:B------:R-:W-:-:S05]  /*8c6a0*/  IADD3.X R105, R105, R0, RZ, P1, !PT ;  /* 0x0000000069697210 */ /* 0x000fca0000ffe4ff */
[----:B------:R1:W-:Y:S04]  /*8c6b0*/  STL [R1+0x1964], R105 ;  /* 0x0019646901007387 */ /* 0x0003e80000100800 */
[----:B------:R-:W4:Y:S01]  /*8c6c0*/  LDL.LU R102, [R1+0x1990] ;  /* 0x0019900001667983 */ /* 0x000f220000300800 */
[----:B------:R-:W-:-:S03]  /*8c6d0*/  MOV R111, R105 ;  /* 0x00000069006f7202 */ /* 0x000fc60000000f00 */
[----:B-1----:R-:W4:Y:S04]  /*8c6e0*/  LDL.LU R105, [R1+0x198c] ;  /* 0x00198c0001697983 */ /* 0x002f280000300800 */
[----:B------:R-:W-:Y:S01]  /*8c6f0*/  LDGSTS.E [R3+0x18004], desc[UR60][R110.64], P0 ;  /* 0x180040006e037fae */ /* 0x000fe2000812187c */
[----:B---3--:R-:W-:-:S05]  /*8c700*/  IADD3 R108, P2, R108, R4, RZ ;  /* 0x000000046c6c7210 */ /* 0x008fca0007f5e0ff */
[----:B--2---:R-:W-:Y:S01]  /*8c710*/  IMAD.X R109, R109, 0x1, R0, P2 ;  /* 0x000000016d6d7824 */ /* 0x004fe200010e0600 */
[----:B----4-:R-:W-:Y:S01]  /*8c720*/  IADD3 R11, P3, R11, R4, RZ ;  /* 0x000000040b0b7210 */ /* 0x010fe20007f7e0ff */
[----:B------:R1:W-:Y:S03]  /*8c730*/  STL [R1+0x1970], R108 ;  /* 0x0019706c01007387 */ /* 0x0003e60000100800 */
[----:B------:R-:W-:Y:S01]  /*8c740*/  IADD3.X R107, R107, R0, RZ, P3, !PT ;  /* 0x000000006b6b7210 */ /* 0x000fe20001ffe4ff */
[----:B------:R1:W-:Y:S04]  /*8c750*/  LDGSTS.E [R3+0x1c004], desc[UR60][R108.64], P0 ;  /* 0x1c0040006c037fae */ /* 0x0003e8000812187c */
[----:B------:R2:W-:Y:S04]  /*8c760*/  STL [R1+0x196c], R109 ;  /* 0x00196c6d01007387 */ /* 0x0005e80000100800 */
[----:B------:R3:W-:Y:S01]  /*8c770*/  STL [R1+0x1978], R11 ;  /* 0x0019780b01007387 */ /* 0x0007e20000100800 */
[----:B------:R-:W-:-:S03]  /*8c780*/  IADD3 R104, P0, R104, R4, RZ ;  /* 0x0000000468687210 */ /* 0x000fc60007f1e0ff */
[----:B------:R4:W-:Y:S01]  /*8c790*/  STL [R1+0x1974], R107 ;  /* 0x0019746b01007387 */ /* 0x0009e20000100800 */
[----:B------:R-:W-:-:S03]  /*8c7a0*/  IADD3 R9, P2, R9, R4, RZ ;  /* 0x0000000409097210 */ /* 0x000fc60007f5e0ff */
[----:B------:R-:W4:Y:S01]  /*8c7b0*/  LDL.LU R112, [R1+0x1998] ;  /* 0x0019980001707983 */ /* 0x000f220000300800 */
[----:B-1----:R-:W-:-:S03]  /*8c7c0*/  IMAD.MOV.U32 R108, RZ, RZ, R11 ;  /* 0x000000ffff6c7224 */ /* 0x002fc600078e000b */
[----:B------:R-:W4:Y:S04]  /*8c7d0*/  LDL.LU R110, [R1+0x19a0] ;  /* 0x0019a000016e7983 */ /* 0x000f280000300800 */
[----:B------:R-:W4:Y:S01]  /*8c7e0*/  LDL.LU R113, [R1+0x1994] ;  /* 0x0019940001717983 */ /* 0x000f220000300800 */
[----:B--2---:R-:W-:-:S03]  /*8c7f0*/  MOV R109, R107 ;  /* 0x0000006b006d7202 */ /* 0x004fc60000000f00 */
[----:B------:R-:W2:Y:S04]  /*8c800*/  LDL.LU R111, [R1+0x199c] ;  /* 0x00199c00016f7983 */ /* 0x000ea80000300800 */
[----:B---3--:R-:W3:Y:S04]  /*8c810*/  LDL.LU R11, [R1+0x19a8] ;  /* 0x0019a800010b7983 */ /* 0x008ee80000300800 */
[----:B------:R-:W-:Y:S01]  /*8c820*/  STL [R1+0x1980], R104 ;  /* 0x0019806801007387 */ /* 0x000fe20000100800 */
[----:B------:R-:W-:-:S04]  /*8c830*/  IMAD.X R106, R106, 0x1, R0, P0 ;  /* 0x000000016a6a7824 */ /* 0x000fc800000e0600 */
[----:B----4-:R-:W-:Y:S01]  /*8c840*/  IMAD.MOV.U32 R107, RZ, RZ, R106 ;  /* 0x000000ffff6b7224 */ /* 0x010fe200078e006a */
[----:B------:R1:W-:Y:S01]  /*8c850*/  STL [R1+0x197c], R106 ;  /* 0x00197c6a01007387 */ /* 0x0003e20000100800 */
[----:B------:R-:W-:-:S03]  /*8c860*/  IADD3.X R103, R103, R0, RZ, P2, !PT ;  /* 0x0000000067677210 */ /* 0x000fc600017fe4ff */
[----:B------:R4:W-:Y:S04]  /*8c870*/  STL [R1+0x1988], R9 ;  /* 0x0019880901007387 */ /* 0x0009e80000100800 */
[----:B------:R4:W-:Y:S01]  /*8c880*/  STL [R1+0x1984], R103 ;  /* 0x0019846701007387 */ /* 0x0009e20000100800 */
[----:B-1----:R-:W-:-:S03]  /*8c890*/  MOV R106, R104 ;  /* 0x00000068006a7202 */ /* 0x002fc60000000f00 */
[----:B------:R-:W3:Y:S01]  /*8c8a0*/  LDL.LU R104, [R1+0x19a4] ;  /* 0x0019a40001687983 */ /* 0x000ee20000300800 */
[----:B------:R-:W-:-:S04]  /*8c8b0*/  UISETP.GT.AND UP1, UPT, UR6, 0x26, UPT ;  /* 0x000000260600788c */ /* 0x000fc8000bf24270 */
[----:B------:R-:W-:-:S04]  /*8c8c0*/  USEL UR4, URZ, 0x4, !UP1 ;  /* 0x000000043f047887 */ /* 0x000fc8000c800000 */
[----:B------:R-:W-:-:S06]  /*8c8d0*/  USEL UR4, UR4, URZ, !UP0 ;  /* 0x0000003f04047287 */ /* 0x000fcc000c000000 */
[----:B------:R-:W-:Y:S01]  /*8c8e0*/  ISETP.NE.U32.AND P1, PT, RZ, UR4, PT ;  /* 0x00000004ff007c0c */ /* 0x000fe2000bf25070 */
[----:B------:R-:W-:-:S12]  /*8c8f0*/  UISETP.GT.AND UP1, UPT, UR6, 0x27, UPT ;  /* 0x000000270600788c */ /* 0x000fd8000bf24270 */
[----:B------:R-:W-:Y:S04]  /*8c900*/  LDGSTS.E [R3+0x10008], desc[UR60][R108.64], P1 ;  /* 0x100080006c037fae */ /* 0x000fe8000892187c */
[----:B------:R1:W-:Y:S04]  /*8c910*/  LDGSTS.E [R3+0x14008], desc[UR60][R106.64], P1 ;  /* 0x140080006a037fae */ /* 0x0003e8000892187c */
[----:B------:R-:W3:Y:S01]  /*8c920*/  LDL.LU R109, [R1+0x19ac] ;  /* 0x0019ac00016d7983 */ /* 0x000ee20000300800 */
[----:B-1----:R-:W-:-:S03]  /*8c930*/  IMAD.MOV.U32 R106, RZ, RZ, R9 ;  /* 0x000000ffff6a7224 */ /* 0x002fc600078e0009 */
[----:B----4-:R-:W4:Y:S01]  /*8c940*/  LDL.LU R9, [R1+0x19b0] ;  /* 0x0019b00001097983 */ /* 0x010f220000300800 */
[----:B------:R-:W-:-:S03]  /*8c950*/  IADD3 R102, P0, R102, R4, RZ ;  /* 0x0000000466667210 */ /* 0x000fc60007f1e0ff */
[----:B------:R-:W4:Y:S01]  /*8c960*/  LDL.LU R108, [R1+0x1d34] ;  /* 0x001d3400016c7983 */ /* 0x000f220000300800 */
[----:B------:R-:W-:-:S03]  /*8c970*/  MOV R107, R103 ;  /* 0x00000067006b7202 */ /* 0x000fc60000000f00 */
[----:B------:R-:W4:Y:S01]  /*8c980*/  LDL.LU R103, [R1+0x1d38] ;  /* 0x001d380001677983 */ /* 0x000f220000300800 */
[----:B------:R-:W-:Y:S01]  /*8c990*/  IMAD.X R105, R105, 0x1, R0, P0 ;  /* 0x0000000169697824 */ /* 0x000fe200000e0600 */
[----:B------:R-:W-:Y:S02]  /*8c9a0*/  USEL UR4, URZ, 0x4, !UP1 ;  /* 0x000000043f047887 */ /* 0x000fe4000c800000 */
[----:B------:R1:W-:Y:S02]  /*8c9b0*/  LDGSTS.E [R3+0x18008], desc[UR60][R106.64], P1 ;  /* 0x180080006a037fae */ /* 0x0003e4000892187c */
[----:B------:R-:W-:Y:S02]  /*8c9c0*/  USEL UR4, UR4, URZ, !UP0 ;  /* 0x0000003f04047287 */ /* 0x000fe4000c000000 */
[----:B------:R-:W-:Y:S01]  /*8c9d0*/  STL [R1+0x1990], R102 ;  /* 0x0019906601007387 */ /* 0x000fe20000100800 */
[----:B-1----:R-:W-:Y:S01]  /*8c9e0*/  MOV R106, R102 ;  /* 0x00000066006a7202 */ /* 0x002fe20000000f00 */
[----:B------:R-:W-:-:S02]  /*8c9f0*/  IMAD.MOV.U32 R107, RZ, RZ, R105 ;  /* 0x000000ffff6b7224 */ /* 0x000fc400078e0069 */
[----:B------:R1:W-:Y:S04]  /*8ca00*/  STL [R1+0x198c], R105 ;  /* 0x00198c6901007387 */ /* 0x0003e80000100800 */
[----:B------:R-:W-:Y:S01]  /*8ca10*/  LDGSTS.E [R3+0x1c008], desc[UR60][R106.64], P1 ;  /* 0x1c0080006a037fae */ /* 0x000fe2000892187c */
[----:B------:R-:W-:-:S03]  /*8ca20*/  ISETP.NE.U32.AND P0, PT, RZ, UR4, PT ;  /* 0x00000004ff007c0c */ /* 0x000fc6000bf05070 */
[----:B------:R-:W4:Y:S04]  /*8ca30*/  LDL.LU R107, [R1+0x1d3c] ;  /* 0x001d3c00016b7983 */ /* 0x000f280000300800 */
[----:B------:R-:W4:Y:S04]  /*8ca40*/  LDL.LU R106, [R1+0x1d40] ;  /* 0x001d4000016a7983 */ /* 0x000f280000300800 */
[----:B-1----:R-:W4:Y:S04]  /*8ca50*/  LDL.LU R105, [R1+0x1d44] ;  /* 0x001d440001697983 */ /* 0x002f280000300800 */
[----:B------:R-:W4:Y:S01]  /*8ca60*/  LDL.LU R102, [R1+0x1d48] ;  /* 0x001d480001667983 */ /* 0x000f220000300800 */
[----:B------:R-:W-:-:S02]  /*8ca70*/  IADD3 R112, P1, R112, R4, RZ ;  /* 0x0000000470707210 */ /* 0x000fc40007f3e0ff */
[----:B------:R-:W-:Y:S02]  /*8ca80*/  IADD3 R110, P2, R110, R4, RZ ;  /* 0x000000046e6e7210 */ /* 0x000fe40007f5e0ff */
[----:B------:R-:W-:Y:S01]  /*8ca90*/  IADD3.X R113, R113, R0, RZ, P1, !PT ;  /* 0x0000000071717210 */ /* 0x000fe20000ffe4ff */
[----:B------:R-:W-:Y:S02]  /*8caa0*/  STL [R1+0x1998], R112 ;  /* 0x0019987001007387 */ /* 0x000fe40000100800 */
[----:B--2---:R-:W-:Y:S01]  /*8cab0*/  IMAD.X R111, R111, 0x1, R0, P2 ;  /* 0x000000016f6f7824 */ /* 0x004fe200010e0600 */
[----:B---3--:R-:W-:Y:S01]  /*8cac0*/  IADD3 R11, P1, R11, R4, RZ ;  /* 0x000000040b0b7210 */ /* 0x008fe20007f3e0ff */
[----:B------:R-:W-:Y:S04]  /*8cad0*/  STL [R1+0x1994], R113 ;  /* 0x0019947101007387 */ /* 0x000fe80000100800 */
[----:B------:R1:W-:Y:S04]  /*8cae0*/  STL [R1+0x19a0], R110 ;  /* 0x0019a06e01007387 */ /* 0x0003e80000100800 */
[----:B------:R-:W-:Y:S04]  /*8caf0*/  LDGSTS.E [R3+0x1000c], desc[UR60][R112.64], P0 ;  /* 0x1000c00070037fae */ /* 0x000fe8000812187c */
[----:B------:R-:W-:Y:S04]  /*8cb00*/  STL [R1+0x199c], R111 ;  /* 0x00199c6f01007387 */ /* 0x000fe80000100800 */
[----:B------:R1:W-:Y:S04]  /*8cb10*/  LDGSTS.E [R3+0x1400c], desc[UR60][R110.64], P0 ;  /* 0x1400c0006e037fae */ /* 0x0003e8000812187c */
[----:B------:R2:W-:Y:S01]  /*8cb20*/  STL [R1+0x19a8], R11 ;  /* 0x0019a80b01007387 */ /* 0x0005e20000100800 */
[----:B-1----:R-:W-:Y:S01]  /*8cb30*/  IMAD.MOV.U32 R110, RZ, RZ, R11 ;  /* 0x000000ffff6e7224 */ /* 0x002fe200078e000b */
[----:B------:R-:W-:-:S05]  /*8cb40*/  IADD3.X R104, R104, R0, RZ, P1, !PT ;  /* 0x0000000068687210 */ /* 0x000fca0000ffe4ff */
[----:B------:R1:W-:Y:S04]  /*8cb50*/  STL [R1+0x19a4], R104 ;  /* 0x0019a46801007387 */ /* 0x0003e80000100800 */
[----:B--2---:R-:W2:Y:S01]  /*8cb60*/  LDL.LU R11, [R1+0x1d50] ;  /* 0x001d5000010b7983 */ /* 0x004ea20000300800 */
[----:B------:R-:W-:-:S03]  /*8cb70*/  MOV R111, R104 ;  /* 0x00000068006f7202 */ /* 0x000fc60000000f00 */
[----:B-1----:R-:W3:Y:S01]  /*8cb80*/  LDL.LU R104, [R1+0x1d4c] ;  /* 0x001d4c0001687983 */ /* 0x002ee20000300800 */
[----:B------:R-:W-:-:S03]  /*8cb90*/  UISETP.GT.AND UP1, UPT, UR6, 0x44, UPT ;  /* 0x000000440600788c */ /* 0x000fc6000bf24270 */
[----:B------:R1:W-:Y:S01]  /*8cba0*/  LDGSTS.E [R3+0x1800c], desc[UR60][R110.64], P0 ;  /* 0x1800c0006e037fae */ /* 0x0003e2000812187c */
[----:B------:R-:W-:-:S04]  /*8cbb0*/  USEL UR4, URZ, 0x4, !UP1 ;  /* 0x000000043f047887 */ /* 0x000fc8000c800000 */
[----:B------:R-:W-:-:S06]  /*8cbc0*/  USEL UR4, UR4, URZ, !UP0 ;  /* 0x0000003f04047287 */ /* 0x000fcc000c000000 */
[----:B------:R-:W-:Y:S02]  /*8cbd0*/  ISETP.NE.U32.AND P1, PT, RZ, UR4, PT ;  /* 0x00000004ff007c0c */ /* 0x000fe4000bf25070 */
[----:B----4-:R-:W-:-:S05]  /*8cbe0*/  IADD3 R9, P2, R9, R4, RZ ;  /* 0x0000000409097210 */ /* 0x010fca0007f5e0ff */
[----:B------:R-:W-:Y:S01]  /*8cbf0*/  IMAD.X R109, R109, 0x1, R0, P2 ;  /* 0x000000016d6d7824 */ /* 0x000fe200010e0600 */
[----:B------:R-:W-:Y:S01]  /*8cc00*/  IADD3 R103, P3, R103, R4, RZ ;  /* 0x0000000467677210 */ /* 0x000fe20007f7e0ff */
[----:B-1----:R-:W-:-:S03]  /*8cc10*/  IMAD.MOV.U32 R110, RZ, RZ, R9 ;  /* 0x000000ffff6e7224 */ /* 0x002fc600078e0009 */
[----:B------:R-:W-:Y:S02]  /*8cc20*/  MOV R111, R109 ;  /* 0x0000006d006f7202 */ /* 0x000fe40000000f00 */
[----:B------:R-:W-:Y:S01]  /*8cc30*/  IADD3.X R108, R108, R0, RZ, P3, !PT ;  /* 0x000000006c6c7210 */ /* 0x000fe20001ffe4ff */
[----:B------:R-:W-:Y:S04]  /*8cc40*/  STL [R1+0x19b0], R9 ;  /* 0x0019b00901007387 */ /* 0x000fe80000100800 */
[----:B------:R1:W-:Y:S04]  /*8cc50*/  STL [R1+0x19ac], R109 ;  /* 0x0019ac6d01007387 */ /* 0x0003e80000100800 */
[----:B------:R-:W-:Y:S04]  /*8cc60*/  STL [R1+0x1d38], R103 ;  /* 0x001d386701007387 */ /* 0x000fe80000100800 */
[----:B------:R-:W-:Y:S04]  /*8cc70*/  LDGSTS.E [R3+0x1c00c], desc[UR60][R110.64], P0 ;  /* 0x1c00c0006e037fae */ /* 0x000fe8000812187c */
[----:B------:R4:W-:Y:S04]  /*8cc80*/  STL [R1+0x1d34], R108 ;  /* 0x001d346c01007387 */ /* 0x0009e80000100800 */
[----:B------:R-:W3:Y:S01]  /*8cc90*/  LDL.LU R112, [R1+0x1d58] ;  /* 0x001d580001707983 */ /* 0x000ee20000300800 */
[----:B-1----:R-:W-:-:S03]  /*8cca0*/  IMAD.MOV.U32 R109, RZ, RZ, R108 ;  /* 0x000000ffff6d7224 */ /* 0x002fc600078e006c */
[----:B------:R-:W3:Y:S01]  /*8ccb0*/  LDL.LU R9, [R1+0x1d60] ;  /* 0x001d600001097983 */ /* 0x000ee20000300800 */
[----:B----4-:R-:W-:-:S03]  /*8ccc0*/  MOV R108, R103 ;  /* 0x00000067006c7202 */ /* 0x010fc60000000f00 */
[----:B------:R-:W4:Y:S04]  /*8ccd0*/  LDL.LU R113, [R1+0x1d54] ;  /* 0x001d540001717983 */ /* 0x000f280000300800 */
[----:B------:R-:W4:Y:S01]  /*8cce0*/  LDL.LU R103, [R1+0x1d5c] ;  /* 0x001d5c0001677983 */ /* 0x000f220000300800 */
[----:B------:R-:W-:-:S03]  /*8ccf0*/  IADD3 R106, P0, R106, R4, RZ ;  /* 0x000000046a6a7210 */ /* 0x000fc60007f1e0ff */
[----:B------:R-:W-:Y:S02]  /*8cd00*/  LDGSTS.E [R3+0x20000], desc[UR60][R108.64], P1 ;  /* 0x200000006c037fae */ /* 0x000fe4000892187c */
[----:B------:R-:W-:Y:S01]  /*8cd10*/  IMAD.X R107, R107, 0x1, R0, P0 ;  /* 0x000000016b6b7824 */ /* 0x000fe200000e0600 */
[----:B------:R-:W-:Y:S01]  /*8cd20*/  IADD3 R102, P2, R102, R4, RZ ;  /* 0x0000000466667210 */ /* 0x000fe20007f5e0ff */
[----:B------:R1:W-:Y:S03]  /*8cd30*/  STL [R1+0x1d40], R106 ;  /* 0x001d406a01007387 */ /* 0x0003e60000100800 */
[----:B------:R-:W-:Y:S01]  /*8cd40*/  IADD3.X R105, R105, R0, RZ, P2, !PT ;  /* 0x0000000069697210 */ /* 0x000fe200017fe4ff */
[----:B------:R-:W-:Y:S04]  /*8cd50*/  STL [R1+0x1d3c], R107 ;  /* 0x001d3c6b01007387 */ /* 0x000fe80000100800 */
[----:B------:R1:W-:Y:S04]  /*8cd60*/  STL [R1+0x1d48], R102 ;  /* 0x001d486601007387 */ /* 0x0003e80000100800 */
[----:B------:R3:W-:Y:S04]  /*8cd70*/  STL [R1+0x1d44], R105 ;  /* 0x001d446901007387 */ /* 0x0007e80000100800 */
[----:B------:R-:W4:Y:S04]  /*8cd80*/  LDL.LU R110, [R1+0x1d68] ;  /* 0x001d6800016e7983 */ /* 0x000f280000300800 */
[----:B------:R1:W-:Y:S04]  /*8cd90*/  LDGSTS.E [R3+0x24000], desc[UR60][R106.64], P1 ;  /* 0x240000006a037fae */ /* 0x0003e8000892187c */
[----:B------:R-:W4:Y:S04]  /*8cda0*/  LDL.LU R111, [R1+0x1d64] ;  /* 0x001d6400016f7983 */ /* 0x000f280000300800 */
[----:B------:R-:W4:Y:S01]  /*8cdb0*/  LDL.LU R108, [R1+0x1d6c] ;  /* 0x001d6c00016c7983 */ /* 0x000f220000300800 */
[----:B-1----:R-:W-:-:S03]  /*8cdc0*/  IMAD.MOV.U32 R106, RZ, RZ, R102 ;  /* 0x000000ffff6a7224 */ /* 0x002fc600078e0066 */
[----:B------:R-:W4:Y:S01]  /*8cdd0*/  LDL.LU R102, [R1+0x1d70] ;  /* 0x001d700001667983 */ /* 0x000f220000300800 */
[----:B------:R-:W-:-:S03]  /*8cde0*/  MOV R107, R105 ;  /* 0x00000069006b7202 */ /* 0x000fc60000000f00 */
[----:B------:R-:W4:Y:S04]  /*8cdf0*/  LDL.LU R109, [R1+0x1d74] ;  /* 0x001d7400016d7983 */ /* 0x000f280000300800 */
[----:B------:R-:W-:Y:S04]  /*8ce00*/  LDGSTS.E [R3+0x28000], desc[UR60][R106.64], P1 ;  /* 0x280000006a037fae */ /* 0x000fe8000892187c */
[----:B------:R-:W4:Y:S01]  /*8ce10*/  LDL.LU R107, [R1+0x1d78] ;  /* 0x001d7800016b7983 */ /* 0x000f220000300800 */
[----:B--2---:R-:W-:-:S05]  /*8ce20*/  IADD3 R11, P0, R11, R4, RZ ;  /* 0x000000040b0b7210 */ /* 0x004fca0007f1e0ff */
[----:B---3--:R-:W-:Y:S01]  /*8ce30*/  IMAD.X R104, R104, 0x1, R0, P0 ;  /* 0x0000000168687824 */ /* 0x008fe200000e0600 */
[----:B------:R-:W-:Y:S04]  /*8ce40*/  STL [R1+0x1d50], R11 ;  /* 0x001d500b01007387 */ /* 0x000fe80000100800 */
[----:B------:R1:W-:Y:S01]  /*8ce50*/  STL [R1+0x1d4c], R104 ;  /* 0x001d4c6801007387 */ /* 0x0003e20000100800 */
[----:B------:R-:W-:-:S03]  /*8ce60*/  MOV R105, R104 ;  /* 0x0000006800697202 */ /* 0x000fc60000000f00 */
[----:B------:R-:W2:Y:S01]  /*8ce70*/  LDL.LU R106, [R1+0x1d7c] ;  /* 0x001d7c00016a7983 */ /* 0x000ea20000300800 */
[----:B-1----:R-:W-:-:S03]  /*8ce80*/  IMAD.MOV.U32 R104, RZ, RZ, R11 ;  /* 0x000000ffff687224 */ /* 0x002fc600078e000b */
[----:B------:R-:W3:Y:S04]  /*8ce90*/  LDL.LU R11, [R1+0x1d80] ;  /* 0x001d8000010b7983 */ /* 0x000ee80000300800 */
[----:B------:R-:W-:Y:S04]  /*8cea0*/  LDGSTS.E [R3+0x2c000], desc[UR60][R104.64], P1 ;  /* 0x2c00000068037fae */ /* 0x000fe8000892187c */
[----:B------:R-:W2:Y:S04]  /*8ceb0*/  LDL.LU R105, [R1+0x1d84] ;  /* 0x001d840001697983 */ /* 0x000ea80000300800 */
[----:B------:R-:W2:Y:S01]  /*8cec0*/  LDL.LU R104, [R1+0x1d88] ;  /* 0x001d880001687983 */ /* 0x000ea20000300800 */
[----:B------:R-:W-:-:S04]  /*8ced0*/  UISETP.GT.AND UP1, UPT, UR6, 0x45, UPT ;  /* 0x000000450600788c */ /* 0x000fc8000bf24270 */
[----:B------:R-:W-:-:S04]  /*8cee0*/  USEL UR4, URZ, 0x4, !UP1 ;  /* 0x000000043f047887 */ /* 0x000fc8000c800000 */
[----:B------:R-:W-:-:S06]  /*8cef0*/  USEL UR4, UR4, URZ, !UP0 ;  /* 0x0000003f04047287 */ /* 0x000fcc000c000000 */
[----:B------:R-:W-:Y:S02]  /*8cf00*/  ISETP.NE.U32.AND P0, PT, RZ, UR4, PT ;  /* 0x00000004ff007c0c */ /* 0x000fe4000bf05070 */
[-C--:B------:R-:W-:Y:S02]  /*8cf10*/  IADD3 R112, P1, R112, R4.reuse, RZ ;  /* 0x0000000470707210 */ /* 0x080fe40007f3e0ff */
[----:B------:R-:W-:Y:S02]  /*8cf20*/  IADD3 R9, P2, R9, R4, RZ ;  /* 0x0000000409097210 */ /* 0x000fe40007f5e0ff */
[----:B----4-:R-:W-:Y:S01]  /*8cf30*/  IADD3.X R113, R113, R0, RZ, P1, !PT ;  /* 0x0000000071717210 */ /* 0x010fe20000ffe4ff */
[----:B------:R-:W-:Y:S02]  /*8cf40*/  STL [R1+0x1d58], R112 ;  /* 0x001d587001007387 */ /* 0x000fe40000100800 */
[----:B------:R-:W-:Y:S02]  /*8cf50*/  IMAD.X R103, R103, 0x1, R0, P2 ;  /* 0x0000000167677824 */ /* 0x000fe400010e0600 */
[----:B------:R1:W-:Y:S04]  /*8cf60*/  STL [R1+0x1d54], R113 ;  /* 0x001d547101007387 */ /* 0x0003e80000100800 */
[----:B------:R-:W-:Y:S04]  /*8cf70*/  STL [R1+0x1d60], R9 ;  /* 0x001d600901007387 */ /* 0x000fe80000100800 */
[----:B------:R1:W-:Y:S04]  /*8cf80*/  LDGSTS.E [R3+0x20004], desc[UR60][R112.64], P0 ;  /* 0x2000400070037fae */ /* 0x0003e8000812187c */
[----:B------:R4:W-:Y:S01]  /*8cf90*/  STL [R1+0x1d5c], R103 ;  /* 0x001d5c6701007387 */ /* 0x0009e20000100800 */
[----:B------:R-:W-:Y:S01]  /*8cfa0*/  UISETP.GT.AND UP1, UPT, UR6, 0x46, UPT ;  /* 0x000000460600788c */ /* 0x000fe2000bf24270 */
[----:B-1----:R-:W-:Y:S01]  /*8cfb0*/  IMAD.MOV.U32 R113, RZ, RZ, R103 ;  /* 0x000000ffff717224 */ /* 0x002fe200078e0067 */
[----:B------:R-:W-:Y:S01]  /*8cfc0*/  MOV R112, R9 ;  /* 0x0000000900707202 */ /* 0x000fe20000000f00 */
[----:B----4-:R-:W4:Y:S04]  /*8cfd0*/  LDL.LU R103, [R1+0x1d8c] ;  /* 0x001d8c0001677983 */ /* 0x010f280000300800 */
[----:B------:R-:W4:Y:S01]  /*8cfe0*/  LDL.LU R9, [R1+0x1d90] ;  /* 0x001d900001097983 */ /* 0x000f220000300800 */
[----:B------:R-:W-:Y:S01]  /*8cff0*/  IADD3 R110, P1, R110, R4, RZ ;  /* 0x000000046e6e7210 */ /* 0x000fe20007f3e0ff */
[----:B------:R-:W-:-:S02]  /*8d000*/  USEL UR4, URZ, 0x4, !UP1 ;  /* 0x000000043f047887 */ /* 0x000fc4000c800000 */
[----:B------:R-:W-:Y:S01]  /*8d010*/  LDGSTS.E [R3+0x24004], desc[UR60][R112.64], P0 ;  /* 0x2400400070037fae */ /* 0x000fe2000812187c */
[----:B------:R-:W-:Y:S01]  /*8d020*/  IADD3.X R111, R111, R0, RZ, P1, !PT ;  /* 0x000000006f6f7210 */ /* 0x000fe20000ffe4ff */
[----:B------:R-:W-:Y:S02]  /*8d030*/  USEL UR4, UR4, URZ, !UP0 ;  /* 0x0000003f04047287 */ /* 0x000fe4000c000000 */
[----:B------:R1:W-:Y:S01]  /*8d040*/  STL [R1+0x1d68], R110 ;  /* 0x001d686e01007387 */ /* 0x0003e20000100800 */
[----:B------:R-:W-:-:S03]  /*8d050*/  IADD3 R102, P2, R102, R4, RZ ;  /* 0x0000000466667210 */ /* 0x000fc60007f5e0ff */
[----:B------:R1:W-:Y:S02]  /*8d060*/  STL [R1+0x1d64], R111 ;  /* 0x001d646f01007387 */ /* 0x0003e40000100800 */
[----:B------:R-:W-:Y:S02]  /*8d070*/  IMAD.X R108, R108, 0x1, R0, P2 ;  /* 0x000000016c6c7824 */ /* 0x000fe400010e0600 */
[----:B------:R1:W-:Y:S01]  /*8d080*/  LDGSTS.E [R3+0x28004], desc[UR60][R110.64], P0 ;  /* 0x280040006e037fae */ /* 0x0003e2000812187c */
[----:B------:R-:W-:-:S03]  /*8d090*/  ISETP.NE.U32.AND P1, PT, RZ, UR4, PT ;  /* 0x00000004ff007c0c */ /* 0x000fc6000bf25070 */
[----:B------:R-:W-:Y:S01]  /*8d0a0*/  STL [R1+0x1d70], R102 ;  /* 0x001d706601007387 */ /* 0x000fe20000100800 */
[----:B-1----:R-:W-:Y:S01]  /*8d0b0*/  IMAD.MOV.U32 R110, RZ, RZ, R102 ;  /* 0x000000ffff6e7224 */ /* 0x002fe200078e0066 */
[----:B------:R-:W-:Y:S02]  /*8d0c0*/  MOV R111, R108 ;  /* 0x0000006c006f7202 */ /* 0x000fe40000000f00 */
[----:B------:R-:W-:-:S03]  /*8d0d0*/  IADD3 R107, P3, R107, R4, RZ ;  /* 0x000000046b6b7210 */ /* 0x000fc60007f7e0ff */
[----:B------:R1:W-:Y:S01]  /*8d0e0*/  LDGSTS.E [R3+0x2c004], desc[UR60][R110.64], P0 ;  /* 0x2c0040006e037fae */ /* 0x0003e2000812187c */
[----:B------:R-:W-:-:S03]  /*8d0f0*/  IADD3.X R109, R109, R0, RZ, P3, !PT ;  /* 0x000000006d6d7210 */ /* 0x000fc60001ffe4ff */
[----:B------:R1:W-:Y:S04]  /*8d100*/  STL [R1+0x1d6c], R108 ;  /* 0x001d6c6c01007387 */ /* 0x0003e80000100800 */
[----:B------:R-:W-:Y:S04]  /*8d110*/  STL [R1+0x1d78], R107 ;  /* 0x001d786b01007387 */ /* 0x000fe80000100800 */
[----:B------:R1:W-:Y:S02]  /*8d120*/  STL [R1+0x1d74], R109 ;  /* 0x001d746d01007387 */ /* 0x0003e40000100800 */
[----:B-1----:R-:W-:Y:S01]  /*8d130*/  IMAD.MOV.U32 R110, RZ, RZ, R107 ;  /* 0x000000ffff6e7224 */ /* 0x002fe200078e006b */
[----:B------:R-:W-:Y:S01]  /*8d140*/  MOV R111, R109 ;  /* 0x0000006d006f7202 */ /* 0x000fe20000000f00 */
[----:B------:R-:W4:Y:S04]  /*8d150*/  LDL.LU R108, [R1+0x1d98] ;  /* 0x001d9800016c7983 */ /* 0x000f280000300800 */
[----:B------:R-:W4:Y:S04]  /*8d160*/  LDL.LU R102, [R1+0x1da0] ;  /* 0x001da00001667983 */ /* 0x000f280000300800 */
[----:B------:R-:W4:Y:S04]  /*8d170*/  LDL.LU R109, [R1+0x1d94] ;  /* 0x001d9400016d7983 */ /* 0x000f280000300800 */
[----:B------:R-:W4:Y:S04]  /*8d180*/  LDL.LU R107, [R1+0x1d9c] ;  /* 0x001d9c00016b7983 */ /* 0x000f280000300800 */
[----:B------:R1:W-:Y:S01]  /*8d190*/  LDGSTS.E [R3+0x20008], desc[UR60][R110.64], P1 ;  /* 0x200080006e037fae */ /* 0x0003e2000892187c */
[----:B---3--:R-:W-:-:S05]  /*8d1a0*/  IADD3 R11, P0, R11, R4, RZ ;  /* 0x000000040b0b7210 */ /* 0x008fca0007f1e0ff */
[----:B--2---:R-:W-:Y:S01]  /*8d1b0*/  IMAD.X R106, R106, 0x1, R0, P0 ;  /* 0x000000016a6a7824 */ /* 0x004fe200000e0600 */
[----:B------:R2:W-:Y:S01]  /*8d1c0*/  STL [R1+0x1d80], R11 ;  /* 0x001d800b01007387 */ /* 0x0005e20000100800 */
[----:B-1----:R-:W-:-:S03]  /*8d1d0*/  IMAD.MOV.U32 R110, RZ, RZ, R11 ;  /* 0x000000ffff6e7224 */ /* 0x002fc600078e000b */
[----:B------:R1:W-:Y:S01]  /*8d1e0*/  STL [R1+0x1d7c], R106 ;  /* 0x001d7c6a01007387 */ /* 0x0003e20000100800 */
[----:B------:R-:W-:Y:S01]  /*8d1f0*/  MOV R111, R106 ;  /* 0x0000006a006f7202 */ /* 0x000fe20000000f00 */
[----:B------:R-:W-:Y:S01]  /*8d200*/  UISETP.GT.AND UP1, UPT, UR6, 0x47, UPT ;  /* 0x000000470600788c */ /* 0x000fe2000bf24270 */
[----:B------:R-:W-:-:S03]  /*8d210*/  IADD3 R104, P2, R104, R4, RZ ;  /* 0x0000000468687210 */ /* 0x000fc60007f5e0ff */
[----:B------:R-:W-:Y:S01]  /*8d220*/  LDGSTS.E [R3+0x24008], desc[UR60][R110.64], P1 ;  /* 0x240080006e037fae */ /* 0x000fe2000892187c */
[----:B------:R-:W-:-:S03]  /*8d230*/  IADD3.X R105, R105, R0, RZ, P2, !PT ;  /* 0x0000000069697210 */ /* 0x000fc600017fe4ff */
[----:B------:R3:W-:Y:S04]  /*8d240*/  STL [R1+0x1d88], R104 ;  /* 0x001d886801007387 */ /* 0x0007e80000100800 */
[----:B--2---:R-:W2:Y:S04]  /*8d250*/  LDL.LU R11, [R1+0x1da8] ;  /* 0x001da800010b7983 */ /* 0x004ea80000300800 */
[----:B------:R3:W-:Y:S04]  /*8d260*/  STL [R1+0x1d84], R105 ;  /* 0x001d846901007387 */ /* 0x0007e80000100800 */
[----:B-1----:R-:W2:Y:S01]  /*8d270*/  LDL.LU R106, [R1+0x1da4] ;  /* 0x001da400016a7983 */ /* 0x002ea20000300800 */
[----:B------:R-:W-:-:S03]  /*8d280*/  USEL UR4, URZ, 0x4, !UP1 ;  /* 0x000000043f047887 */ /* 0x000fc6000c800000 */
[----:B------:R3:W-:Y:S01]  /*8d290*/  LDGSTS.E [R3+0x28008], desc[UR60][R104.64], P1 ;  /* 0x2800800068037fae */ /* 0x0007e2000892187c */
[----:B------:R-:W-:Y:S01]  /*8d2a0*/  USEL UR4, UR4, URZ, !UP0 ;  /* 0x0000003f04047287 */ /* 0x000fe2000c000000 */
[----:B----4-:R-:W-:-:S05]  /*8d2b0*/  IADD3 R9, P0, R9, R4, RZ ;  /* 0x0000000409097210 */ /* 0x010fca0007f1e0ff */
[----:B------:R-:W-:Y:S01]  /*8d2c0*/  IMAD.X R103, R103, 0x1, R0, P0 ;  /* 0x0000000167677824 */ /* 0x000fe200000e0600 */
[----:B------:R-:W-:Y:S04]  /*8d2d0*/  STL [R1+0x1d90], R9 ;  /* 0x001d900901007387 */ /* 0x000fe80000100800 */
[----:B------:R1:W-:Y:S04]  /*8d2e0*/  STL [R1+0x1d8c], R103 ;  /* 0x001d8c6701007387 */ /* 0x0003e80000100800 */
[----:B------:R-:W4:Y:S01]  /*8d2f0*/  LDL.LU R112, [R1+0x1db0] ;  /* 0x001db00001707983 */ /* 0x000f220000300800 */
[----:B---3--:R-:W-:Y:S01]  /*8d300*/  MOV R104, R9 ;  /* 0x0000000900687202 */ /* 0x008fe20000000f00 */
[----:B------:R-:W-:-:S02]  /*8d310*/  IMAD.MOV.U32 R105, RZ, RZ, R103 ;  /* 0x000000ffff697224 */ /* 0x000fc400078e0067 */
[----:B------:R-:W3:Y:S04]  /*8d320*/  LDL.LU R110, [R1+0x2138] ;  /* 0x00213800016e7983 */ /* 0x000ee80000300800 */
[----:B------:R-:W3:Y:S01]  /*8d330*/  LDL.LU R113, [R1+0x1dac] ;  /* 0x001dac0001717983 */ /* 0x000ee20000300800 */
[----:B------:R-:W-:-:S03]  /*8d340*/  ISETP.NE.U32.AND P0, PT, RZ, UR4, PT ;  /* 0x00000004ff007c0c */ /* 0x000fc6000bf05070 */
[----:B------:R-:W-:Y:S04]  /*8d350*/  LDGSTS.E [R3+0x2c008], desc[UR60][R104.64], P1 ;  /* 0x2c00800068037fae */ /* 0x000fe8000892187c */
[----:B------:R-:W3:Y:S04]  /*8d360*/  LDL.LU R111, [R1+0x2134] ;  /* 0x00213400016f7983 */ /* 0x000ee80000300800 */
[----:B------:R-:W3:Y:S04]  /*8d370*/  LDL.LU R105, [R1+0x213c] ;  /* 0x00213c0001697983 */ /* 0x000ee80000300800 */
[----:B------:R-:W3:Y:S04]  /*8d380*/  LDL.LU R104, [R1+0x2140] ;  /* 0x0021400001687983 */ /* 0x000ee80000300800 */
[----:B-1----:R-:W3:Y:S04]  /*8d390*/  LDL.LU R103, [R1+0x2144] ;  /* 0x0021440001677983 */ /* 0x002ee80000300800 */
[----:B------:R-:W3:Y:S01]  /*8d3a0*/  LDL.LU R9, [R1+0x2148] ;  /* 0x0021480001097983 */ /* 0x000ee20000300800 */
[----:B------:R-:W-:-:S02]  /*8d3b0*/  IADD3 R108, P1, R108, R4, RZ ;  /* 0x000000046c6c7210 */ /* 0x000fc40007f3e0ff */
[----:B------:R-:W-:Y:S02]  /*8d3c0*/  IADD3 R102, P2, R102, R4, RZ ;  /* 0x0000000466667210 */ /* 0x000fe40007f5e0ff */
[----:B------:R-:W-:Y:S01]  /*8d3d0*/  IADD3.X R109, R109, R0, RZ, P1, !PT ;  /* 0x000000006d6d7210 */ /* 0x000fe20000ffe4ff */
[----:B------:R1:W-:Y:S02]  /*8d3e0*/  STL [R1+0x1d98], R108 ;  /* 0x001d986c01007387 */ /* 0x0003e40000100800 */
[----:B------:R-:W-:Y:S02]  /*8d3f0*/  IMAD.X R107, R107, 0x1, R0, P2 ;  /* 0x000000016b6b7824 */ /* 0x000fe400010e0600 */
[----:B------:R1:W-:Y:S04]  /*8d400*/  STL [R1+0x1d94], R109 ;  /* 0x001d946d01007387 */ /* 0x0003e80000100800 */
[----:B------:R1:W-:Y:S04]  /*8d410*/  LDGSTS.E [R3+0x2000c], desc[UR60][R108.64], P0 ;  /* 0x2000c0006c037fae */ /* 0x0003e8000812187c */
[----:B------:R1:W-:Y:S04]  /*8d420*/  STL [R1+0x1da0], R102 ;  /* 0x001da06601007387 */ /* 0x0003e80000100800 */
[----:B------:R-:W-:Y:S01]  /*8d430*/  STL [R1+0x1d9c], R107 ;  /* 0x001d9c6b01007387 */ /* 0x000fe20000100800 */
[----:B-1----:R-:W-:Y:S01]  /*8d440*/  MOV R108, R102 ;  /* 0x00000066006c7202 */ /* 0x002fe20000000f00 */
[----:B------:R-:W-:-:S02]  /*8d450*/  IMAD.MOV.U32 R109, RZ, RZ, R107 ;  /* 0x000000ffff6d7224 */ /* 0x000fc400078e006b */
[----:B------:R-:W3:Y:S04]  /*8d460*/  LDL.LU R102, [R1+0x2150] ;  /* 0x0021500001667983 */ /* 0x000ee80000300800 */
[----:B------:R1:W-:Y:S01]  /*8d470*/  LDGSTS.E [R3+0x2400c], desc[UR60][R108.64], P0 ;  /* 0x2400c0006c037fae */ /* 0x0003e2000812187c */
[----:B--2---:R-:W-:-:S04]  /*8d480*/  IADD3 R11, P1, R11, R4, RZ ;  /* 0x000000040b0b7210 */ /* 0x004fc80007f3e0ff */
[----:B------:R-:W-:Y:S01]  /*8d490*/  IADD3.X R106, R106, R0, RZ, P1, !PT ;  /* 0x000000006a6a7210 */ /* 0x000fe20000ffe4ff */
[----:B------:R-:W-:Y:S03]  /*8d4a0*/  STL [R1+0x1da8], R11 ;  /* 0x001da80b01007387 */ /* 0x000fe60000100800 */
[----:B-1----:R-:W-:Y:S01]  /*8d4b0*/  MOV R109, R106 ;  /* 0x0000006a006d7202 */ /* 0x002fe20000000f00 */
[----:B------:R1:W-:Y:S04]  /*8d4c0*/  STL [R1+0x1da4], R106 ;  /* 0x001da46a01007387 */ /* 0x0003e80000100800 */
[----:B-1----:R-:W2:Y:S01]  /*8d4d0*/  LDL.LU R106, [R1+0x214c] ;  /* 0x00214c00016a7983 */ /* 0x002ea20000300800 */
[----:B------:R-:W-:-:S04]  /*8d4e0*/  UISETP.GT.AND UP1, UPT, UR6, 0x64, UPT ;  /* 0x000000640600788c */ /* 0x000fc8000bf24270 */
[----:B------:R-:W-:Y:S01]  /*8d4f0*/  USEL UR4, URZ, 0x4, !UP1 ;  /* 0x000000043f047887 */ /* 0x000fe2000c800000 */
[----:B------:R-:W-:-:S03]  /*8d500*/  IMAD.MOV.U32 R108, RZ, RZ, R11 ;  /* 0x000000ffff6c7224 */ /* 0x000fc600078e000b */
[----:B------:R-:W-:Y:S02]  /*8d510*/  USEL UR4, UR4, URZ, !UP0 ;  /* 0x0000003f04047287 */ /* 0x000fe4000c000000 */
[----:B------:R-:W-:Y:S04]  /*8d520*/  LDGSTS.E [R3+0x2800c], desc[UR60][R108.64], P0 ;  /* 0x2800c0006c037fae */ /* 0x000fe8000812187c */
[----:B------:R-:W-:Y:S01]  /*8d530*/  ISETP.NE.U32.AND P1, PT, RZ, UR4, PT ;  /* 0x00000004ff007c0c */ /* 0x000fe2000bf25070 */
[----:B------:R-:W2:Y:S04]  /*8d540*/  LDL.LU R109, [R1+0x2154] ;  /* 0x00215400016d7983 */ /* 0x000ea80000300800 */
[----:B------:R-:W2:Y:S04]  /*8d550*/  LDL.LU R108, [R1+0x2158] ;  /* 0x00215800016c7983 */ /* 0x000ea80000300800 */
[----:B------:R-:W2:Y:S04]  /*8d560*/  LDL.LU R107, [R1+0x215c] ;  /* 0x00215c00016b7983 */ /* 0x000ea80000300800 */
[----:B------:R-:W2:Y:S01]  /*8d570*/  LDL.LU R11, [R1+0x2160] ;  /* 0x00216000010b7983 */ /* 0x000ea20000300800 */
[----:B----4-:R-:W-:-:S05]  /*8d580*/  IADD3 R112, P2, R112, R4, RZ ;  /* 0x0000000470707210 */ /* 0x010fca0007f5e0ff */
[----:B---3--:R-:W-:Y:S01]  /*8d590*/  IMAD.X R113, R113, 0x1, R0, P2 ;  /* 0x0000000171717824 */ /* 0x008fe200010e0600 */
[----:B------:R-:W-:-:S04]  /*8d5a0*/  IADD3 R110, P3, R110, R4, RZ ;  /* 0x000000046e6e7210 */ /* 0x000fc80007f7e0ff */
[----:B------:R-:W-:Y:S01]  /*8d5b0*/  LDGSTS.E [R3+0x2c00c], desc[UR60][R112.64], P0 ;  /* 0x2c00c00070037fae */ /* 0x000fe2000812187c */
[----:B------:R-:W-:-:S03]  /*8d5c0*/  IADD3.X R111, R111, R0, RZ, P3, !PT ;  /* 0x000000006f6f7210 */ /* 0x000fc60001ffe4ff */
[----:B------:R-:W-:Y:S04]  /*8d5d0*/  STL [R1+0x1db0], R112 ;  /* 0x001db07001007387 */ /* 0x000fe80000100800 */
[----:B------:R-:W-:Y:S01]  /*8d5e0*/  STL [R1+0x1dac], R113 ;  /* 0x001dac7101007387 */ /* 0x000fe20000100800 */
[----:B------:R-:W-:-:S03]  /*8d5f0*/  IADD3 R104, P0, R104, R4, RZ ;  /* 0x0000000468687210 */ /* 0x000fc60007f1e0ff */
[----:B------:R1:W-:Y:S02]  /*8d600*/  STL [R1+0x2138], R110 ;  /* 0x0021386e01007387 */ /* 0x0003e40000100800 */
[----:B------:R-:W-:Y:S02]  /*8d610*/  IMAD.X R105, R105, 0x1, R0, P0 ;  /* 0x0000000169697824 */ /* 0x000fe400000e0600 */
[----:B------:R3:W-:Y:S01]  /*8d620*/  STL [R1+0x2134], R111 ;  /* 0x0021346f01007387 */ /* 0x0007e20000100800 */
[----:B------:R-:W-:-:S03]  /*8d630*/  IADD3 R9, P2, R9, R4, RZ ;  /* 0x0000000409097210 */ /* 0x000fc60007f5e0ff */
[----:B------:R4:W-:Y:S01]  /*8d640*/  STL [R1+0x2140], R104 ;  /* 0x0021406801007387 */ /* 0x0009e20000100800 */
[----:B------:R-:W-:-:S03]  /*8d650*/  IADD3.X R103, R103, R0, RZ, P2, !PT ;  /* 0x0000000067677210 */ /* 0x000fc600017fe4ff */
[----:B------:R1:W-:Y:S04]  /*8d660*/  LDGSTS.E [R3+0x30000], desc[UR60][R110.64], P1 ;  /* 0x300000006e037fae */ /* 0x0003e8000892187c */
[----:B------:R4:W-:Y:S04]  /*8d670*/  STL [R1+0x213c], R105 ;  /* 0x00213c6901007387 */ /* 0x0009e80000100800 */
[----:B------:R-:W-:Y:S01]  /*8d680*/  STL [R1+0x2148], R9 ;  /* 0x0021480901007387 */ /* 0x000fe20000100800 */
[----:B-1----:R-:W-:Y:S01]  /*8d690*/  IMAD.MOV.U32 R110, RZ, RZ, R104 ;  /* 0x000000ffff6e7224 */ /* 0x002fe200078e0068 */
[----:B---3--:R-:W-:-:S02]  /*8d6a0*/  MOV R111, R105 ;  /* 0x00000069006f7202 */ /* 0x008fc40000000f00 */
[----:B----4-:R-:W3:Y:S04]  /*8d6b0*/  LDL.LU R104, [R1+0x2168] ;  /* 0x0021680001687983 */ /* 0x010ee80000300800 */
[----:B------:R1:W-:Y:S04]  /*8d6c0*/  STL [R1+0x2144], R103 ;  /* 0x0021446701007387 */ /* 0x0003e80000100800 */
[----:B------:R-:W4:Y:S04]  /*8d6d0*/  LDL.LU R105, [R1+0x2164] ;  /* 0x0021640001697983 */ /* 0x000f280000300800 */
[----:B------:R1:W-:Y:S01]  /*8d6e0*/  LDGSTS.E [R3+0x34000], desc[UR60][R110.64], P1 ;  /* 0x340000006e037fae */ /* 0x0003e2000892187c */
[----:B------:R-:W-:Y:S01]  /*8d6f0*/  IADD3 R102, P0, R102, R4, RZ ;  /* 0x0000000466667210 */ /* 0x000fe20007f1e0ff */
[----:B-1----:R-:W-:Y:S01]  /*8d700*/  IMAD.MOV.U32 R110, RZ, RZ, R9 ;  /* 0x000000ffff6e7224 */ /* 0x002fe200078e0009 */
[----:B------:R-:W-:-:S02]  /*8d710*/  MOV R111, R103 ;  /* 0x00000067006f7202 */ /* 0x000fc40000000f00 */
[----:B------:R-:W4:Y:S04]  /*8d720*/  LDL.LU R103, [R1+0x2170] ;  /* 0x0021700001677983 */ /* 0x000f280000300800 */
[----:B------:R-:W4:Y:S04]  /*8d730*/  LDL.LU R9, [R1+0x2178] ;  /* 0x0021780001097983 */ /* 0x000f280000300800 */
[----:B------:R1:W-:Y:S04]  /*8d740*/  LDGSTS.E [R3+0x38000], desc[UR60][R110.64], P1 ;  /* 0x380000006e037fae */ /* 0x0003e8000892187c */
[----:B------:R-:W-:Y:S01]  /*8d750*/  STL [R1+0x2150], R102 ;  /* 0x0021506601007387 */ /* 0x000fe20000100800 */
[----:B-1----:R-:W-:Y:S01]  /*8d760*/  MOV R110, R102 ;  /* 0x00000066006e7202 */ /* 0x002fe20000000f00 */
[----:B--2---:R-:W-:-:S04]  /*8d770*/  IMAD.X R106, R106, 0x1, R0, P0 ;  /* 0x000000016a6a7824 */ /* 0x004fc800000e0600 */
[----:B------:R-:W-:Y:S01]  /*8d780*/  IMAD.MOV.U32 R111, RZ, RZ, R106 ;  /* 0x000000ffff6f7224 */ /* 0x000fe200078e006a */
[----:B------:R1:W-:Y:S01]  /*8d790*/  STL [R1+0x214c], R106 ;  /* 0x00214c6a01007387 */ /* 0x0003e20000100800 */
[----:B------:R-:W-:-:S03]  /*8d7a0*/  UISETP.GT.AND UP1, UPT, UR6, 0x65, UPT ;  /* 0x000000650600788c */ /* 0x000fc6000bf24270 */
[----:B------:R-:W-:Y:S04]  /*8d7b0*/  LDGSTS.E [R3+0x3c000], desc[UR60][R110.64], P1 ;  /* 0x3c0000006e037fae */ /* 0x000fe8000892187c */
[----:B-1----:R-:W2:Y:S04]  /*8d7c0*/  LDL.LU R106, [R1+0x216c] ;  /* 0x00216c00016a7983 */ /* 0x002ea80000300800 */
[----:B------:R-:W2:Y:S01]  /*8d7d0*/  LDL.LU R102, [R1+0x2174] ;  /* 0x0021740001667983 */ /* 0x000ea20000300800 */
[----:B------:R-:W-:-:S04]  /*8d7e0*/  USEL UR4, URZ, 0x4, !UP1 ;  /* 0x000000043f047887 */ /* 0x000fc8000c800000 */
[----:B------:R-:W-:Y:S01]  /*8d7f0*/  USEL UR4, UR4, URZ, !UP0 ;  /* 0x0000003f04047287 */ /* 0x000fe2000c000000 */
[----:B------:R-:W-:-:S05]  /*8d800*/  IADD3 R108, P1, R108, R4, RZ ;  /* 0x000000046c6c7210 */ /* 0x000fca0007f3e0ff */
[----:B------:R-:W-:Y:S02]  /*8d810*/  ISETP.NE.U32.AND P0, PT, RZ, UR4, PT ;  /* 0x00000004ff007c0c */ /* 0x000fe4000bf05070 */
[----:B------:R-:W-:Y:S02]  /*8d820*/  IADD3.X R109, R109, R0, RZ, P1, !PT ;  /* 0x000000006d6d7210 */ /* 0x000fe40000ffe4ff */
[----:B------:R-:W-:Y:S01]  /*8d830*/  IADD3 R11, P2, R11, R4, RZ ;  /* 0x000000040b0b7210 */ /* 0x000fe20007f5e0ff */
[----:B------:R1:W-:Y:S04]  /*8d840*/  STL [R1+0x2158], R108 ;  /* 0x0021586c01007387 */ /* 0x0003e80000100800 */
[----:B------:R-:W-:Y:S01]  /*8d850*/  IMAD.X R107, R107, 0x1, R0, P2 ;  /* 0x000000016b6b7824 */ /* 0x000fe200010e0600 */
[----:B------:R1:W-:Y:S04]  /*8d860*/  STL [R1+0x2154], R109 ;  /* 0x0021546d01007387 */ /* 0x0003e80000100800 */
[----:B------:R1:W-:Y:S04]  /*8d870*/  STL [R1+0x2160], R11 ;  /* 0x0021600b01007387 */ /* 0x0003e80000100800 */
[----:B------:R-:W-:Y:S04]  /*8d880*/  STL [R1+0x215c], R107 ;  /* 0x00215c6b01007387 */ /* 0x000fe80000100800 */
[----:B------:R-:W2:Y:S04]  /*8d890*/  LDL.LU R112, [R1+0x2180] ;  /* 0x0021800001707983 */ /* 0x000ea80000300800 */
[----:B------:R1:W-:Y:S04]  /*8d8a0*/  LDGSTS.E [R3+0x30004], desc[UR60][R108.64], P0 ;  /* 0x300040006c037fae */ /* 0x0003e8000812187c */
[----:B------:R-:W2:Y:S04]  /*8d8b0*/  LDL.LU R110, [R1+0x2188] ;  /* 0x00218800016e7983 */ /* 0x000ea80000300800 */
[----:B------:R-:W2:Y:S01]  /*8d8c0*/  LDL.LU R113, [R1+0x217c] ;  /* 0x00217c0001717983 */ /* 0x000ea20000300800 */
[----:B-1----:R-:W-:Y:S01]  /*8d8d0*/  MOV R108, R11 ;  /* 0x0000000b006c7202 */ /* 0x002fe20000000f00 */
[----:B------:R-:W-:-:S02]  /*8d8e0*/  IMAD.MOV.U32 R109, RZ, RZ, R107 ;  /* 0x000000ffff6d7224 */ /* 0x000fc400078e006b */
[----:B------:R-:W2:Y:S04]  /*8d8f0*/  LDL.LU R111, [R1+0x2184] ;  /* 0x00218400016f7983 */ /* 0x000ea80000300800 */
[----:B------:R-:W2:Y:S04]  /*8d900*/  LDL.LU R11, [R1+0x2190] ;  /* 0x00219000010b7983 */ /* 0x000ea80000300800 */
[----:B------:R1:W-:Y:S01]  /*8d910*/  LDGSTS.E [R3+0x34004], desc[UR60][R108.64], P0 ;  /* 0x340040006c037fae */ /* 0x0003e2000812187c */
[----:B---3--:R-:W-:-:S04]  /*8d920*/  IADD3 R104, P1, R104, R4, RZ ;  /* 0x0000000468687210 */ /* 0x008fc80007f3e0ff */
[----:B----4-:R-:W-:Y:S01]  /*8d930*/  IADD3.X R105, R105, R0, RZ, P1, !PT ;  /* 0x0000000069697210 */ /* 0x010fe20000ffe4ff */
[----:B------:R3:W-:Y:S01]  /*8d940*/  STL [R1+0x2168], R104 ;  /* 0x0021686801007387 */ /* 0x0007e20000100800 */
[----:B-1----:R-:W-:-:S03]  /*8d950*/  IMAD.MOV.U32 R108, RZ, RZ, R104 ;  /* 0x000000ffff6c7224 */ /* 0x002fc600078e0068 */
[----:B------:R1:W-:Y:S01]  /*8d960*/  STL [R1+0x2164], R105 ;  /* 0x0021646901007387 */ /* 0x0003e20000100800 */
[----:B------:R-:W-:-:S03]  /*8d970*/  MOV R109, R105 ;  /* 0x00000069006d7202 */ /* 0x000fc60000000f00 */
[----:B---3--:R-:W3:Y:S04]  /*8d980*/  LDL.LU R104, [R1+0x218c] ;  /* 0x00218c0001687983 */ /* 0x008ee80000300800 */
[----:B------:R4:W-:Y:S01]  /*8d990*/  LDGSTS.E [R3+0x38004], desc[UR60][R108.64], P0 ;  /* 0x380040006c037fae */ /* 0x0009e2000812187c */
[----:B------:R-:W-:-:S03]  /*8d9a0*/  IADD3 R103, P2, R103, R4, RZ ;  /* 0x0000000467677210 */ /* 0x000fc60007f5e0ff */
[----:B-1----:R-:W3:Y:S01]  /*8d9b0*/  LDL.LU R105, [R1+0x2198] ;  /* 0x0021980001697983 */ /* 0x002ee20000300800 */
[----:B------:R-:W-:-:S03]  /*8d9c0*/  IADD3 R9, P3, R9, R4, RZ ;  /* 0x0000000409097210 */ /* 0x000fc60007f7e0ff */
[----:B------:R-:W3:Y:S01]  /*8d9d0*/  LDL.LU R107, [R1+0x21a0] ;  /* 0x0021a000016b7983 */ /* 0x000ee20000300800 */
[----:B----4-:R-:W-:-:S03]  /*8d9e0*/  IMAD.MOV.U32 R108, RZ, RZ, R103 ;  /* 0x000000ffff6c7224 */ /* 0x010fc600078e0067 */
[----:B------:R1:W-:Y:S01]  /*8d9f0*/  STL [R1+0x2170], R103 ;  /* 0x0021706701007387 */ /* 0x0003e20000100800 */
[----:B--2---:R-:W-:Y:S01]  /*8da00*/  IMAD.X R106, R106, 0x1, R0, P2 ;  /* 0x000000016a6a7824 */ /* 0x004fe200010e0600 */
[----:B------:R-:W-:-:S04]  /*8da10*/  IADD3.X R102, R102, R0, RZ, P3, !PT ;  /* 0x0000000066667210 */ /* 0x000fc80001ffe4ff */
[----:B------:R-:W-:Y:S01]  /*8da20*/  MOV R109, R106 ;  /* 0x0000006a006d7202 */ /* 0x000fe20000000f00 */
[----:B------:R2:W-:Y:S04]  /*8da30*/  STL [R1+0x216c], R106 ;  /* 0x00216c6a01007387 */ /* 0x0005e80000100800 */
[----:B------:R-:W-:Y:S04]  /*8da40*/  STL [R1+0x2178], R9 ;  /* 0x0021780901007387 */ /* 0x000fe80000100800 */
[----:B------:R-:W-:Y:S04]  /*8da50*/  LDGSTS.E [R3+0x3c004], desc[UR60][R108.64], P0 ;  /* 0x3c0040006c037fae */ /* 0x000fe8000812187c */
[----:B------:R4:W-:Y:S04]  /*8da60*/  STL [R1+0x2174], R102 ;  /* 0x0021746601007387 */ /* 0x0009e80000100800 */
[----:B------:R-:W3:Y:S04]  /*8da70*/  LDL.LU R108, [R1+0x2194] ;  /* 0x00219400016c7983 */ /* 0x000ee80000300800 */
[----:B------:R-:W3:Y:S01]  /*8da80*/  LDL.LU R109, [R1+0x219c] ;  /* 0x00219c00016d7983 */ /* 0x000ee20000300800 */
[----:B------:R-:W-:Y:S01]  /*8da90*/  UISETP.GT.AND UP1, UPT, UR6, 0x66, UPT ;  /* 0x000000660600788c */ /* 0x000fe2000bf24270 */
[----:B-1----:R-:W-:-:S02]  /*8daa0*/  IMAD.MOV.U32 R103, RZ, RZ, R102 ;  /* 0x000000ffff677224 */ /* 0x002fc400078e0066 */
[----:B--2---:R-:W2:Y:S01]  /*8dab0*/  LDL.LU R106, [R1+0x21a4] ;  /* 0x0021a400016a7983 */ /* 0x004ea20000300800 */
[----:B------:R-:W-:-:S04]  /*8dac0*/  USEL UR4, URZ, 0x4, !UP1 ;  /* 0x000000043f047887 */ /* 0x000fc8000c800000 */
[----:B------:R-:W-:-:S06]  /*8dad0*/  USEL UR4, UR4, URZ, !UP0 ;  /* 0x0000003f04047287 */ /* 0x000fcc000c000000 */
[----:B------:R-:W-:Y:S02]  /*8dae0*/  ISETP.NE.U32.AND P1, PT, RZ, UR4, PT ;  /* 0x00000004ff007c0c */ /* 0x000fe4000bf25070 */
[----:B----4-:R-:W-:Y:S02]  /*8daf0*/  MOV R102, R9 ;  /* 0x0000000900667202 */ /* 0x010fe40000000f00 */
[----:B------:R-:W-:-:S09]  /*8db00*/  IADD3 R112, P0, R112, R4, RZ ;  /* 0x0000000470707210 */ /* 0x000fd20007f1e0ff */
[----:B------:R-:W-:Y:S01]  /*8db10*/  LDGSTS.E [R3+0x30008], desc[UR60][R102.64], P1 ;  /* 0x3000800066037fae */ /* 0x000fe2000892187c */
[----:B------:R-:W-:-:S03]  /*8db20*/  IADD3 R110, P2, R110, R4, RZ ;  /* 0x000000046e6e7210 */ /* 0x000fc60007f5e0ff */
[----:B------:R-:W4:Y:S04]  /*8db30*/  LDL.LU R102, [R1+0x21a8] ;  /* 0x0021a80001667983 */ /* 0x000f280000300800 */
[----:B------:R-:W2:Y:S04]  /*8db40*/  LDL.LU R103, [R1+0x21ac] ;  /* 0x0021ac0001677983 */ /* 0x000ea80000300800 */
[----:B------:R-:W2:Y:S01]  /*8db50*/  LDL.LU R9, [R1+0x21b0] ;  /* 0x0021b00001097983 */ /* 0x000ea20000300800 */
[----:B------:R-:W-:Y:S01]  /*8db60*/  IMAD.X R113, R113, 0x1, R0, P0 ;  /* 0x0000000171717824 */ /* 0x000fe200000e0600 */
[----:B------:R-:W-:-:S02]  /*8db70*/  IADD3 R11, P0, R11, R4, RZ ;  /* 0x000000040b0b7210 */ /* 0x000fc40007f1e0ff */
[----:B------:R-:W-:Y:S01]  /*8db80*/  IADD3.X R111, R111, R0, RZ, P2, !PT ;  /* 0x000000006f6f7210 */ /* 0x000fe200017fe4ff */
[----:B------:R-:W-:Y:S04]  /*8db90*/  STL [R1+0x2180], R112 ;  /* 0x0021807001007387 */ /* 0x000fe80000100800 */
[----:B------:R-:W-:Y:S04]  /*8dba0*/  STL [R1+0x217c], R113 ;  /* 0x00217c7101007387 */ /* 0x000fe80000100800 */
[----:B------:R1:W-:Y:S04]  /*8dbb0*/  STL [R1+0x2188], R110 ;  /* 0x0021886e01007387 */ /* 0x0003e80000100800 */
[----:B------:R-:W-:Y:S04]  /*8dbc0*/  LDGSTS.E [R3+0x34008], desc[UR60][R112.64], P1 ;  /* 0x3400800070037fae */ /* 0x000fe8000892187c */
[----:B------:R1:W-:Y:S04]  /*8dbd0*/  STL [R1+0x2184], R111 ;  /* 0x0021846f01007387 */ /* 0x0003e80000100800 */
[----:B------:R1:W-:Y:S01]  /*8dbe0*/  LDGSTS.E [R3+0x38008], desc[UR60][R110.64], P1 ;  /* 0x380080006e037fae */ /* 0x0003e2000892187c */
[----:B---3--:R-:W-:-:S03]  /*8dbf0*/  IMAD.X R104, R104, 0x1, R0, P0 ;  /* 0x0000000168687824 */ /* 0x008fc600000e0600 */
[----:B------:R-:W-:Y:S01]  /*8dc00*/  STL [R1+0x2190], R11 ;  /* 0x0021900b01007387 */ /* 0x000fe20000100800 */
[----:B-1----:R-:W-:Y:S01]  /*8dc10*/  MOV R110, R11 ;  /* 0x0000000b006e7202 */ /* 0x002fe20000000f00 */
[----:B------:R-:W-:Y:S02]  /*8dc20*/  IMAD.MOV.U32 R111, RZ, RZ, R104 ;  /* 0x000000ffff6f7224 */ /* 0x000fe400078e0068 */
[----:B------:R1:W-:Y:S04]  /*8dc30*/  STL [R1+0x218c], R104 ;  /* 0x00218c6801007387 */ /* 0x0003e80000100800 */
[----:B------:R-:W-:Y:S01]  /*8dc40*/  LDGSTS.E [R3+0x3c008], desc[UR60][R110.64], P1 ;  /* 0x3c0080006e037fae */ /* 0x000fe2000892187c */
[-C--:B------:R-:W-:Y:S02]  /*8dc50*/  IADD3 R105, P1, R105, R4.reuse, RZ ;  /* 0x0000000469697210 */ /* 0x080fe40007f3e0ff */
[----:B------:R-:W-:Y:S01]  /*8dc60*/  IADD3 R107, P2, R107, R4, RZ ;  /* 0x000000046b6b7210 */ /* 0x000fe20007f5e0ff */
[----:B------:R-:W3:Y:S04]  /*8dc70*/  LDL.LU R111, [R1+0x15b4] ;  /* 0x0015b400016f7983 */ /* 0x000ee80000300800 */
[----:B------:R-:W3:Y:S04]  /*8dc80*/  LDL.LU R110, [R1+0x15b8] ;  /* 0x0015b800016e7983 */ /* 0x000ee80000300800 */
[----:B-1----:R-:W3:Y:S04]  /*8dc90*/  LDL.LU R104, [R1+0x15c0] ;  /* 0x0015c00001687983 */ /* 0x002ee80000300800 */
[----:B------:R-:W3:Y:S04]  /*8dca0*/  LDL.LU R11, [R1+0x15c8] ;  /* 0x0015c800010b7983 */ /* 0x000ee80000300800 */
[----:B------:R-:W-:Y:S01]  /*8dcb0*/  STL [R1+0x2198], R105 ;  /* 0x0021986901007387 */ /* 0x000fe20000100800 */
[----:B------:R-:W-:-:S02]  /*8dcc0*/  MOV R112, R105 ;  /* 0x0000006900707202 */ /* 0x000fc40000000f00 */
[----:B------:R-:W-:Y:S01]  /*8dcd0*/  IADD3.X R108, R108, R0, RZ, P1, !PT ;  /* 0x000000006c6c7210 */ /* 0x000fe20000ffe4ff */
[----:B------:R-:W-:-:S04]  /*8dce0*/  IMAD.X R109, R109, 0x1, R0, P2 ;  /* 0x000000016d6d7824 */ /* 0x000fc800010e0600 */
[----:B------:R1:W-:Y:S01]  /*8dcf0*/  STL [R1+0x2194], R108 ;  /* 0x0021946c01007387 */ /* 0x0003e20000100800 */
[----:B------:R-:W-:-:S03]  /*8dd00*/  IMAD.MOV.U32 R113, RZ, RZ, R108 ;  /* 0x000000ffff717224 */ /* 0x000fc600078e006c */
[----:B------:R2:W-:Y:S04]  /*8dd10*/  STL [R1+0x21a0], R107 ;  /* 0x0021a06b01007387 */ /* 0x0005e80000100800 */
[----:B------:R-:W-:Y:S04]  /*8dd20*/  STL [R1+0x219c], R109 ;  /* 0x00219c6d01007387 */ /* 0x000fe80000100800 */
[----:B-1----:R-:W3:Y:S04]  /*8dd30*/  LDL.LU R108, [R1+0x15bc] ;  /* 0x0015bc00016c7983 */ /* 0x002ee80000300800 */
[----:B------:R-:W3:Y:S01]  /*8dd40*/  LDL.LU R105, [R1+0x15c4] ;  /* 0x0015c40001697983 */ /* 0x000ee20000300800 */
[----:B------:R-:W-:-:S04]  /*8dd50*/  UISETP.GT.AND UP1, UPT, UR6, 0x67, UPT ;  /* 0x000000670600788c */ /* 0x000fc8000bf24270 */
[----:B------:R-:W-:-:S04]  /*8dd60*/  USEL UR4, URZ, 0x4, !UP1 ;  /* 0x000000043f047887 */ /* 0x000fc8000c800000 */
[----:B------:R-:W-:-:S06]  /*8dd70*/  USEL UR4, UR4, URZ, !UP0 ;  /* 0x0000003f04047287 */ /* 0x000fcc000c000000 */
[----:B------:R-:W-:Y:S02]  /*8dd80*/  ISETP.NE.U32.AND P0, PT, RZ, UR4, PT ;  /* 0x00000004ff007c0c */ /* 0x000fe4000bf05070 */
[----:B----4-:R-:W-:-:S04]  /*8dd90*/  IADD3 R102, P1, R102, R4, RZ ;  /* 0x0000000466667210 */ /* 0x010fc80007f3e0ff */
[----:B--2---:R-:W-:-:S07]  /*8dda0*/  IADD3.X R106, R106, R0, RZ, P1, !PT ;  /* 0x000000006a6a7210 */ /* 0x004fce0000ffe4ff */
[----:B------:R1:W-:Y:S01]  /*8ddb0*/  LDGSTS.E [R3+0x3000c], desc[UR60][R112.64], P0 ;  /* 0x3000c00070037fae */ /* 0x0003e2000812187c */
[----:B------:R-:W-:-:S03]  /*8ddc0*/  IADD3 R9, P2, R9, R4, RZ ;  /* 0x0000000409097210 */ /* 0x000fc60007f5e0ff */
[----:B------:R-:W-:Y:S02]  /*8ddd0*/  STL [R1+0x21a8], R102 ;  /* 0x0021a86601007387 */ /* 0x000fe40000100800 */
[----:B------:R-:W-:Y:S02]  /*8dde0*/  IMAD.X R103, R103, 0x1, R0, P2 ;  /* 0x0000000167677824 */ /* 0x000fe400010e0600 */
[----:B------:R2:W-:Y:S01]  /*8ddf0*/  STL [R1+0x21a4], R106 ;  /* 0x0021a46a01007387 */ /* 0x0005e20000100800 */
[----:B-1----:R-:W-:Y:S01]  /*8de00*/  MOV R112, R107 ;  /* 0x0000006b00707202 */ /* 0x002fe20000000f00 */
[----:B------:R-:W-:Y:S01]  /*8de10*/  IMAD.MOV.U32 R113, RZ, RZ, R109 ;  /* 0x000000ffff717224 */ /* 0x000fe200078e006d */
[----:B------:R-:W-:Y:S01]  /*8de20*/  MOV R107, R106 ;  /* 0x0000006a006b7202 */ /* 0x000fe20000000f00 */
[----:B------:R-:W-:Y:S01]  /*8de30*/  STL [R1+0x21b0], R9 ;  /* 0x0021b00901007387 */ /* 0x000fe20000100800 */
[----:B--2---:R-:W-:-:S03]  /*8de40*/  IMAD.MOV.U32 R106, RZ, RZ, R102 ;  /* 0x000000ffff6a7224 */ /* 0x004fc600078e0066 */
[----:B------:R1:W-:Y:S01]  /*8de50*/  STL [R1+0x21ac], R103 ;  /* 0x0021ac6701007387 */ /* 0x0003e20000100800 */
[----:B------:R-:W-:-:S03]  /*8de60*/  UISETP.GT.AND UP1, UPT, UR6, 0x8, UPT ;  /* 0x000000080600788c */ /* 0x000fc6000bf24270 */
[----:B------:R-:W2:Y:S04]  /*8de70*/  LDL.LU R102, [R1+0x15d0] ;  /* 0x0015d00001667983 */ /* 0x000ea80000300800 */
[----:B------:R-:W-:Y:S04]  /*8de80*/  LDGSTS.E [R3+0x3400c], desc[UR60][R112.64], P0 ;  /* 0x3400c00070037fae */ /* 0x000fe8000812187c */
[----:B------:R4:W-:Y:S01]  /*8de90*/  LDGSTS.E [R3+0x3800c], desc[UR60][R106.64], P0 ;  /* 0x3800c0006a037fae */ /* 0x0009e2000812187c */
[----:B------:R-:W-:Y:S01]  /*8dea0*/  USEL UR4, URZ, 0x4, !UP1 ;  /* 0x000000043f047887 */ /* 0x000fe2000c800000 */
[----:B----4-:R-:W-:-:S02]  /*8deb0*/  IMAD.MOV.U32 R107, RZ, RZ, R103 ;  /* 0x000000ffff6b7224 */ /* 0x010fc400078e0067 */
[----:B-1----:R-:W4:Y:S01]  /*8dec0*/  LDL.LU R103, [R1+0x15cc] ;  /* 0x0015cc0001677983 */ /* 0x002f220000300800 */
[----:B------:R-:W-:Y:S01]  /*8ded0*/  MOV R106, R9 ;  /* 0x00000009006a7202 */ /* 0x000fe20000000f00 */
[----:B------:R-:W-:Y:S02]  /*8dee0*/  USEL UR4, UR4, URZ, !UP0 ;  /* 0x0000003f04047287 */ /* 0x000fe4000c000000 */
[----:B------:R-:W4:Y:S04]  /*8def0*/  LDL.LU R109, [R1+0x15d4] ;  /* 0x0015d400016d7983 */ /* 0x000f280000300800 */
[----:B------:R1:W-:Y:S01]  /*8df00*/  LDGSTS.E [R3+0x3c00c], desc[UR60][R106.64], P0 ;  /* 0x3c00c0006a037fae */ /* 0x0003e2000812187c */
[----:B------:R-:W-:Y:S02]  /*8df10*/  ISETP.NE.U32.AND P0, PT, RZ, UR4, PT ;  /* 0x00000004ff007c0c */ /* 0x000fe4000bf05070 */
[----:B---3--:R-:W-:Y:S01]  /*8df20*/  IADD3 R110, P1, R110, R4, RZ ;  /* 0x000000046e6e7210 */ /* 0x008fe20007f3e0ff */
[----:B------:R-:W3:Y:S04]  /*8df30*/  LDL.LU R106, [R1+0x15d8] ;  /* 0x0015d800016a7983 */ /* 0x000ee80000300800 */
[----:B------:R-:W3:Y:S01]  /*8df40*/  LDL.LU R107, [R1+0x15dc] ;  /* 0x0015dc00016b7983 */ /* 0x000ee20000300800 */
[----:B-1----:R-:W-:-:S03]  /*8df50*/  LOP3.LUT R3, R6, 0x20, RZ, 0x3c, !PT ;  /* 0x0000002006037812 */ /* 0x002fc600078e3cff */
[----:B------:R-:W3:Y:S01]  /*8df60*/  LDL.LU R9, [R1+0x15e0] ;  /* 0x0015e00001097983 */ /* 0x000ee20000300800 */
[----:B------:R-:W-:Y:S02]  /*8df70*/  IADD3.X R111, R111, R0, RZ, P1, !PT ;  /* 0x000000006f6f7210 */ /* 0x000fe40000ffe4ff */
[-C--:B------:R-:W-:Y:S01]  /*8df80*/  IADD3 R104, P1, R104, R4.reuse, RZ ;  /* 0x0000000468687210 */ /* 0x080fe20007f3e0ff */
[----:B------:R-:W-:Y:S01]  /*8df90*/  VIADD R3, R3, UR5 ;  /* 0x0000000503037c36 */ /* 0x000fe20008000000 */
[----:B------:R-:W-:Y:S01]  /*8dfa0*/  IADD3 R11, P2, R11, R4, RZ ;  /* 0x000000040b0b7210 */ /* 0x000fe20007f5e0ff */
[----:B------:R1:W-:Y:S04]  /*8dfb0*/  STL [R1+0x15b8], R110 ;  /* 0x0015b86e01007387 */ /* 0x0003e80000100800 */
[----:B------:R1:W-:Y:S04]  /*8dfc0*/  STL [R1+0x15b4], R111 ;  /* 0x0015b46f01007387 */ /* 0x0003e80000100800 */
[----:B------:R1:W-:Y:S04]  /*8dfd0*/  LDGSTS.E [R3], desc[UR60][R110.64], P0 ;  /* 0x000000006e037fae */ /* 0x0003e8000812187c */
[----:B------:R1:W-:Y:S02]  /*8dfe0*/  STL [R1+0x15c0], R104 ;  /* 0x0015c06801007387 */ /* 0x0003e40000100800 */
[----:B-1----:R-:W-:-:S02]  /*8dff0*/  MOV R110, R104 ;  /* 0x00000068006e7202 */ /* 0x002fc40000000f00 */
[----:B------:R-:W-:Y:S01]  /*8e000*/  IADD3.X R108, R108, R0, RZ, P1, !PT ;  /* 0x000000006c6c7210 */ /* 0x000fe20000ffe4ff */
[----:B------:R-:W-:-:S04]  /*8e010*/  IMAD.X R105, R105, 0x1, R0, P2 ;  /* 0x0000000169697824 */ /* 0x000fc800010e0600 */
[----:B------:R-:W-:Y:S01]  /*8e020*/  STL [R1+0x15bc], R108 ;  /* 0x0015bc6c01007387 */ /* 0x000fe20000100800 */
[----:B------:R-:W-:-:S03]  /*8e030*/  IMAD.MOV.U32 R111, RZ, RZ, R108 ;  /* 0x000000ffff6f7224 */ /* 0x000fc600078e006c */
[----:B------:R-:W-:Y:S04]  /*8e040*/  STL [R1+0x15c8], R11 ;  /* 0x0015c80b01007387 */ /* 0x000fe80000100800 */
[----:B------:R-:W3:Y:S04]  /*8e050*/  LDL.LU R104, [R1+0x15e8] ;  /* 0x0015e80001687983 */ /* 0x000ee80000300800 */
[----:B------:R1:W-:Y:S04]  /*8e060*/  LDGSTS.E [R3+0x4000], desc[UR60][R110.64], P0 ;  /* 0x040000006e037fae */ /* 0x0003e8000812187c */
[----:B------:R1:W-:Y:S02]  /*8e070*/  STL [R1+0x15c4], R105 ;  /* 0x0015c46901007387 */ /* 0x0003e40000100800 */
[----:B-1----:R-:W-:-:S02]  /*8e080*/  IMAD.MOV.U32 R111, RZ, RZ, R105 ;  /* 0x000000ffff6f7224 */ /* 0x002fc400078e0069 */
[----:B------:R-:W3:Y:S01]  /*8e090*/  LDL.LU R105, [R1+0x15e4] ;  /* 0x0015e40001697983 */ /* 0x000ee20000300800 */
[----:B------:R-:W-:-:S03]  /*8e0a0*/  MOV R110, R11 ;  /* 0x0000000b006e7202 */ /* 0x000fc60000000f00 */
[----:B------:R-:W3:Y:S01]  /*8e0b0*/  LDL.LU R108, [R1+0x15f0] ;  /* 0x0015f000016c7983 */ /* 0x000ee20000300800 */
[----:B------:R-:W-:-:S03]  /*8e0c0*/  UISETP.GT.AND UP1, UPT, UR6, 0x9, UPT ;  /* 0x000000090600788c */ /* 0x000fc6000bf24270 */
[----:B------:R-:W3:Y:S04]  /*8e0d0*/  LDL.LU R11, [R1+0x15f8] ;  /* 0x0015f800010b7983 */ /* 0x000ee80000300800 */
[----:B------:R-:W-:Y:S01]  /*8e0e0*/  LDGSTS.E [R3+0x8000], desc[UR60][R110.64], P0 ;  /* 0x080000006e037fae */ /* 0x000fe2000812187c */
[----:B--2---:R-:W-:-:S05]  /*8e0f0*/  IADD3 R102, P1, R102, R4, RZ ;  /* 0x0000000466667210 */ /* 0x004fca0007f3e0ff */
[----:B------:R-:W-:Y:S01]  /*8e100*/  STL [R1+0x15d0], R102 ;  /* 0x0015d06601007387 */ /* 0x000fe20000100800 */
[----:B------:R-:W-:Y:S01]  /*8e110*/  USEL UR4, URZ, 0x4, !UP1 ;  /* 0x000000043f047887 */ /* 0x000fe2000c800000 */
[----:B----4-:R-:W-:-:S05]  /*8e120*/  IADD3.X R103, R103, R0, RZ, P1, !PT ;  /* 0x0000000067677210 */ /* 0x010fca0000ffe4ff */
[----:B------:R1:W-:Y:S04]  /*8e130*/  STL [R1+0x15cc], R103 ;  /* 0x0015cc6701007387 */ /* 0x0003e80000100800 */
[----:B------:R-:W2:Y:S01]  /*8e140*/  LDL.LU R110, [R1+0x15ec] ;  /* 0x0015ec00016e7983 */ /* 0x000ea20000300800 */
[----:B------:R-:W-:-:S03]  /*8e150*/  USEL UR4, UR4, URZ, !UP0 ;  /* 0x0000003f04047287 */ /* 0x000fc6000c000000 */
[----:B------:R-:W4:Y:S04]  /*8e160*/  LDL.LU R111, [R1+0x15f4] ;  /* 0x0015f400016f7983 */ /* 0x000f280000300800 */
[----:B------:R-:W-:Y:S01]  /*8e170*/  LDGSTS.E [R3+0xc000], desc[UR60][R102.64], P0 ;  /* 0x0c00000066037fae */ /* 0x000fe2000812187c */
[----:B---3--:R-:W-:-:S05]  /*8e180*/  IADD3 R106, P1, R106, R4, RZ ;  /* 0x000000046a6a7210 */ /* 0x008fca0007f3e0ff */
[----:B------:R-:W-:Y:S01]  /*8e190*/  IMAD.X R109, R109, 0x1, R0, P1 ;  /* 0x000000016d6d7824 */ /* 0x000fe200008e0600 */
[----:B------:R-:W-:Y:S01]  /*8e1a0*/  IADD3 R9, P2, R9, R4, RZ ;  /* 0x0000000409097210 */ /* 0x000fe20007f5e0ff */
[----:B-1----:R-:W3:Y:S01]  /*8e1b0*/  LDL.LU R103, [R1+0x1600] ;  /* 0x0016000001677983 */ /* 0x002ee20000300800 */
[----:B------:R-:W-:Y:S02]  /*8e1c0*/  ISETP.NE.U32.AND P0, PT, RZ, UR4, PT ;  /* 0x00000004ff007c0c */ /* 0x000fe4000bf05070 */
[----:B------:R-:W-:Y:S01]  /*8e1d0*/  IADD3.X R107, R107, R0, RZ, P2, !PT ;  /* 0x000000006b6b7210 */ /* 0x000fe200017fe4ff */
[----:B------:R-:W3:Y:S01]  /*8e1e0*/  LDL.LU R102, [R1+0x1608] ;  /* 0x0016080001667983 */ /* 0x000ee20000300800 */
[----:B------:R-:W-:-:S03]  /*8e1f0*/  MOV R113, R109 ;  /* 0x0000006d00717202 */ /* 0x000fc60000000f00 */
[----:B------:R-:W-:Y:S01]  /*8e200*/  STL [R1+0x15d8], R106 ;  /* 0x0015d86a01007387 */ /* 0x000fe20000100800 */
[----:B------:R-:W-:-:S03]  /*8e210*/  IMAD.MOV.U32 R112, RZ, RZ, R106 ;  /* 0x000000ffff707224 */ /* 0x000fc600078e006a */
[----:B------:R1:W-:Y:S04]  /*8e220*/  STL [R1+0x15d4], R109 ;  /* 0x0015d46d01007387 */ /* 0x0003e80000100800 */
[----:B------:R1:W-:Y:S04]  /*8e230*/  STL [R1+0x15e0], R9 ;  /* 0x0015e00901007387 */ /* 0x0003e80000100800 */
[----:B------:R1:W-:Y:S04]  /*8e240*/  LDGSTS.E [R3+0x4], desc[UR60][R112.64], P0 ;  /* 0x0000400070037fae */ /* 0x0003e8000812187c */
[----:B-1----:R-:W3:Y:S04]  /*8e250*/  LDL.LU R109, [R1+0x15fc] ;  /* 0x0015fc00016d7983 */ /* 0x002ee80000300800 */
[----:B------:R-:W-:Y:S04]  /*8e260*/  STL [R1+0x15dc], R107 ;  /* 0x0015dc6b01007387 */ /* 0x000fe80000100800 */
[----:B------:R-:W3:Y:S01]  /*8e270*/  LDL.LU R106, [R1+0x1604] ;  /* 0x00160400016a7983 */ /* 0x000ee20000300800 */
[----:B------:R-:W-:Y:S01]  /*8e280*/  IMAD.MOV.U32 R112, RZ, RZ, R9 ;  /* 0x000000ffff707224 */ /* 0x000fe200078e0009 */
[----:B------:R-:W-:-:S02]  /*8e290*/  MOV R113, R107 ;  /* 0x0000006b00717202 */ /* 0x000fc40000000f00 */
[----:B------:R-:W3:Y:S04]  /*8e2a0*/  LDL.LU R9, [R1+0x1610] ;  /* 0x0016100001097983 */ /* 0x000ee80000300800 */
[----:B------:R1:W-:Y:S01]  /*8e2b0*/  LDGSTS.E [R3+0x4004], desc[UR60][R112.64], P0 ;  /* 0x0400400070037fae */ /* 0x0003e2000812187c */
[----:B------:R-:W-:-:S05]  /*8e2c0*/  IADD3 R104, P1, R104, R4, RZ ;  /* 0x0000000468687210 */ /* 0x000fca0007f3e0ff */
[----:B------:R-:W-:Y:S01]  /*8e2d0*/  STL [R1+0x15e8], R104 ;  /* 0x0015e86801007387 */ /* 0x000fe20000100800 */
[----:B------:R-:W-:-:S04]  /*8e2e0*/  IMAD.X R105, R105, 0x1, R0, P1 ;  /* 0x0000000169697824 */ /* 0x000fc800008e0600 */
[----:B-1----:R-:W-:Y:S01]  /*8e2f0*/  IMAD.MOV.U32 R113, RZ, RZ, R105 ;  /* 0x000000ffff717224 */ /* 0x002fe200078e0069 */
[----:B------:R1:W-:Y:S04]  /*8e300*/  STL [R1+0x15e4], R105 ;  /* 0x0015e46901007387 */ /* 0x0003e80000100800 */
[----:B-1----:R-:W3:Y:S01]  /*8e310*/  LDL.LU R105, [R1+0x160c] ;  /* 0x00160c0001697983 */ /* 0x002ee20000300800 */
[----:B------:R-:W-:Y:S01]  /*8e320*/  UISETP.GT.AND UP1, UPT, UR6, 0xa, UPT ;  /* 0x0000000a0600788c */ /* 0x000fe2000bf24270 */
[----:B------:R-:W-:Y:S02]  /*8e330*/  IADD3 R108, P2, R108, R4, RZ ;  /* 0x000000046c6c7210 */ /* 0x000fe40007f5e0ff */
[----:B------:R-:W-:Y:S01]  /*8e340*/  MOV R112, R104 ;  /* 0x0000006800707202 */ /* 0x000fe20000000f00 */
[----:B------:R-:W-:Y:S01]  /*8e350*/  USEL UR4, URZ, 0x4, !UP1 ;  /* 0x000000043f047887 */ /* 0x000fe2000c800000 */
[----:B------:R-:W-:Y:S01]  /*8e360*/  IADD3 R11, P3, R11, R4, RZ ;  /* 0x000000040b0b7210 */ /* 0x000fe20007f7e0ff */
[----:B------:R-:W3:Y:S02]  /*8e370*/  LDL.LU R107, [R1+0x1618] ;  /* 0x00161800016b7983 */ /* 0x000ee40000300800 */
[----:B------:R-:W-:-:S02]  /*8e380*/  USEL UR4, UR4, URZ, !UP0 ;  /* 0x0000003f04047287 */ /* 0x000fc4000c000000 */
[----:B------:R1:W-:Y:S04]  /*8e390*/  LDGSTS.E [R3+0x8004], desc[UR60][R112.64], P0 ;  /* 0x0800400070037fae */ /* 0x0003e8000812187c */
[----:B------:R-:W3:Y:S01]  /*8e3a0*/  LDL.LU R104, [R1+0x1620] ;  /* 0x0016200001687983 */ /* 0x000ee20000300800 */
[----:B------:R-:W-:-:S03]  /*8e3b0*/  ISETP.NE.U32.AND P1, PT, RZ, UR4, PT ;  /* 0x00000004ff007c0c */ /* 0x000fc6000bf25070 */
[----:B------:R3:W-:Y:S01]  /*8e3c0*/  STL [R1+0x15f0], R108 ;  /* 0x0015f06c01007387 */ /* 0x0007e20000100800 */
[----:B-1----:R-:W-:Y:S02]  /*8e3d0*/  MOV R112, R108 ;  /* 0x0000006c00707202 */ /* 0x002fe40000000f00 */
[----:B--2---:R-:W-:Y:S01]  /*8e3e0*/  IADD3.X R110, R110, R0, RZ, P2, !PT ;  /* 0x000000006e6e7210 */ /* 0x004fe200017fe4ff */
[----:B----4-:R-:W-:-:S04]  /*8e3f0*/  IMAD.X R111, R111, 0x1, R0, P3 ;  /* 0x000000016f6f7824 */ /* 0x010fc800018e0600 */
[----:B------:R-:W-:Y:S01]  /*8e400*/  IMAD.MOV.U32 R113, RZ, RZ, R110 ;  /* 0x000000ffff717224 */ /* 0x000fe200078e006e */
[----:B------:R1:W-:Y:S04]  /*8e410*/  STL [R1+0x15ec], R110 ;  /* 0x0015ec6e01007387 */ /* 0x0003e80000100800 */
[----:B------:R2:W-:Y:S04]  /*8e420*/  STL [R1+0x15f8], R11 ;  /* 0x0015f80b01007387 */ /* 0x0005e80000100800 */
[----:B------:R4:W-:Y:S04]  /*8e430*/  LDGSTS.E [R3+0xc004], desc[UR60][R112.64], P0 ;  /* 0x0c00400070037fae */ /* 0x0009e8000812187c */
[----:B------:R-:W-:Y:S01]  /*8e440*/  STL [R1+0x15f4], R111 ;  /* 0x0015f46f01007387 */ /* 0x000fe20000100800 */
[----:B---3--:R-:W-:-:S03]  /*8e450*/  IADD3 R103, P0, R103, R4, RZ ;  /* 0x0000000467677210 */ /* 0x008fc60007f1e0ff */
[----:B------:R-:W3:Y:S01]  /*8e460*/  LDL.LU R108, [R1+0x1614] ;  /* 0x00161400016c7983 */ /* 0x000ee20000300800 */
[----:B------:R-:W-:Y:S02]  /*8e470*/  IADD3 R102, P2, R102, R4, RZ ;  /* 0x0000000466667210 */ /* 0x000fe40007f5e0ff */
[----:B----4-:R-:W-:Y:S01]  /*8e480*/  MOV R112, R11 ;  /* 0x0000000b00707202 */ /* 0x010fe20000000f00 */
[----:B------:R-:W-:Y:S01]  /*8e490*/  IMAD.MOV.U32 R113, RZ, RZ, R111 ;  /* 0x000000ffff717224 */ /* 0x000fe200078e006f */
[----:B-1----:R-:W4:Y:S04]  /*8e4a0*/  LDL.LU R110, [R1+0x161c] ;  /* 0x00161c00016e7983 */ /* 0x002f280000300800 */
[----:B--2---:R-:W2:Y:S04]  /*8e4b0*/  LDL.LU R11, [R1+0x1628] ;  /* 0x00162800010b7983 */ /* 0x004ea80000300800 */
[----:B------:R1:W-:Y:S04]  /*8e4c0*/  STL [R1+0x1600], R103 ;  /* 0x0016006701007387 */ /* 0x0003e80000100800 */
[----:B------:R1:W-:Y:S01]  /*8e4d0*/  LDGSTS.E [R3+0x8], desc[UR60][R112.64], P1 ;  /* 0x0000800070037fae */ /* 0x0003e2000892187c */
[----:B------:R-:W-:-:S05]  /*8e4e0*/  IADD3.X R109, R109, R0, RZ, P0, !PT ;  /* 0x000000006d6d7210 */ /* 0x000fca00007fe4ff */
[----:B------:R-:W-:Y:S01]  /*8e4f0*/  STL [R1+0x15fc], R109 ;  /* 0x0015fc6d01007387 */ /* 0x000fe20000100800 */
[----:B------:R-:W-:-:S03]  /*8e500*/  IMAD.X R106, R106, 0x1, R0, P2 ;  /* 0x000000016a6a7824 */ /* 0x000fc600010e0600 */
[----:B------:R-:W-:Y:S01]  /*8e510*/  STL [R1+0x1608], R102 ;  /* 0x0016086601007387 */ /* 0x000fe20000100800 */
[----:B-1----:R-:W-:-:S03]  /*8e520*/  MOV R112, R103 ;  /* 0x0000006700707202 */ /* 0x002fc60000000f00 */
[----:B------:R1:W-:Y:S04]  /*8e530*/  STL [R1+0x1604], R106 ;  /* 0x0016046a01007387 */ /* 0x0003e80000100800 */
[----:B------:R-:W2:Y:S01]  /*8e540*/  LDL.LU R103, [R1+0x1624] ;  /* 0x0016240001677983 */ /* 0x000ea20000300800 */
[----:B------:R-:W-:Y:S01]  /*8e550*/  IMAD.MOV.U32 R113, RZ, RZ, R109 ;  /* 0x000000ffff717224 */ /* 0x000fe200078e006d */
[----:B------:R-:W-:-:S04]  /*8e560*/  IADD3 R9, P0, R9, R4, RZ ;  /* 0x0000000409097210 */ /* 0x000fc80007f1e0ff */
[----:B------:R1:W-:Y:S02]  /*8e570*/  LDGSTS.E [R3+0x4008], desc[UR60][R112.64], P1 ;  /* 0x0400800070037fae */ /* 0x0003e4000892187c */
[----:B-1----:R-:W-:Y:S01]  /*8e580*/  IMAD.MOV.U32 R113, RZ, RZ, R106 ;  /* 0x000000ffff717224 */ /* 0x002fe200078e006a */
[----:B------:R-:W-:Y:S01]  /*8e590*/  MOV R112, R102 ;  /* 0x0000006600707202 */ /* 0x000fe20000000f00 */
[----:B------:R-:W2:Y:S04]  /*8e5a0*/  LDL.LU R106, [R1+0x1630] ;  /* 0x00163000016a7983 */ /* 0x000ea80000300800 */
[----:B------:R-:W2:Y:S04]  /*8e5b0*/  LDL.LU R102, [R1+0x19b8] ;  /* 0x0019b80001667983 */ /* 0x000ea80000300800 */
[----:B------:R-:W-:Y:S01]  /*8e5c0*/  STL [R1+0x1610], R9 ;  /* 0x0016100901007387 */ /* 0x000fe20000100800 */
[----:B------:R-:W-:-:S03]  /*8e5d0*/  UISETP.GT.AND UP1, UPT, UR6, 0xb, UPT ;  /* 0x0000000b0600788c */ /* 0x000fc6000bf24270 */
[----:B------:R1:W-:Y:S01]  /*8e5e0*/  LDGSTS.E [R3+0x8008], desc[UR60][R112.64], P1 ;  /* 0x0800800070037fae */ /* 0x0003e2000892187c */
[----:B------:R-:W-:-:S05]  /*8e5f0*/  IADD3.X R105, R105, R0, RZ, P0, !PT ;  /* 0x0000000069697210 */ /* 0x000fca00007fe4ff */
[----:B------:R1:W-:Y:S04]  /*8e600*/  STL [R1+0x160c], R105 ;  /* 0x00160c6901007387 */ /* 0x0003e80000100800 */
[----:B------:R-:W2:Y:S04]  /*8e610*/  LDL.LU R111, [R1+0x162c] ;  /* 0x00162c00016f7983 */ /* 0x000ea80000300800 */
[----:B------:R-:W2:Y:S01]  /*8e620*/  LDL.LU R109, [R1+0x19b4] ;  /* 0x0019b400016d7983 */ /* 0x000ea20000300800 */
[----:B------:R-:W-:Y:S01]  /*8e630*/  USEL UR4, URZ, 0x4, !UP1 ;  /* 0x000000043f047887 */ /* 0x000fe2000c800000 */
[----:B-1----:R-:W-:Y:S01]  /*8e640*/  IMAD.MOV.U32 R112, RZ, RZ, R9 ;  /* 0x000000ffff707224 */ /* 0x002fe200078e0009 */
[----:B------:R-:W-:-:S02]  /*8e650*/  MOV R113, R105 ;  /* 0x0000006900717202 */ /* 0x000fc40000000f00 */
[----:B------:R-:W-:Y:S01]  /*8e660*/  USEL UR4, UR4, URZ, !UP0 ;  /* 0x0000003f04047287 */ /* 0x000fe2000c000000 */
[-C--:B------:R-:W-:Y:S01]  /*8e670*/  IADD3 R104, P2, R104, R4.reuse, RZ ;  /* 0x0000000468687210 */ /* 0x080fe20007f5e0ff */
[----:B------:R-:W2:Y:S04]  /*8e680*/  LDL.LU R105, [R1+0x19c0] ;  /* 0x0019c00001697983 */ /* 0x000ea80000300800 */
[----:B------:R1:W-:Y:S01]  /*8e690*/  LDGSTS.E [R3+0xc008], desc[UR60][R112.64], P1 ;  /* 0x0c00800070037fae */ /* 0x0003e2000892187c */
[----:B------:R-:W-:Y:S02]  /*8e6a0*/  IADD3 R107, P1, R107, R4, RZ ;  /* 0x000000046b6b7210 */ /* 0x000fe40007f3e0ff */
[----:B------:R-:W-:Y:S01]  /*8e6b0*/  ISETP.NE.U32.AND P0, PT, RZ, UR4, PT ;  /* 0x00000004ff007c0c */ /* 0x000fe2000bf05070 */
[----:B------:R-:W2:Y:S04]  /*8e6c0*/  LDL.LU R9, [R1+0x19c8] ;  /* 0x0019c80001097983 */ /* 0x000ea80000300800 */
[----:B------:R-:W-:Y:S01]  /*8e6d0*/  STL [R1+0x1618], R107 ;  /* 0x0016186b01007387 */ /* 0x000fe20000100800 */
[----:B-1----:R-:W-:-:S02]  /*8e6e0*/  IMAD.MOV.U32 R112, RZ, RZ, R107 ;  /* 0x000000ffff707224 */ /* 0x002fc400078e006b */
[----:B---3--:R-:W-:-:S05]  /*8e6f0*/  IMAD.X R108, R108, 0x1, R0, P1 ;  /* 0x000000016c6c7824 */ /* 0x008fca00008e0600 */
[----:B------:R-:W-:Y:S01]  /*8e700*/  MOV R113, R108 ;  /* 0x0000006c00717202 */ /* 0x000fe20000000f00 */
[----:B------:R1:W-:Y:S01]  /*8e710*/  STL [R1+0x1614], R108 ;  /* 0x0016146c01007387 */ /* 0x0003e20000100800 */
[----:B----4-:R-:W-:Y:S02]  /*8e720*/  IADD3.X R110, R110, R0, RZ, P2, !PT ;  /* 0x000000006e6e7210 */ /* 0x010fe400017fe4ff */
[----:B--2---:R-:W-:Y:S01]  /*8e730*/  IADD3 R11, P1, R11, R4, RZ ;  /* 0x000000040b0b7210 */ /* 0x004fe20007f3e0ff */
[----:B------:R-:W-:Y:S04]  /*8e740*/  STL [R1+0x1620], R104 ;  /* 0x0016206801007387 */ /* 0x000fe80000100800 */
[----:B------:R2:W-:Y:S04]  /*8e750*/  LDGSTS.E [R3+0xc], desc[UR60][R112.64], P0 ;  /* 0x0000c00070037fae */ /* 0x0005e8000812187c */
[----:B-1----:R-:W3:Y:S04]  /*8e760*/  LDL.LU R108, [R1+0x19bc] ;  /* 0x0019bc00016c7983 */ /* 0x002ee80000300800 */
[----:B------:R-:W-:Y:S01]  /*8e770*/  STL [R1+0x161c], R110 ;  /* 0x00161c6e01007387 */ /* 0x000fe20000100800 */
[----:B--2---:R-:W-:Y:S01]  /*8e780*/  IMAD.MOV.U32 R112, RZ, RZ, R104 ;  /* 0x000000ffff707224 */ /* 0x004fe200078e0068 */
[----:B------:R-:W-:-:S02]  /*8e790*/  MOV R113, R110 ;  /* 0x0000006e00717202 */ /* 0x000fc40000000f00 */
[----:B------:R-:W2:Y:S04]  /*8e7a0*/  LDL.LU R107, [R1+0x19c4] ;  /* 0x0019c400016b7983 */ /* 0x000ea80000300800 */
[----:B------:R1:W-:Y:S01]  /*8e7b0*/  LDGSTS.E [R3+0x400c], desc[UR60][R112.64], P0 ;  /* 0x0400c00070037fae */ /* 0x0003e2000812187c */
[----:B------:R-:W-:-:S03]  /*8e7c0*/  IMAD.X R103, R103, 0x1, R0, P1 ;  /* 0x0000000167677824 */ /* 0x000fc600008e0600 */
[----:B------:R4:W-:Y:S04]  /*8e7d0*/  STL [R1+0x1628], R11 ;  /* 0x0016280b01007387 */ /* 0x0009e80000100800 */
[----:B------:R4:W-:Y:S01]  /*8e7e0*/  STL [R1+0x1624], R103 ;  /* 0x0016246701007387 */ /* 0x0009e20000100800 */
[----:B-1----:R-:W-:-:S03]  /*8e7f0*/  MOV R112, R11 ;  /* 0x0000000b00707202 */ /* 0x002fc60000000f00 */
[----:B----4-:R-:W4:Y:S04]  /*8e800*/  LDL.LU R11, [R1+0x19d0] ;  /* 0x0019d000010b7983 */ /* 0x010f280000300800 */
[----:B------:R-:W4:Y:S01]  /*8e810*/  LDL.LU R104, [R1+0x19cc] ;  /* 0x0019cc0001687983 */ /* 0x000f220000300800 */
[-C--:B------:R-:W-:Y:S02]  /*8e820*/  IADD3 R106, P2, R106, R4.reuse, RZ ;  /* 0x000000046a6a7210 */ /* 0x080fe40007f5e0ff */
[----:B------:R-:W-:Y:S01]  /*8e830*/  IADD3 R102, P3, R102, R4, RZ ;  /* 0x0000000466667210 */ /* 0x000fe20007f7e0ff */
[----:B------:R-:W-:Y:S02]  /*8e840*/  IMAD.MOV.U32 R113, RZ, RZ, R103 ;  /* 0x000000ffff717224 */ /* 0x000fe400078e0067 */
[----:B------:R-:W4:Y:S04]  /*8e850*/  LDL.LU R103, [R1+0x19d8] ;  /* 0x0019d80001677983 */ /* 0x000f280000300800 */
[----:B------:R-:W4:Y:S04]  /*8e860*/  LDL.LU R110, [R1+0x19e0] ;  /* 0x0019e000016e7983 */ /* 0x000f280000300800 */
[----:B------:R1:W-:Y:S04]  /*8e870*/  STL [R1+0x1630], R106 ;  /* 0x0016306a01007387 */ /* 0x0003e80000100800 */
[----:B------:R1:W-:Y:S02]  /*8e880*/  LDGSTS.E [R3+0x800c], desc[UR60][R112.64], P0 ;  /* 0x0800c00070037fae */ /* 0x0003e4000812187c */
[----:B-1----:R-:W-:-:S02]  /*8e890*/  MOV R112, R106 ;  /* 0x0000006a00707202 */ /* 0x002fc40000000f00 */
[----:B------:R-:W-:Y:S01]  /*8e8a0*/  IADD3.X R111, R111, R0, RZ, P2, !PT ;  /* 0x000000006f6f7210 */ /* 0x000fe200017fe4ff */
[----:B------:R-:W-:-:S04]  /*8e8b0*/  IMAD.X R109, R109, 0x1, R0, P3 ;  /* 0x000000016d6d7824 */ /* 0x000fc800018e0600 */
[----:B------:R1:W-:Y:S04]  /*8e8c0*/  STL [R1+0x162c], R111 ;  /* 0x00162c6f01007387 */ /* 0x0003e80000100800 */
[----:B------:R1:W-:Y:S01]  /*8e8d0*/  STL [R1+0x19b8], R102 ;  /* 0x0019b86601007387 */ /* 0x0003e20000100800 */
[----:B------:R-:W-:-:S03]  /*8e8e0*/  IMAD.MOV.U32 R113, RZ, RZ, R111 ;  /* 0x000000ffff717224 */ /* 0x000fc600078e006f */
[----:B------:R3:W-:Y:S04]  /*8e8f0*/  STL [R1+0x19b4], R109 ;  /* 0x0019b46d01007387 */ /* 0x0007e80000100800 */
[----:B------:R-:W4:Y:S04]  /*8e900*/  LDL.LU R106, [R1+0x19d4] ;  /* 0x0019d400016a7983 */ /* 0x000f280000300800 */
[----:B-1----:R-:W4:Y:S01]  /*8e910*/  LDL.LU R111, [R1+0x19dc] ;  /* 0x0019dc00016f7983 */ /* 0x002f220000300800 */
[----:B------:R-:W-:-:S03]  /*8e920*/  UISETP.GT.AND UP1, UPT, UR6, 0x28, UPT ;  /* 0x000000280600788c */ /* 0x000fc6000bf24270 */
[----:B------:R1:W-:Y:S01]  /*8e930*/  LDGSTS.E [R3+0xc00c], desc[UR60][R112.64], P0 ;  /* 0x0c00c00070037fae */ /* 0x0003e2000812187c */
[----:B------:R-:W-:-:S04]  /*8e940*/  USEL UR4, URZ, 0x4, !UP1 ;  /* 0x000000043f047887 */ /* 0x000fc8000c800000 */
[----:B------:R-:W-:Y:S01]  /*8e950*/  USEL UR4, UR4, URZ, !UP0 ;  /* 0x0000003f04047287 */ /* 0x000fe2000c000000 */
[-C--:B------:R-:W-:Y:S02]  /*8e960*/  IADD3 R105, P0, R105, R4.reuse, RZ ;  /* 0x0000000469697210 */ /* 0x080fe40007f1e0ff */
[----:B------:R-:W-:-:S03]  /*8e970*/  IADD3 R9, P2, R9, R4, RZ ;  /* 0x0000000409097210 */ /* 0x000fc60007f5e0ff */
[----:B------:R-:W-:Y:S02]  /*8e980*/  ISETP.NE.U32.AND P1, PT, RZ, UR4, PT ;  /* 0x00000004ff007c0c */ /* 0x000fe4000bf25070 */
[----:B-1----:R-:W-:Y:S01]  /*8e990*/  MOV R112, R102 ;  /* 0x0000006600707202 */ /* 0x002fe20000000f00 */
[----:B------:R-:W-:Y:S01]  /*8e9a0*/  IMAD.MOV.U32 R113, RZ, RZ, R109 ;  /* 0x000000ffff717224 */ /* 0x000fe200078e006d */
[----:B------:R-:W4:Y:S04]  /*8e9b0*/  LDL.LU R102, [R1+0x19e8] ;  /* 0x0019e80001667983 */ /* 0x000f280000300800 */
[----:B------:R-:W-:Y:S05]  /*8e9c0*/  STL [R1+0x19c0], R105 ;  /* 0x0019c06901007387 */ /* 0x000fea0000100800 */
[----:B------:R-:W-:Y:S01]  /*8e9d0*/  LDGSTS.E [R3+0x10000], desc[UR60][R112.64], P1 ;  /* 0x1000000070037fae */ /* 0x000fe2000892187c */
[----:B---3--:R-:W-:-:S04]  /*8e9e0*/  IADD3.X R108, R108, R0, RZ, P0, !PT ;  /* 0x000000006c6c7210 */ /* 0x008fc800007fe4ff */
        /* <DEDUP_REMOVED lines=8> */
[----:B----4-:R-:W-:-:S04]  /*8ea70*/  IADD3 R11, P0, R11, R4, RZ ;  /* 0x000000040b0b7210 */ /* 0x010fc80007f1e0ff */
[----:B------:R-:W-:Y:S02]  /*8ea80*/  IADD3.X R104, R104, R0, RZ, P0, !PT ;  /* 0x0000000068687210 */ /* 0x000fe400007fe4ff */
[----:B---3--:R-:W-:Y:S01]  /*8ea90*/  MOV R108, R9 ;  /* 0x00000009006c7202 */ /* 0x008fe20000000f00 */
[----:B------:R-:W-:Y:S01]  /*8eaa0*/  IMAD.MOV.U32 R109, RZ, RZ, R107 ;  /* 0x000000ffff6d7224 */ /* 0x000fe200078e006b */
[----:B------:R-:W-:Y:S01]  /*8eab0*/  MOV R113, R104 ;  /* 0x0000006800717202 */ /* 0x000fe20000000f00 */
[----:B------:R-:W-:-:S03]  /*8eac0*/  IMAD.MOV.U32 R112, RZ, RZ, R11 ;  /* 0x000000ffff707224 */ /* 0x000fc600078e000b */
[----:B------:R-:W-:Y:S04]  /*8ead0*/  LDGSTS.E [R3+0x18000], desc[UR60][R108.64], P1 ;  /* 0x180000006c037fae */ /* 0x000fe8000892187c */
[----:B------:R3:W-:Y:S01]  /*8eae0*/  LDGSTS.E [R3+0x1c000], desc[UR60][R112.64], P1 ;  /* 0x1c00000070037fae */ /* 0x0007e2000892187c */
[----:B------:R-:W-:-:S03]  /*8eaf0*/  IADD3 R103, P1, R103, R4, RZ ;  /* 0x0000000467677210 */ /* 0x000fc60007f3e0ff */
[----:B------:R-:W4:Y:S04]  /*8eb00*/  LDL.LU R109, [R1+0x19ec] ;  /* 0x0019ec00016d7983 */ /* 0x000f280000300800 */
[----:B------:R-:W4:Y:S04]  /*8eb10*/  LDL.LU R108, [R1+0x19f0] ;  /* 0x0019f000016c7983 */ /* 0x000f280000300800 */
[----:B-1----:R-:W4:Y:S04]  /*8eb20*/  LDL.LU R107, [R1+0x19f4] ;  /* 0x0019f400016b7983 */ /* 0x002f280000300800 */
[----:B------:R-:W4:Y:S01]  /*8eb30*/  LDL.LU R9, [R1+0x19f8] ;  /* 0x0019f80001097983 */ /* 0x000f220000300800 */
[----:B------:R-:W-:-:S03]  /*8eb40*/  IADD3 R110, P2, R110, R4, RZ ;  /* 0x000000046e6e7210 */ /* 0x000fc60007f5e0ff */
[----:B------:R-:W-:Y:S04]  /*8eb50*/  STL [R1+0x19d0], R11 ;  /* 0x0019d00b01007387 */ /* 0x000fe80000100800 */
[----:B------:R1:W-:Y:S01]  /*8eb60*/  STL [R1+0x19cc], R104 ;  /* 0x0019cc6801007387 */ /* 0x0003e20000100800 */
[----:B---3--:R-:W-:-:S03]  /*8eb70*/  IMAD.MOV.U32 R112, RZ, RZ, R103 ;  /* 0x000000ffff707224 */ /* 0x008fc600078e0067 */
[----:B-1----:R-:W3:Y:S04]  /*8eb80*/  LDL.LU R104, [R1+0x1a00] ;  /* 0x001a000001687983 */ /* 0x002ee80000300800 */
[----:B------:R-:W3:Y:S04]  /*8eb90*/  LDL.LU R11, [R1+0x1a08] ;  /* 0x001a0800010b7983 */ /* 0x000ee80000300800 */
[----:B------:R-:W-:Y:S01]  /*8eba0*/  STL [R1+0x19d8], R103 ;  /* 0x0019d86701007387 */ /* 0x000fe20000100800 */
[----:B------:R-:W-:Y:S01]  /*8ebb0*/  IMAD.X R106, R106, 0x1, R0, P1 ;  /* 0x000000016a6a7824 */ /* 0x000fe200008e0600 */
[----:B------:R-:W-:-:S04]  /*8ebc0*/  IADD3.X R111, R111, R0, RZ, P2, !PT ;  /* 0x000000006f6f7210 */ /* 0x000fc800017fe4ff */
[----:B------:R1:W-:Y:S01]  /*8ebd0*/  STL [R1+0x19d4], R106 ;  /* 0x0019d46a01007387 */ /* 0x0003e20000100800 */
[----:B------:R-:W-:-:S03]  /*8ebe0*/  MOV R113, R106 ;  /* 0x0000006a00717202 */ /* 0x000fc60000000f00 */
[----:B------:R1:W-:Y:S04]  /*8ebf0*/  STL [R1+0x19e0], R110 ;  /* 0x0019e06e01007387 */ /* 0x0003e80000100800 */
[----:B-1----:R-:W3:Y:S04]  /*8ec00*/  LDL.LU R106, [R1+0x19fc] ;  /* 0x0019fc00016a7983 */ /* 0x002ee80000300800 */
[----:B------:R1:W-:Y:S04]  /*8ec10*/  STL [R1+0x19dc], R111 ;  /* 0x0019dc6f01007387 */ /* 0x0003e80000100800 */
[----:B------:R-:W3:Y:S01]  /*8ec20*/  LDL.LU R103, [R1+0x1a04] ;  /* 0x001a040001677983 */ /* 0x000ee20000300800 */
[----:B------:R-:W-:-:S04]  /*8ec30*/  UISETP.GT.AND UP1, UPT, UR6, 0x29, UPT ;  /* 0x000000290600788c */ /* 0x000fc8000bf24270 */
[----:B------:R-:W-:-:S04]  /*8ec40*/  USEL UR4, URZ, 0x4, !UP1 ;  /* 0x000000043f047887 */ /* 0x000fc8000c800000 */
[----:B------:R-:W-:Y:S01]  /*8ec50*/  USEL UR4, UR4, URZ, !UP0 ;  /* 0x0000003f04047287 */ /* 0x000fe2000c000000 */
[----:B------:R-:W-:-:S05]  /*8ec60*/  IADD3 R102, P1, R102, R4, RZ ;  /* 0x0000000466667210 */ /* 0x000fca0007f3e0ff */
        /* <DEDUP_REMOVED lines=8> */
[----:B------:R-:W2:Y:S04]  /*8ecf0*/  LDL.LU R102, [R1+0x1a10] ;  /* 0x001a100001667983 */ /* 0x000ea80000300800 */
[----:B------:R-:W-:Y:S04]  /*8ed00*/  LDGSTS.E [R3+0x18004], desc[UR60][R110.64], P0 ;  /* 0x180040006e037fae */ /* 0x000fe8000812187c */
[----:B-1----:R-:W2:Y:S01]  /*8ed10*/  LDL.LU R105, [R1+0x1a0c] ;  /* 0x001a0c0001697983 */ /* 0x002ea20000300800 */
[----:B----4-:R-:W-:-:S04]  /*8ed20*/  IADD3 R108, P2, R108, R4, RZ ;  /* 0x000000046c6c7210 */ /* 0x010fc80007f5e0ff */
        /* <DEDUP_REMOVED lines=8> */
[----:B---3--:R-:W-:-:S03]  /*8edb0*/  IADD3 R104, P0, R104, R4, RZ ;  /* 0x0000000468687210 */ /* 0x008fc60007f1e0ff */
[----:B------:R-:W3:Y:S01]  /*8edc0*/  LDL.LU R112, [R1+0x1a18] ;  /* 0x001a180001707983 */ /* 0x000ee20000300800 */
[----:B------:R-:W-:-:S03]  /*8edd0*/  IADD3 R11, P2, R11, R4, RZ ;  /* 0x000000040b0b7210 */ /* 0x000fc60007f5e0ff */
[----:B------:R-:W3:Y:S01]  /*8ede0*/  LDL.LU R110, [R1+0x1a20] ;  /* 0x001a2000016e7983 */ /* 0x000ee20000300800 */
[----:B-1----:R-:W-:-:S03]  /*8edf0*/  MOV R108, R9 ;  /* 0x00000009006c7202 */ /* 0x002fc60000000f00 */
[----:B------:R-:W3:Y:S01]  /*8ee00*/  LDL.LU R113, [R1+0x1a14] ;  /* 0x001a140001717983 */ /* 0x000ee20000300800 */
[----:B----4-:R-:W-:-:S03]  /*8ee10*/  IMAD.MOV.U32 R109, RZ, RZ, R107 ;  /* 0x000000ffff6d7224 */ /* 0x010fc600078e006b */
        /* <DEDUP_REMOVED lines=8> */
[----:B------:R2:W-:Y:S01]  /*8eea0*/  STL [R1+0x1a04], R103 ;  /* 0x001a046701007387 */ /* 0x0005e20000100800 */
[----:B-1----:R-:W-:-:S03]  /*8eeb0*/  IMAD.MOV.U32 R106, RZ, RZ, R104 ;  /* 0x000000ffff6a7224 */ /* 0x002fc600078e0068 */
        /* <DEDUP_REMOVED lines=12> */
[----:B------:R-:W4:Y:S01]  /*8ef80*/  LDL.LU R108, [R1+0x1db4] ;  /* 0x001db400016c7983 */ /* 0x000f220000300800 */
[----:B--2---:R-:W-:-:S03]  /*8ef90*/  IADD3 R102, P0, R102, R4, RZ ;  /* 0x0000000466667210 */ /* 0x004fc60007f1e0ff */
[----:B------:R-:W2:Y:S01]  /*8efa0*/  LDL.LU R103, [R1+0x1db8] ;  /* 0x001db80001677983 */ /* 0x000ea20000300800 */
[----:B------:R-:W-:-:S03]  /*8efb0*/  USEL UR4, URZ, 0x4, !UP1 ;  /* 0x000000043f047887 */ /* 0x000fc6000c800000 */
[----:B------:R1:W-:Y:S01]  /*8efc0*/  LDGSTS.E [R3+0x18008], desc[UR60][R106.64], P1 ;  /* 0x180080006a037fae */ /* 0x0003e2000892187c */
[----:B------:R-:W-:Y:S01]  /*8efd0*/  IADD3.X R105, R105, R0, RZ, P0, !PT ;  /* 0x0000000069697210 */ /* 0x000fe200007fe4ff */
[----:B------:R-:W-:Y:S02]  /*8efe0*/  USEL UR4, UR4, URZ, !UP0 ;  /* 0x0000003f04047287 */ /* 0x000fe4000c000000 */
[----:B------:R-:W-:Y:S01]  /*8eff0*/  STL [R1+0x1a10], R102 ;  /* 0x001a106601007387 */ /* 0x000fe20000100800 */
[----:B-1----:R-:W-:Y:S01]  /*8f000*/  IMAD.MOV.U32 R106, RZ, RZ, R102 ;  /* 0x000000ffff6a7224 */ /* 0x002fe200078e0066 */
[----:B------:R-:W-:Y:S02]  /*8f010*/  MOV R107, R105 ;  /* 0x00000069006b7202 */ /* 0x000fe40000000f00 */
[----:B------:R1:W-:Y:S04]  /*8f020*/  STL [R1+0x1a0c], R105 ;  /* 0x001a0c6901007387 */ /* 0x0003e80000100800 */
[----:B------:R-:W-:Y:S01]  /*8f030*/  LDGSTS.E [R3+0x1c008], desc[UR60][R106.64], P1 ;  /* 0x1c0080006a037fae */ /* 0x000fe2000892187c */
[----:B------:R-:W-:-:S03]  /*8f040*/  ISETP.NE.U32.AND P0, PT, RZ, UR4, PT ;  /* 0x00000004ff007c0c */ /* 0x000fc6000bf05070 */
[----:B------:R-:W2:Y:S04]  /*8f050*/  LDL.LU R107, [R1+0x1dbc] ;  /* 0x001dbc00016b7983 */ /* 0x000ea80000300800 */
[----:B------:R-:W2:Y:S04]  /*8f060*/  LDL.LU R106, [R1+0x1dc0] ;  /* 0x001dc000016a7983 */ /* 0x000ea80000300800 */
[----:B-1----:R-:W2:Y:S04]  /*8f070*/  LDL.LU R105, [R1+0x1dc4] ;  /* 0x001dc40001697983 */ /* 0x002ea80000300800 */
[----:B------:R-:W2:Y:S01]  /*8f080*/  LDL.LU R102, [R1+0x1dc8] ;  /* 0x001dc80001667983 */ /* 0x000ea20000300800 */
[----:B---3--:R-:W-:-:S02]  /*8f090*/  IADD3 R112, P1, R112, R4, RZ ;  /* 0x0000000470707210 */ /* 0x008fc40007f3e0ff */
[----:B------:R-:W-:-:S03]  /*8f0a0*/  IADD3 R110, P2, R110, R4, RZ ;  /* 0x000000046e6e7210 */ /* 0x000fc60007f5e0ff */
[--C-:B------:R-:W-:Y:S01]  /*8f0b0*/  IMAD.X R113, R113, 0x1, R0.reuse, P1 ;  /* 0x0000000171717824 */ /* 0x100fe200008e0600 */
[----:B------:R-:W-:Y:S01]  /*8f0c0*/  STL [R1+0x1a18], R112 ;  /* 0x001a187001007387 */ /* 0x000fe20000100800 */
[----:B----4-:R-:W-:Y:S02]  /*8f0d0*/  IADD3.X R111, R111, R0, RZ, P2, !PT ;  /* 0x000000006f6f7210 */ /* 0x010fe400017fe4ff */
        /* <DEDUP_REMOVED lines=10> */
[----:B---3--:R-:W-:-:S03]  /*8f180*/  IMAD.MOV.U32 R111, RZ, RZ, R104 ;  /* 0x000000ffff6f7224 */ /* 0x008fc600078e0068 */
[----:B----4-:R-:W3:Y:S01]  /*8f190*/  LDL.LU R9, [R1+0x1dd0] ;  /* 0x001dd00001097983 */ /* 0x010ee20000300800 */
[----:B------:R-:W-:-:S03]  /*8f1a0*/  UISETP.GT.AND UP1, UPT, UR6, 0x48, UPT ;  /* 0x000000480600788c */ /* 0x000fc6000bf24270 */
[----:B------:R4:W-:Y:S04]  /*8f1b0*/  LDGSTS.E [R3+0x1800c], desc[UR60][R110.64], P0 ;  /* 0x1800c0006e037fae */ /* 0x0009e8000812187c */
[----:B-1----:R-:W3:Y:S01]  /*8f1c0*/  LDL.LU R104, [R1+0x1dcc] ;  /* 0x001dcc0001687983 */ /* 0x002ee20000300800 */
[----:B------:R-:W-:-:S04]  /*8f1d0*/  USEL UR4, URZ, 0x4, !UP1 ;  /* 0x000000043f047887 */ /* 0x000fc8000c800000 */
[----:B------:R-:W-:-:S06]  /*8f1e0*/  USEL UR4, UR4, URZ, !UP0 ;  /* 0x0000003f04047287 */ /* 0x000fcc000c000000 */
[----:B------:R-:W-:Y:S02]  /*8f1f0*/  ISETP.NE.U32.AND P1, PT, RZ, UR4, PT ;  /* 0x00000004ff007c0c */ /* 0x000fe4000bf25070 */
[----:B------:R-:W-:-:S04]  /*8f200*/  IADD3 R11, P2, R11, R4, RZ ;  /* 0x000000040b0b7210 */ /* 0x000fc80007f5e0ff */
[----:B------:R-:W-:Y:S02]  /*8f210*/  IADD3.X R109, R109, R0, RZ, P2, !PT ;  /* 0x000000006d6d7210 */ /* 0x000fe400017fe4ff */
[----:B--2---:R-:W-:Y:S01]  /*8f220*/  IADD3 R103, P3, R103, R4, RZ ;  /* 0x0000000467677210 */ /* 0x004fe20007f7e0ff */
[----:B------:R-:W-:Y:S01]  /*8f230*/  STL [R1+0x1a30], R11 ;  /* 0x001a300b01007387 */ /* 0x000fe20000100800 */
[----:B----4-:R-:W-:Y:S01]  /*8f240*/  MOV R110, R11 ;  /* 0x0000000b006e7202 */ /* 0x010fe20000000f00 */
        /* <DEDUP_REMOVED lines=9> */
[----:B--2---:R-:W-:-:S03]  /*8f2e0*/  IMAD.MOV.U32 R108, RZ, RZ, R103 ;  /* 0x000000ffff6c7224 */ /* 0x004fc600078e0067 */
[----:B------:R-:W2:Y:S04]  /*8f2f0*/  LDL.LU R113, [R1+0x1dd4] ;  /* 0x001dd40001717983 */ /* 0x000ea80000300800 */
[----:B------:R-:W2:Y:S01]  /*8f300*/  LDL.LU R103, [R1+0x1ddc] ;  /* 0x001ddc0001677983 */ /* 0x000ea20000300800 */
[----:B------:R-:W-:-:S03]  /*8f310*/  IADD3 R106, P0, R106, R4, RZ ;  /* 0x000000046a6a7210 */ /* 0x000fc60007f1e0ff */
[----:B------:R-:W-:Y:S01]  /*8f320*/  LDGSTS.E [R3+0x20000], desc[UR60][R108.64], P1 ;  /* 0x200000006c037fae */ /* 0x000fe2000892187c */
[----:B------:R-:W-:Y:S02]  /*8f330*/  IADD3.X R107, R107, R0, RZ, P0, !PT ;  /* 0x000000006b6b7210 */ /* 0x000fe400007fe4ff */
[----:B------:R-:W-:Y:S01]  /*8f340*/  IADD3 R102, P2, R102, R4, RZ ;  /* 0x0000000466667210 */ /* 0x000fe20007f5e0ff */
[----:B------:R1:W-:Y:S04]  /*8f350*/  STL [R1+0x1dc0], R106 ;  /* 0x001dc06a01007387 */ /* 0x0003e80000100800 */
[----:B------:R-:W-:Y:S01]  /*8f360*/  IMAD.X R105, R105, 0x1, R0, P2 ;  /* 0x0000000169697824 */ /* 0x000fe200010e0600 */
[----:B------:R-:W-:Y:S04]  /*8f370*/  STL [R1+0x1dbc], R107 ;  /* 0x001dbc6b01007387 */ /* 0x000fe80000100800 */
[----:B------:R1:W-:Y:S04]  /*8f380*/  STL [R1+0x1dc8], R102 ;  /* 0x001dc86601007387 */ /* 0x0003e80000100800 */
[----:B------:R3:W-:Y:S04]  /*8f390*/  STL [R1+0x1dc4], R105 ;  /* 0x001dc46901007387 */ /* 0x0007e80000100800 */
[----:B------:R-:W2:Y:S04]  /*8f3a0*/  LDL.LU R110, [R1+0x1de8] ;  /* 0x001de800016e7983 */ /* 0x000ea80000300800 */
[----:B------:R1:W-:Y:S04]  /*8f3b0*/  LDGSTS.E [R3+0x24000], desc[UR60][R106.64], P1 ;  /* 0x240000006a037fae */ /* 0x0003e8000892187c */
[----:B------:R-:W2:Y:S04]  /*8f3c0*/  LDL.LU R111, [R1+0x1de4] ;  /* 0x001de400016f7983 */ /* 0x000ea80000300800 */
[----:B------:R-:W2:Y:S01]  /*8f3d0*/  LDL.LU R108, [R1+0x1dec] ;  /* 0x001dec00016c7983 */ /* 0x000ea20000300800 */
[----:B-1----:R-:W-:-:S03]  /*8f3e0*/  MOV R106, R102 ;  /* 0x00000066006a7202 */ /* 0x002fc60000000f00 */
[----:B------:R-:W2:Y:S01]  /*8f3f0*/  LDL.LU R102, [R1+0x1df0] ;  /* 0x001df00001667983 */ /* 0x000ea20000300800 */
[----:B------:R-:W-:-:S03]  /*8f400*/  IMAD.MOV.U32 R107, RZ, RZ, R105 ;  /* 0x000000ffff6b7224 */ /* 0x000fc600078e0069 */
[----:B------:R-:W2:Y:S04]  /*8f410*/  LDL.LU R109, [R1+0x1df4] ;  /* 0x001df400016d7983 */ /* 0x000ea80000300800 */
[----:B------:R-:W-:Y:S04]  /*8f420*/  LDGSTS.E [R3+0x28000], desc[UR60][R106.64], P1 ;  /* 0x280000006a037fae */ /* 0x000fe8000892187c */
[----:B------:R-:W2:Y:S01]  /*8f430*/  LDL.LU R107, [R1+0x1df8] ;  /* 0x001df800016b7983 */ /* 0x000ea20000300800 */
[----:B---3--:R-:W-:-:S04]  /*8f440*/  IADD3 R9, P0, R9, R4, RZ ;  /* 0x0000000409097210 */ /* 0x008fc80007f1e0ff */
[----:B------:R-:W-:Y:S01]  /*8f450*/  IADD3.X R104, R104, R0, RZ, P0, !PT ;  /* 0x0000000068687210 */ /* 0x000fe200007fe4ff */
[----:B------:R-:W-:Y:S04]  /*8f460*/  STL [R1+0x1dd0], R9 ;  /* 0x001dd00901007387 */ /* 0x000fe80000100800 */
[----:B------:R1:W-:Y:S01]  /*8f470*/  STL [R1+0x1dcc], R104 ;  /* 0x001dcc6801007387 */ /* 0x0003e20000100800 */
[----:B------:R-:W-:-:S03]  /*8f480*/  IMAD.MOV.U32 R105, RZ, RZ, R104 ;  /* 0x000000ffff697224 */ /* 0x000fc600078e0068 */
[----:B------:R-:W3:Y:S01]  /*8f490*/  LDL.LU R106, [R1+0x1dfc] ;  /* 0x001dfc00016a7983 */ /* 0x000ee20000300800 */
[----:B-1----:R-:W-:-:S03]  /*8f4a0*/  MOV R104, R9 ;  /* 0x0000000900687202 */ /* 0x002fc60000000f00 */
[----:B------:R-:W3:Y:S04]  /*8f4b0*/  LDL.LU R9, [R1+0x1e00] ;  /* 0x001e000001097983 */ /* 0x000ee80000300800 */
[----:B------:R-:W-:Y:S04]  /*8f4c0*/  LDGSTS.E [R3+0x2c000], desc[UR60][R104.64], P1 ;  /* 0x2c00000068037fae */ /* 0x000fe8000892187c */
[----:B------:R-:W3:Y:S04]  /*8f4d0*/  LDL.LU R105, [R1+0x1e04] ;  /* 0x001e040001697983 */ /* 0x000ee80000300800 */
[----:B------:R-:W3:Y:S01]  /*8f4e0*/  LDL.LU R104, [R1+0x1e08] ;  /* 0x001e080001687983 */ /* 0x000ee20000300800 */
[----:B------:R-:W-:-:S04]  /*8f4f0*/  UISETP.GT.AND UP1, UPT, UR6, 0x49, UPT ;  /* 0x000000490600788c */ /* 0x000fc8000bf24270 */
[----:B------:R-:W-:-:S04]  /*8f500*/  USEL UR4, URZ, 0x4, !UP1 ;  /* 0x000000043f047887 */ /* 0x000fc8000c800000 */
[----:B------:R-:W-:-:S06]  /*8f510*/  USEL UR4, UR4, URZ, !UP0 ;  /* 0x0000003f04047287 */ /* 0x000fcc000c000000 */
[----:B------:R-:W-:Y:S02]  /*8f520*/  ISETP.NE.U32.AND P0, PT, RZ, UR4, PT ;  /* 0x00000004ff007c0c */ /* 0x000fe4000bf05070 */
[-C--:B----4-:R-:W-:Y:S02]  /*8f530*/  IADD3 R112, P1, R112, R4.reuse, RZ ;  /* 0x0000000470707210 */ /* 0x090fe40007f3e0ff */
[----:B------:R-:W-:-:S03]  /*8f540*/  IADD3 R11, P2, R11, R4, RZ ;  /* 0x000000040b0b7210 */ /* 0x000fc60007f5e0ff */
[----:B--2---:R-:W-:Y:S01]  /*8f550*/  IMAD.X R113, R113, 0x1, R0, P1 ;  /* 0x0000000171717824 */ /* 0x004fe200008e0600 */
        /* <DEDUP_REMOVED lines=10> */
[----:B--2---:R-:W2:Y:S04]  /*8f600*/  LDL.LU R103, [R1+0x1e0c] ;  /* 0x001e0c0001677983 */ /* 0x004ea80000300800 */
[----:B------:R-:W4:Y:S01]  /*8f610*/  LDL.LU R11, [R1+0x1e10] ;  /* 0x001e1000010b7983 */ /* 0x000f220000300800 */
[----:B------:R-:W-:Y:S01]  /*8f620*/  IADD3 R110, P1, R110, R4, RZ ;  /* 0x000000046e6e7210 */ /* 0x000fe20007f3e0ff */
[----:B------:R-:W-:-:S02]  /*8f630*/  USEL UR4, UR4, URZ, !UP0 ;  /* 0x0000003f04047287 */ /* 0x000fc4000c000000 */
[----:B------:R-:W-:Y:S02]  /*8f640*/  LDGSTS.E [R3+0x24004], desc[UR60][R112.64], P0 ;  /* 0x2400400070037fae */ /* 0x000fe4000812187c */
[----:B------:R-:W-:Y:S02]  /*8f650*/  IMAD.X R111, R111, 0x1, R0, P1 ;  /* 0x000000016f6f7824 */ /* 0x000fe400008e0600 */
[----:B------:R1:W-:Y:S01]  /*8f660*/  STL [R1+0x1de8], R110 ;  /* 0x001de86e01007387 */ /* 0x0003e20000100800 */
[----:B------:R-:W-:-:S03]  /*8f670*/  IADD3 R102, P2, R102, R4, RZ ;  /* 0x0000000466667210 */ /* 0x000fc60007f5e0ff */
[----:B------:R1:W-:Y:S01]  /*8f680*/  LDGSTS.E [R3+0x28004], desc[UR60][R110.64], P0 ;  /* 0x280040006e037fae */ /* 0x0003e2000812187c */
[----:B------:R-:W-:-:S03]  /*8f690*/  IADD3.X R108, R108, R0, RZ, P2, !PT ;  /* 0x000000006c6c7210 */ /* 0x000fc600017fe4ff */
[----:B------:R1:W-:Y:S01]  /*8f6a0*/  STL [R1+0x1de4], R111 ;  /* 0x001de46f01007387 */ /* 0x0003e20000100800 */
[----:B------:R-:W-:Y:S02]  /*8f6b0*/  ISETP.NE.U32.AND P1, PT, RZ, UR4, PT ;  /* 0x00000004ff007c0c */ /* 0x000fe4000bf25070 */
[----:B-1----:R-:W-:Y:S01]  /*8f6c0*/  MOV R110, R102 ;  /* 0x00000066006e7202 */ /* 0x002fe20000000f00 */
[----:B------:R-:W-:Y:S01]  /*8f6d0*/  IMAD.MOV.U32 R111, RZ, RZ, R108 ;  /* 0x000000ffff6f7224 */ /* 0x000fe200078e006c */
        /* <DEDUP_REMOVED lines=9> */
[----:B------:R-:W2:Y:S04]  /*8f770*/  LDL.LU R108, [R1+0x1e18] ;  /* 0x001e1800016c7983 */ /* 0x000ea80000300800 */
[----:B------:R-:W2:Y:S04]  /*8f780*/  LDL.LU R102, [R1+0x1e20] ;  /* 0x001e200001667983 */ /* 0x000ea80000300800 */
[----:B-1----:R-:W2:Y:S04]  /*8f790*/  LDL.LU R109, [R1+0x1e14] ;  /* 0x001e1400016d7983 */ /* 0x002ea80000300800 */
[----:B------:R-:W2:Y:S04]  /*8f7a0*/  LDL.LU R107, [R1+0x1e1c] ;  /* 0x001e1c00016b7983 */ /* 0x000ea80000300800 */
[----:B------:R1:W-:Y:S01]  /*8f7b0*/  LDGSTS.E [R3+0x20008], desc[UR60][R110.64], P1 ;  /* 0x200080006e037fae */ /* 0x0003e2000892187c */
[----:B---3--:R-:W-:-:S04]  /*8f7c0*/  IADD3 R9, P0, R9, R4, RZ ;  /* 0x0000000409097210 */ /* 0x008fc80007f1e0ff */
[----:B------:R-:W-:Y:S01]  /*8f7d0*/  IADD3.X R106, R106, R0, RZ, P0, !PT ;  /* 0x000000006a6a7210 */ /* 0x000fe200007fe4ff */
        /* <DEDUP_REMOVED lines=15> */
[----:B----4-:R-:W-:-:S04]  /*8f8d0*/  IADD3 R11, P0, R11, R4, RZ ;  /* 0x000000040b0b7210 */ /* 0x010fc80007f1e0ff */
[----:B--2---:R-:W-:Y:S01]  /*8f8e0*/  IADD3.X R103, R103, R0, RZ, P0, !PT ;  /* 0x0000000067677210 */ /* 0x004fe200007fe4ff */
[----:B------:R-:W-:Y:S04]  /*8f8f0*/  STL [R1+0x1e10], R11 ;  /* 0x001e100b01007387 */ /* 0x000fe80000100800 */
[----:B------:R2:W-:Y:S01]  /*8f900*/  STL [R1+0x1e0c], R103 ;  /* 0x001e0c6701007387 */ /* 0x0005e20000100800 */
[----:B-1----:R-:W-:-:S03]  /*8f910*/  IMAD.MOV.U32 R104, RZ, RZ, R11 ;  /* 0x000000ffff687224 */ /* 0x002fc600078e000b */
        /* <DEDUP_REMOVED lines=9> */
[----:B--2---:R-:W2:Y:S04]  /*8f9b0*/  LDL.LU R103, [R1+0x21c4] ;  /* 0x0021c40001677983 */ /* 0x004ea80000300800 */
[----:B------:R-:W2:Y:S01]  /*8f9c0*/  LDL.LU R11, [R1+0x21c8] ;  /* 0x0021c800010b7983 */ /* 0x000ea20000300800 */
[----:B------:R-:W-:-:S02]  /*8f9d0*/  IADD3 R108, P1, R108, R4, RZ ;  /* 0x000000046c6c7210 */ /* 0x000fc40007f3e0ff */
        /* <DEDUP_REMOVED lines=9> */
[----:B------:R-:W-:-:S02]  /*8fa70*/  MOV R109, R107 ;  /* 0x0000006b006d7202 */ /* 0x000fc40000000f00 */
        /* <DEDUP_REMOVED lines=29> */
[----:B--2---:R-:W-:-:S03]  /*8fc50*/  IADD3 R11, P2, R11, R4, RZ ;  /* 0x000000040b0b7210 */ /* 0x004fc60007f5e0ff */
[----:B------:R2:W-:Y:S04]  /*8fc60*/  STL [R1+0x21c0], R104 ;  /* 0x0021c06801007387 */ /* 0x0005e80000100800 */
[----:B------:R1:W-:Y:S01]  /*8fc70*/  LDGSTS.E [R3+0x30000], desc[UR60][R110.64], P1 ;  /* 0x300000006e037fae */ /* 0x0003e2000892187c */
[----:B------:R-:W-:-:S03]  /*8fc80*/  IMAD.X R103, R103, 0x1, R0, P2 ;  /* 0x0000000167677824 */ /* 0x000fc600010e0600 */
[----:B------:R4:W-:Y:S04]  /*8fc90*/  STL [R1+0x21bc], R105 ;  /* 0x0021bc6901007387 */ /* 0x0009e80000100800 */
[----:B------:R-:W-:Y:S01]  /*8fca0*/  STL [R1+0x21c8], R11 ;  /* 0x0021c80b01007387 */ /* 0x000fe20000100800 */
[----:B-1----:R-:W-:-:S03]  /*8fcb0*/  MOV R110, R104 ;  /* 0x00000068006e7202 */ /* 0x002fc60000000f00 */
[----:B--2---:R-:W2:Y:S01]  /*8fcc0*/  LDL.LU R104, [R1+0x21e8] ;  /* 0x0021e80001687983 */ /* 0x004ea20000300800 */
[----:B------:R-:W-:-:S03]  /*8fcd0*/  IMAD.MOV.U32 R111, RZ, RZ, R105 ;  /* 0x000000ffff6f7224 */ /* 0x000fc600078e0069 */
[----:B------:R1:W-:Y:S04]  /*8fce0*/  STL [R1+0x21c4], R103 ;  /* 0x0021c46701007387 */ /* 0x0003e80000100800 */
[----:B----4-:R-:W4:Y:S04]  /*8fcf0*/  LDL.LU R105, [R1+0x21e4] ;  /* 0x0021e40001697983 */ /* 0x010f280000300800 */
[----:B------:R1:W-:Y:S01]  /*8fd00*/  LDGSTS.E [R3+0x34000], desc[UR60][R110.64], P1 ;  /* 0x340000006e037fae */ /* 0x0003e2000892187c */
[----:B------:R-:W-:Y:S01]  /*8fd10*/  IADD3 R102, P0, R102, R4, RZ ;  /* 0x0000000466667210 */ /* 0x000fe20007f1e0ff */
[----:B-1----:R-:W-:Y:S01]  /*8fd20*/  IMAD.MOV.U32 R111, RZ, RZ, R103 ;  /* 0x000000ffff6f7224 */ /* 0x002fe200078e0067 */
[----:B------:R-:W-:Y:S01]  /*8fd30*/  MOV R110, R11 ;  /* 0x0000000b006e7202 */ /* 0x000fe20000000f00 */
[----:B------:R-:W4:Y:S04]  /*8fd40*/  LDL.LU R103, [R1+0x21f0] ;  /* 0x0021f00001677983 */ /* 0x000f280000300800 */
[----:B------:R-:W4:Y:S04]  /*8fd50*/  LDL.LU R11, [R1+0x21f8] ;  /* 0x0021f800010b7983 */ /* 0x000f280000300800 */
[----:B------:R1:W-:Y:S04]  /*8fd60*/  LDGSTS.E [R3+0x38000], desc[UR60][R110.64], P1 ;  /* 0x380000006e037fae */ /* 0x0003e8000892187c */
[----:B------:R-:W-:Y:S01]  /*8fd70*/  STL [R1+0x21d0], R102 ;  /* 0x0021d06601007387 */ /* 0x000fe20000100800 */
[----:B-1----:R-:W-:Y:S01]  /*8fd80*/  IMAD.MOV.U32 R110, RZ, RZ, R102 ;  /* 0x000000ffff6e7224 */ /* 0x002fe200078e0066 */
[----:B---3--:R-:W-:-:S04]  /*8fd90*/  IADD3.X R106, R106, R0, RZ, P0, !PT ;  /* 0x000000006a6a7210 */ /* 0x008fc800007fe4ff */
[----:B------:R-:W-:Y:S01]  /*8fda0*/  MOV R111, R106 ;  /* 0x0000006a006f7202 */ /* 0x000fe20000000f00 */
[----:B------:R1:W-:Y:S01]  /*8fdb0*/  STL [R1+0x21cc], R106 ;  /* 0x0021cc6a01007387 */ /* 0x0003e20000100800 */
[----:B------:R-:W-:-:S03]  /*8fdc0*/  UISETP.GT.AND UP1, UPT, UR6, 0x69, UPT ;  /* 0x000000690600788c */ /* 0x000fc6000bf24270 */
[----:B------:R-:W-:Y:S04]  /*8fdd0*/  LDGSTS.E [R3+0x3c000], desc[UR60][R110.64], P1 ;  /* 0x3c0000006e037fae */ /* 0x000fe8000892187c */
[----:B-1----:R-:W3:Y:S04]  /*8fde0*/  LDL.LU R106, [R1+0x21ec] ;  /* 0x0021ec00016a7983 */ /* 0x002ee80000300800 */
        /* <DEDUP_REMOVED lines=21> */
[----:B--2---:R-:W-:-:S05]  /*8ff40*/  IADD3 R104, P1, R104, R4, RZ ;  /* 0x0000000468687210 */ /* 0x004fca0007f3e0ff */
[----:B----4-:R-:W-:Y:S01]  /*8ff50*/  IMAD.X R105, R105, 0x1, R0, P1 ;  /* 0x0000000169697824 */ /* 0x010fe200008e0600 */
[----:B------:R2:W-:Y:S01]  /*8ff60*/  STL [R1+0x21e8], R104 ;  /* 0x0021e86801007387 */ /* 0x0005e20000100800 */
[----:B-1----:R-:W-:-:S03]  /*8ff70*/  MOV R108, R104 ;  /* 0x00000068006c7202 */ /* 0x002fc60000000f00 */
[----:B------:R1:W-:Y:S01]  /*8ff80*/  STL [R1+0x21e4], R105 ;  /* 0x0021e46901007387 */ /* 0x0003e20000100800 */
[----:B------:R-:W-:-:S03]  /*8ff90*/  IMAD.MOV.U32 R109, RZ, RZ, R105 ;  /* 0x000000ffff6d7224 */ /* 0x000fc600078e0069 */
[----:B--2---:R-:W2:Y:S04]  /*8ffa0*/  LDL.LU R104, [R1+0x220c] ;  /* 0x00220c0001687983 */ /* 0x004ea80000300800 */
[----:B------:R4:W-:Y:S04]  /*8ffb0*/  LDGSTS.E [R3+0x38004], desc[UR60][R108.64], P0 ;  /* 0x380040006c037fae */ /* 0x0009e8000812187c */
[----:B-1----:R-:W2:Y:S01]  /*8ffc0*/  LDL.LU R105, [R1+0x2218] ;  /* 0x0022180001697983 */ /* 0x002ea20000300800 */
[----:B------:R-:W-:-:S03]  /*8ffd0*/  IADD3 R103, P2, R103, R4, RZ ;  /* 0x0000000467677210 */ /* 0x000fc60007f5e0ff */
[----:B------:R-:W2:Y:S01]  /*8ffe0*/  LDL.LU R107, [R1+0x2220] ;  /* 0x00222000016b7983 */ /* 0x000ea20000300800 */
[----:B------:R-:W-:Y:S02]  /*8fff0*/  IADD3 R11, P3, R11, R4, RZ ;  /* 0x000000040b0b7210 */ /* 0x000fe40007f7e0ff */
[----:B----4-:R-:W-:Y:S01]  /*90000*/  MOV R108, R103 ;  /* 0x00000067006c7202 */ /* 0x010fe20000000f00 */
[----:B------:R1:W-:Y:S01]  /*90010*/  STL [R1+0x21f0], R103 ;  /* 0x0021f06701007387 */ /* 0x0003e20000100800 */
[----:B---3--:R-:W-:Y:S01]  /*90020*/  IADD3.X R106, R106, R0, RZ, P2, !PT ;  /* 0x000000006a6a7210 */ /* 0x008fe200017fe4ff */
[----:B------:R-:W-:-:S04]  /*90030*/  IMAD.X R102, R102, 0x1, R0, P3 ;  /* 0x0000000166667824 */ /* 0x000fc800018e0600 */
[----:B------:R-:W-:Y:S01]  /*90040*/  IMAD.MOV.U32 R109, RZ, RZ, R106 ;  /* 0x000000ffff6d7224 */ /* 0x000fe200078e006a */
[----:B------:R3:W-:Y:S04]  /*90050*/  STL [R1+0x21ec], R106 ;  /* 0x0021ec6a01007387 */ /* 0x0007e80000100800 */
[----:B------:R-:W-:Y:S04]  /*90060*/  STL [R1+0x21f8], R11 ;  /* 0x0021f80b01007387 */ /* 0x000fe80000100800 */
[----:B------:R-:W-:Y:S04]  /*90070*/  LDGSTS.E [R3+0x3c004], desc[UR60][R108.64], P0 ;  /* 0x3c0040006c037fae */ /* 0x000fe8000812187c */
[----:B------:R4:W-:Y:S04]  /*90080*/  STL [R1+0x21f4], R102 ;  /* 0x0021f46601007387 */ /* 0x0009e80000100800 */
[----:B------:R-:W2:Y:S04]  /*90090*/  LDL.LU R108, [R1+0x2214] ;  /* 0x00221400016c7983 */ /* 0x000ea80000300800 */
[----:B------:R-:W2:Y:S01]  /*900a0*/  LDL.LU R109, [R1+0x221c] ;  /* 0x00221c00016d7983 */ /* 0x000ea20000300800 */
[----:B------:R-:W-:Y:S01]  /*900b0*/  UISETP.GT.AND UP1, UPT, UR6, 0x6a, UPT ;  /* 0x0000006a0600788c */ /* 0x000fe2000bf24270 */
[----:B-1----:R-:W-:-:S02]  /*900c0*/  MOV R103, R102 ;  /* 0x0000006600677202 */ /* 0x002fc40000000f00 */
[----:B---3--:R-:W3:Y:S01]  /*900d0*/  LDL.LU R106, [R1+0x2224] ;  /* 0x00222400016a7983 */ /* 0x008ee20000300800 */
[----:B------:R-:W-:-:S04]  /*900e0*/  USEL UR4, URZ, 0x4, !UP1 ;  /* 0x000000043f047887 */ /* 0x000fc8000c800000 */
[----:B------:R-:W-:-:S06]  /*900f0*/  USEL UR4, UR4, URZ, !UP0 ;  /* 0x0000003f04047287 */ /* 0x000fcc000c000000 */
[----:B------:R-:W-:Y:S01]  /*90100*/  ISETP.NE.U32.AND P1, PT, RZ, UR4, PT ;  /* 0x00000004ff007c0c */ /* 0x000fe2000bf25070 */
[----:B----4-:R-:W-:Y:S01]  /*90110*/  IMAD.MOV.U32 R102, RZ, RZ, R11 ;  /* 0x000000ffff667224 */ /* 0x010fe200078e000b */
[----:B------:R-:W-:-:S11]  /*90120*/  IADD3 R112, P0, R112, R4, RZ ;  /* 0x0000000470707210 */ /* 0x000fd60007f1e0ff */
[----:B------:R-:W-:Y:S01]  /*90130*/  LDGSTS.E [R3+0x30008], desc[UR60][R102.64], P1 ;  /* 0x3000800066037fae */ /* 0x000fe2000892187c */
[----:B------:R-:W-:-:S03]  /*90140*/  IADD3 R110, P2, R110, R4, RZ ;  /* 0x000000046e6e7210 */ /* 0x000fc60007f5e0ff */
[----:B------:R-:W4:Y:S04]  /*90150*/  LDL.LU R102, [R1+0x2228] ;  /* 0x0022280001667983 */ /* 0x000f280000300800 */
[----:B------:R-:W3:Y:S04]  /*90160*/  LDL.LU R103, [R1+0x222c] ;  /* 0x00222c0001677983 */ /* 0x000ee80000300800 */
[----:B------:R-:W3:Y:S01]  /*90170*/  LDL.LU R11, [R1+0x2230] ;  /* 0x00223000010b7983 */ /* 0x000ee20000300800 */
[----:B------:R-:W-:Y:S02]  /*90180*/  IADD3.X R113, R113, R0, RZ, P0, !PT ;  /* 0x0000000071717210 */ /* 0x000fe400007fe4ff */
[----:B------:R-:W-:Y:S01]  /*90190*/  IADD3 R9, P0, R9, R4, RZ ;  /* 0x0000000409097210 */ /* 0x000fe20007f1e0ff */
[----:B------:R-:W-:Y:S01]  /*901a0*/  IMAD.X R111, R111, 0x1, R0, P2 ;  /* 0x000000016f6f7824 */ /* 0x000fe200010e0600 */
[----:B------:R-:W-:Y:S04]  /*901b0*/  STL [R1+0x2200], R112 ;  /* 0x0022007001007387 */ /* 0x000fe80000100800 */
[----:B------:R-:W-:Y:S04]  /*901c0*/  STL [R1+0x21fc], R113 ;  /* 0x0021fc7101007387 */ /* 0x000fe80000100800 */
[----:B------:R1:W-:Y:S04]  /*901d0*/  STL [R1+0x2208], R110 ;  /* 0x0022086e01007387 */ /* 0x0003e80000100800 */
[----:B------:R-:W-:Y:S01]  /*901e0*/  LDGSTS.E [R3+0x34008], desc[UR60][R112.64], P1 ;  /* 0x3400800070037fae */ /* 0x000fe2000892187c */
[----:B--2---:R-:W-:-:S03]  /*901f0*/  IADD3.X R104, R104, R0, RZ, P0, !PT ;  /* 0x0000000068687210 */ /* 0x004fc600007fe4ff */
[----:B------:R2:W-:Y:S04]  /*90200*/  STL [R1+0x2204], R111 ;  /* 0x0022046f01007387 */ /* 0x0005e80000100800 */
[----:B------:R1:W-:Y:S04]  /*90210*/  LDGSTS.E [R3+0x38008], desc[UR60][R110.64], P1 ;  /* 0x380080006e037fae */ /* 0x0003e8000892187c */
[----:B------:R-:W-:Y:S01]  /*90220*/  STL [R1+0x2210], R9 ;  /* 0x0022100901007387 */ /* 0x000fe20000100800 */
[----:B-1----:R-:W-:Y:S01]  /*90230*/  IMAD.MOV.U32 R110, RZ, RZ, R9 ;  /* 0x000000ffff6e7224 */ /* 0x002fe200078e0009 */
[----:B--2---:R-:W-:-:S02]  /*90240*/  MOV R111, R104 ;  /* 0x00000068006f7202 */ /* 0x004fc40000000f00 */
[----:B------:R1:W-:Y:S04]  /*90250*/  STL [R1+0x220c], R104 ;  /* 0x00220c6801007387 */ /* 0x0003e80000100800 */
[----:B------:R-:W-:Y:S01]  /*90260*/  LDGSTS.E [R3+0x3c008], desc[UR60][R110.64], P1 ;  /* 0x3c0080006e037fae */ /* 0x000fe2000892187c */
[-C--:B------:R-:W-:Y:S02]  /*90270*/  IADD3 R105, P1, R105, R4.reuse, RZ ;  /* 0x0000000469697210 */ /* 0x080fe40007f3e0ff */
[----:B------:R-:W-:Y:S01]  /*90280*/  IADD3 R107, P2, R107, R4, RZ ;  /* 0x000000046b6b7210 */ /* 0x000fe20007f5e0ff */
[----:B------:R-:W2:Y:S04]  /*90290*/  LDL.LU R111, [R1+0x1634] ;  /* 0x00163400016f7983 */ /* 0x000ea80000300800 */
[----:B------:R-:W2:Y:S04]  /*902a0*/  LDL.LU R110, [R1+0x1638] ;  /* 0x00163800016e7983 */ /* 0x000ea80000300800 */
[----:B-1----:R-:W2:Y:S04]  /*902b0*/  LDL.LU R104, [R1+0x1640] ;  /* 0x0016400001687983 */ /* 0x002ea80000300800 */
[----:B------:R-:W2:Y:S04]  /*902c0*/  LDL.LU R9, [R1+0x1648] ;  /* 0x0016480001097983 */ /* 0x000ea80000300800 */
        /* <DEDUP_REMOVED lines=8> */
[----:B-1----:R-:W2:Y:S04]  /*90350*/  LDL.LU R108, [R1+0x163c] ;  /* 0x00163c00016c7983 */ /* 0x002ea80000300800 */
[----:B------:R-:W2:Y:S01]  /*90360*/  LDL.LU R105, [R1+0x1644] ;  /* 0x0016440001697983 */ /* 0x000ea20000300800 */
[----:B------:R-:W-:-:S04]  /*90370*/  UISETP.GT.AND UP1, UPT, UR6, 0x6b, UPT ;  /* 0x0000006b0600788c */ /* 0x000fc8000bf24270 */
[----:B------:R-:W-:-:S04]  /*90380*/  USEL UR4, URZ, 0x4, !UP1 ;  /* 0x000000043f047887 */ /* 0x000fc8000c800000 */
[----:B------:R-:W-:-:S06]  /*90390*/  USEL UR4, UR4, URZ, !UP0 ;  /* 0x0000003f04047287 */ /* 0x000fcc000c000000 */
[----:B------:R-:W-:Y:S02]  /*903a0*/  ISETP.NE.U32.AND P0, PT, RZ, UR4, PT ;  /* 0x00000004ff007c0c */ /* 0x000fe4000bf05070 */
[----:B----4-:R-:W-:-:S05]  /*903b0*/  IADD3 R102, P1, R102, R4, RZ ;  /* 0x0000000466667210 */ /* 0x010fca0007f3e0ff */
[----:B---3--:R-:W-:-:S06]  /*903c0*/  IMAD.X R106, R106, 0x1, R0, P1 ;  /* 0x000000016a6a7824 */ /* 0x008fcc00008e0600 */
        /* <DEDUP_REMOVED lines=9> */
[----:B---3--:R-:W-:-:S03]  /*90460*/  MOV R106, R102 ;  /* 0x00000066006a7202 */ /* 0x008fc60000000f00 */
[----:B------:R1:W-:Y:S04]  /*90470*/  STL [R1+0x222c], R103 ;  /* 0x00222c6701007387 */ /* 0x0003e80000100800 */
[----:B------:R-:W3:Y:S01]  /*90480*/  LDL.LU R102, [R1+0x1650] ;  /* 0x0016500001667983 */ /* 0x000ee20000300800 */
[----:B------:R-:W-:-:S03]  /*90490*/  UISETP.GT.AND UP1, UPT, UR6, 0xc, UPT ;  /* 0x0000000c0600788c */ /* 0x000fc6000bf24270 */
[----:B------:R-:W-:Y:S04]  /*904a0*/  LDGSTS.E [R3+0x3400c], desc[UR60][R112.64], P0 ;  /* 0x3400c00070037fae */ /* 0x000fe8000812187c */
[----:B------:R4:W-:Y:S01]  /*904b0*/  LDGSTS.E [R3+0x3800c], desc[UR60][R106.64], P0 ;  /* 0x3800c0006a037fae */ /* 0x0009e2000812187c */
[----:B------:R-:W-:Y:S01]  /*904c0*/  USEL UR4, URZ, 0x4, !UP1 ;  /* 0x000000043f047887 */ /* 0x000fe2000c800000 */
[----:B----4-:R-:W-:Y:S02]  /*904d0*/  MOV R107, R103 ;  /* 0x00000067006b7202 */ /* 0x010fe40000000f00 */
[----:B-1----:R-:W4:Y:S01]  /*904e0*/  LDL.LU R103, [R1+0x164c] ;  /* 0x00164c0001677983 */ /* 0x002f220000300800 */
[----:B------:R-:W-:Y:S01]  /*904f0*/  IMAD.MOV.U32 R106, RZ, RZ, R11 ;  /* 0x000000ffff6a7224 */ /* 0x000fe200078e000b */
[----:B------:R-:W-:-:S02]  /*90500*/  USEL UR4, UR4, URZ, !UP0 ;  /* 0x0000003f04047287 */ /* 0x000fc4000c000000 */
[----:B------:R-:W4:Y:S04]  /*90510*/  LDL.LU R109, [R1+0x1654] ;  /* 0x00165400016d7983 */ /* 0x000f280000300800 */
[----:B------:R1:W-:Y:S01]  /*90520*/  LDGSTS.E [R3+0x3c00c], desc[UR60][R106.64], P0 ;  /* 0x3c00c0006a037fae */ /* 0x0003e2000812187c */
[----:B------:R-:W-:Y:S02]  /*90530*/  ISETP.NE.U32.AND P0, PT, RZ, UR4, PT ;  /* 0x00000004ff007c0c */ /* 0x000fe4000bf05070 */
[----:B--2---:R-:W-:Y:S01]  /*90540*/  IADD3 R110, P1, R110, R4, RZ ;  /* 0x000000046e6e7210 */ /* 0x004fe20007f3e0ff */
[----:B------:R-:W2:Y:S04]  /*90550*/  LDL.LU R106, [R1+0x1658] ;  /* 0x00165800016a7983 */ /* 0x000ea80000300800 */
[----:B------:R-:W2:Y:S04]  /*90560*/  LDL.LU R107, [R1+0x165c] ;  /* 0x00165c00016b7983 */ /* 0x000ea80000300800 */
[----:B------:R-:W2:Y:S01]  /*90570*/  LDL.LU R11, [R1+0x1660] ;  /* 0x00166000010b7983 */ /* 0x000ea20000300800 */
        /* <DEDUP_REMOVED lines=15> */
[----:B------:R-:W2:Y:S04]  /*90670*/  LDL.LU R104, [R1+0x1668] ;  /* 0x0016680001687983 */ /* 0x000ea80000300800 */
[----:B------:R1:W-:Y:S04]  /*90680*/  LDGSTS.E [R3+0x4000], desc[UR60][R110.64], P0 ;  /* 0x040000006e037fae */ /* 0x0003e8000812187c */
[----:B------:R1:W-:Y:S02]  /*90690*/  STL [R1+0x1644], R105 ;  /* 0x0016446901007387 */ /* 0x0003e40000100800 */
[----:B-1----:R-:W-:-:S02]  /*906a0*/  MOV R111, R105 ;  /* 0x00000069006f7202 */ /* 0x002fc40000000f00 */
[----:B------:R-:W2:Y:S01]  /*906b0*/  LDL.LU R105, [R1+0x1664] ;  /* 0x0016640001697983 */ /* 0x000ea20000300800 */
[----:B------:R-:W-:-:S03]  /*906c0*/  IMAD.MOV.U32 R110, RZ, RZ, R9 ;  /* 0x000000ffff6e7224 */ /* 0x000fc600078e0009 */
[----:B------:R-:W2:Y:S01]  /*906d0*/  LDL.LU R108, [R1+0x1670] ;  /* 0x00167000016c7983 */ /* 0x000ea20000300800 */
[----:B------:R-:W-:-:S03]  /*906e0*/  UISETP.GT.AND UP1, UPT, UR6, 0xd, UPT ;  /* 0x0000000d0600788c */ /* 0x000fc6000bf24270 */
[----:B------:R-:W2:Y:S04]  /*906f0*/  LDL.LU R9, [R1+0x1678] ;  /* 0x0016780001097983 */ /* 0x000ea80000300800 */
[----:B------:R-:W-:Y:S01]  /*90700*/  LDGSTS.E [R3+0x8000], desc[UR60][R110.64], P0 ;  /* 0x080000006e037fae */ /* 0x000fe2000812187c */
[----:B---3--:R-:W-:-:S05]  /*90710*/  IADD3 R102, P1, R102, R4, RZ ;  /* 0x0000000466667210 */ /* 0x008fca0007f3e0ff */
[----:B------:R-:W-:Y:S01]  /*90720*/  STL [R1+0x1650], R102 ;  /* 0x0016506601007387 */ /* 0x000fe20000100800 */
[----:B------:R-:W-:Y:S01]  /*90730*/  USEL UR4, URZ, 0x4, !UP1 ;  /* 0x000000043f047887 */ /* 0x000fe2000c800000 */
[----:B----4-:R-:W-:-:S05]  /*90740*/  IMAD.X R103, R103, 0x1, R0, P1 ;  /* 0x0000000167677824 */ /* 0x010fca00008e0600 */
[----:B------:R1:W-:Y:S04]  /*90750*/  STL [R1+0x164c], R103 ;  /* 0x00164c6701007387 */ /* 0x0003e80000100800 */
[----:B------:R-:W3:Y:S01]  /*90760*/  LDL.LU R110, [R1+0x166c] ;  /* 0x00166c00016e7983 */ /* 0x000ee20000300800 */
[----:B------:R-:W-:-:S03]  /*90770*/  USEL UR4, UR4, URZ, !UP0 ;  /* 0x0000003f04047287 */ /* 0x000fc6000c000000 */
[----:B------:R-:W4:Y:S04]  /*90780*/  LDL.LU R111, [R1+0x1674] ;  /* 0x00167400016f7983 */ /* 0x000f280000300800 */
[----:B------:R-:W-:Y:S01]  /*90790*/  LDGSTS.E [R3+0xc000], desc[UR60][R102.64], P0 ;  /* 0x0c00000066037fae */ /* 0x000fe2000812187c */
[----:B--2---:R-:W-:-:S04]  /*907a0*/  IADD3 R106, P1, R106, R4, RZ ;  /* 0x000000046a6a7210 */ /* 0x004fc80007f3e0ff */
[----:B------:R-:W-:Y:S02]  /*907b0*/  IADD3.X R109, R109, R0, RZ, P1, !PT ;  /* 0x000000006d6d7210 */ /* 0x000fe40000ffe4ff */
[----:B------:R-:W-:Y:S01]  /*907c0*/  IADD3 R11, P2, R11, R4, RZ ;  /* 0x000000040b0b7210 */ /* 0x000fe20007f5e0ff */
[----:B-1----:R-:W2:Y:S01]  /*907d0*/  LDL.LU R103, [R1+0x1680] ;  /* 0x0016800001677983 */ /* 0x002ea20000300800 */
[----:B------:R-:W-:-:S03]  /*907e0*/  ISETP.NE.U32.AND P0, PT, RZ, UR4, PT ;  /* 0x00000004ff007c0c */ /* 0x000fc6000bf05070 */
[----:B------:R-:W2:Y:S01]  /*907f0*/  LDL.LU R102, [R1+0x1688] ;  /* 0x0016880001667983 */ /* 0x000ea20000300800 */
[----:B------:R-:W-:-:S03]  /*90800*/  IMAD.X R107, R107, 0x1, R0, P2 ;  /* 0x000000016b6b7824 */ /* 0x000fc600010e0600 */
[----:B------:R-:W-:Y:S01]  /*90810*/  STL [R1+0x1658], R106 ;  /* 0x0016586a01007387 */ /* 0x000fe20000100800 */
[----:B------:R-:W-:-:S03]  /*90820*/  IMAD.MOV.U32 R113, RZ, RZ, R109 ;  /* 0x000000ffff717224 */ /* 0x000fc600078e006d */
[----:B------:R1:W-:Y:S01]  /*90830*/  STL [R1+0x1654], R109 ;  /* 0x0016546d01007387 */ /* 0x0003e20000100800 */
[----:B------:R-:W-:-:S03]  /*90840*/  MOV R112, R106 ;  /* 0x0000006a00707202 */ /* 0x000fc60000000f00 */
[----:B------:R1:W-:Y:S04]  /*90850*/  STL [R1+0x1660], R11 ;  /* 0x0016600b01007387 */ /* 0x0003e80000100800 */
[----:B------:R1:W-:Y:S04]  /*90860*/  LDGSTS.E [R3+0x4], desc[UR60][R112.64], P0 ;  /* 0x0000400070037fae */ /* 0x0003e8000812187c */
[----:B-1----:R-:W2:Y:S04]  /*90870*/  LDL.LU R109, [R1+0x167c] ;  /* 0x00167c00016d7983 */ /* 0x002ea80000300800 */
[----:B------:R-:W-:Y:S04]  /*90880*/  STL [R1+0x165c], R107 ;  /* 0x00165c6b01007387 */ /* 0x000fe80000100800 */
[----:B------:R-:W2:Y:S01]  /*90890*/  LDL.LU R106, [R1+0x1684] ;  /* 0x00168400016a7983 */ /* 0x000ea20000300800 */
[----:B------:R-:W-:Y:S01]  /*908a0*/  MOV R112, R11 ;  /* 0x0000000b00707202 */ /* 0x000fe20000000f00 */
[----:B------:R-:W-:-:S02]  /*908b0*/  IMAD.MOV.U32 R113, RZ, RZ, R107 ;  /* 0x000000ffff717224 */ /* 0x000fc400078e006b */
[----:B------:R-:W2:Y:S04]  /*908c0*/  LDL.LU R11, [R1+0x1690] ;  /* 0x00169000010b7983 */ /* 0x000ea80000300800 */
[----:B------:R1:W-:Y:S01]  /*908d0*/  LDGSTS.E [R3+0x4004], desc[UR60][R112.64], P0 ;  /* 0x0400400070037fae */ /* 0x0003e2000812187c */
[----:B------:R-:W-:-:S05]  /*908e0*/  IADD3 R104, P1, R104, R4, RZ ;  /* 0x0000000468687210 */ /* 0x000fca0007f3e0ff */
[----:B------:R-:W-:Y:S01]  /*908f0*/  STL [R1+0x1668], R104 ;  /* 0x0016686801007387 */ /* 0x000fe20000100800 */
[----:B------:R-:W-:-:S04]  /*90900*/  IADD3.X R105, R105, R0, RZ, P1, !PT ;  /* 0x0000000069697210 */ /* 0x000fc80000ffe4ff */
[----:B-1----:R-:W-:Y:S01]  /*90910*/  MOV R113, R105 ;  /* 0x0000006900717202 */ /* 0x002fe20000000f00 */
[----:B------:R1:W-:Y:S04]  /*90920*/  STL [R1+0x1664], R105 ;  /* 0x0016646901007387 */ /* 0x0003e80000100800 */
[----:B-1----:R-:W2:Y:S01]  /*90930*/  LDL.LU R105, [R1+0x168c] ;  /* 0x00168c0001697983 */ /* 0x002ea20000300800 */
[----:B------:R-:W-:Y:S01]  /*90940*/  UISETP.GT.AND UP1, UPT, UR6, 0xe, UPT ;  /* 0x0000000e0600788c */ /* 0x000fe2000bf24270 */
[-C--:B------:R-:W-:Y:S01]  /*90950*/  IADD3 R108, P2, R108, R4.reuse, RZ ;  /* 0x000000046c6c7210 */ /* 0x080fe20007f5e0ff */
[----:B------:R-:W-:Y:S01]  /*90960*/  IMAD.MOV.U32 R112, RZ, RZ, R104 ;  /* 0x000000ffff707224 */ /* 0x000fe200078e0068 */
[----:B------:R-:W-:Y:S01]  /*90970*/  IADD3 R9, P3, R9, R4, RZ ;  /* 0x0000000409097210 */ /* 0x000fe20007f7e0ff */
[----:B------:R-:W-:Y:S01]  /*90980*/  USEL UR4, URZ, 0x4, !UP1 ;  /* 0x000000043f047887 */ /* 0x000fe2000c800000 */
[----:B------:R-:W2:Y:S03]  /*90990*/  LDL.LU R107, [R1+0x1698] ;  /* 0x00169800016b7983 */ /* 0x000ea60000300800 */
[----:B------:R-:W-:Y:S01]  /*909a0*/  USEL UR4, UR4, URZ, !UP0 ;  /* 0x0000003f04047287 */ /* 0x000fe2000c000000 */
[----:B------:R1:W-:Y:S04]  /*909b0*/  LDGSTS.E [R3+0x8004], desc[UR60][R112.64], P0 ;  /* 0x0800400070037fae */ /* 0x0003e8000812187c */
[----:B------:R-:W2:Y:S01]  /*909c0*/  LDL.LU R104, [R1+0x16a0] ;  /* 0x0016a00001687983 */ /* 0x000ea20000300800 */
[----:B------:R-:W-:-:S03]  /*909d0*/  ISETP.NE.U32.AND P1, PT, RZ, UR4, PT ;  /* 0x00000004ff007c0c */ /* 0x000fc6000bf25070 */
[----:B------:R2:W-:Y:S01]  /*909e0*/  STL [R1+0x1670], R108 ;  /* 0x0016706c01007387 */ /* 0x0005e20000100800 */
[----:B-1----:R-:W-:Y:S02]  /*909f0*/  IMAD.MOV.U32 R112, RZ, RZ, R108 ;  /* 0x000000ffff707224 */ /* 0x002fe400078e006c */
[----:B---3--:R-:W-:Y:S01]  /*90a00*/  IMAD.X R110, R110, 0x1, R0, P2 ;  /* 0x000000016e6e7824 */ /* 0x008fe200010e0600 */
[----:B----4-:R-:W-:-:S04]  /*90a10*/  IADD3.X R111, R111, R0, RZ, P3, !PT ;  /* 0x000000006f6f7210 */ /* 0x010fc80001ffe4ff */
[----:B------:R-:W-:Y:S01]  /*90a20*/  MOV R113, R110 ;  /* 0x0000006e00717202 */ /* 0x000fe20000000f00 */
[----:B------:R1:W-:Y:S04]  /*90a30*/  STL [R1+0x166c], R110 ;  /* 0x00166c6e01007387 */ /* 0x0003e80000100800 */
[----:B------:R3:W-:Y:S04]  /*90a40*/  STL [R1+0x1678], R9 ;  /* 0x0016780901007387 */ /* 0x0007e80000100800 */
[----:B------:R4:W-:Y:S04]  /*90a50*/  LDGSTS.E [R3+0xc004], desc[UR60][R112.64], P0 ;  /* 0x0c00400070037fae */ /* 0x0009e8000812187c */
[----:B------:R-:W-:Y:S01]  /*90a60*/  STL [R1+0x1674], R111 ;  /* 0x0016746f01007387 */ /* 0x000fe20000100800 */
[----:B--2---:R-:W-:-:S03]  /*90a70*/  IADD3 R103, P0, R103, R4, RZ ;  /* 0x0000000467677210 */ /* 0x004fc60007f1e0ff */
[----:B------:R-:W2:Y:S01]  /*90a80*/  LDL.LU R108, [R1+0x1694] ;  /* 0x00169400016c7983 */ /* 0x000ea20000300800 */
[----:B------:R-:W-:-:S03]  /*90a90*/  IADD3 R102, P2, R102, R4, RZ ;  /* 0x0000000466667210 */ /* 0x000fc60007f5e0ff */
[----:B-1----:R-:W2:Y:S01]  /*90aa0*/  LDL.LU R110, [R1+0x169c] ;  /* 0x00169c00016e7983 */ /* 0x002ea20000300800 */
[----:B----4-:R-:W-:Y:S01]  /*90ab0*/  IMAD.MOV.U32 R112, RZ, RZ, R9 ;  /* 0x000000ffff707224 */ /* 0x010fe200078e0009 */
[----:B------:R-:W-:Y:S02]  /*90ac0*/  MOV R113, R111 ;  /* 0x0000006f00717202 */ /* 0x000fe40000000f00 */
[----:B---3--:R-:W3:Y:S04]  /*90ad0*/  LDL.LU R9, [R1+0x16a8] ;  /* 0x0016a80001097983 */ /* 0x008ee80000300800 */
[----:B------:R1:W-:Y:S04]  /*90ae0*/  STL [R1+0x1680], R103 ;  /* 0x0016806701007387 */ /* 0x0003e80000100800 */
[----:B------:R4:W-:Y:S01]  /*90af0*/  LDGSTS.E [R3+0x8], desc[UR60][R112.64], P1 ;  /* 0x0000800070037fae */ /* 0x0009e2000892187c */
[----:B------:R-:W-:-:S05]  /*90b00*/  IMAD.X R109, R109, 0x1, R0, P0 ;  /* 0x000000016d6d7824 */ /* 0x000fca00000e0600 */
[----:B------:R-:W-:Y:S01]  /*90b10*/  STL [R1+0x167c], R109 ;  /* 0x00167c6d01007387 */ /* 0x000fe20000100800 */
[----:B------:R-:W-:-:S03]  /*90b20*/  IADD3.X R106, R106, R0, RZ, P2, !PT ;  /* 0x000000006a6a7210 */ /* 0x000fc600017fe4ff */
[----:B------:R-:W-:Y:S01]  /*90b30*/  STL [R1+0x1688], R102 ;  /* 0x0016886601007387 */ /* 0x000fe20000100800 */
[----:B----4-:R-:W-:-:S03]  /*90b40*/  IMAD.MOV.U32 R112, RZ, RZ, R103 ;  /* 0x000000ffff707224 */ /* 0x010fc600078e0067 */
[----:B------:R4:W-:Y:S04]  /*90b50*/  STL [R1+0x1684], R106 ;  /* 0x0016846a01007387 */ /* 0x0009e80000100800 */
[----:B-1----:R-:W3:Y:S01]  /*90b60*/  LDL.LU R103, [R1+0x16a4] ;  /* 0x0016a40001677983 */ /* 0x002ee20000300800 */
[----:B------:R-:W-:Y:S02]  /*90b70*/  MOV R113, R109 ;  /* 0x0000006d00717202 */ /* 0x000fe40000000f00 */
[----:B------:R-:W-:-:S03]  /*90b80*/  IADD3 R11, P0, R11, R4, RZ ;  /* 0x000000040b0b7210 */ /* 0x000fc60007f1e0ff */
[----:B------:R1:W-:Y:S02]  /*90b90*/  LDGSTS.E [R3+0x4008], desc[UR60][R112.64], P1 ;  /* 0x0400800070037fae */ /* 0x0003e4000892187c */
[----:B-1----:R-:W-:Y:S01]  /*90ba0*/  MOV R113, R106 ;  /* 0x0000006a00717202 */ /* 0x002fe20000000f00 */
[----:B------:R-:W-:Y:S01]  /*90bb0*/  IMAD.MOV.U32 R112, RZ, RZ, R102 ;  /* 0x000000ffff707224 */ /* 0x000fe200078e0066 */
[----:B----4-:R-:W4:Y:S04]  /*90bc0*/  LDL.LU R106, [R1+0x16b0] ;  /* 0x0016b000016a7983 */ /* 0x010f280000300800 */
[----:B------:R-:W4:Y:S04]  /*90bd0*/  LDL.LU R102, [R1+0x1a38] ;  /* 0x001a380001667983 */ /* 0x000f280000300800 */
[----:B------:R-:W-:Y:S01]  /*90be0*/  STL [R1+0x1690], R11 ;  /* 0x0016900b01007387 */ /* 0x000fe20000100800 */
[----:B------:R-:W-:-:S03]  /*90bf0*/  UISETP.GT.AND UP1, UPT, UR6, 0xf, UPT ;  /* 0x0000000f0600788c */ /* 0x000fc6000bf24270 */
[----:B------:R1:W-:Y:S01]  /*90c00*/  LDGSTS.E [R3+0x8008], desc[UR60][R112.64], P1 ;  /* 0x0800800070037fae */ /* 0x0003e2000892187c */
[----:B------:R-:W-:-:S05]  /*90c10*/  IMAD.X R105, R105, 0x1, R0, P0 ;  /* 0x0000000169697824 */ /* 0x000fca00000e0600 */
[----:B------:R1:W-:Y:S04]  /*90c20*/  STL [R1+0x168c], R105 ;  /* 0x00168c6901007387 */ /* 0x0003e80000100800 */
[----:B------:R-:W4:Y:S04]  /*90c30*/  LDL.LU R111, [R1+0x16ac] ;  /* 0x0016ac00016f7983 */ /* 0x000f280000300800 */
[----:B------:R-:W4:Y:S01]  /*90c40*/  LDL.LU R109, [R1+0x1a34] ;  /* 0x001a3400016d7983 */ /* 0x000f220000300800 */
[----:B------:R-:W-:Y:S01]  /*90c50*/  USEL UR4, URZ, 0x4, !UP1 ;  /* 0x000000043f047887 */ /* 0x000fe2000c800000 */
[----:B-1----:R-:W-:Y:S01]  /*90c60*/  MOV R112, R11 ;  /* 0x0000000b00707202 */ /* 0x002fe20000000f00 */
[----:B------:R-:W-:-:S02]  /*90c70*/  IMAD.MOV.U32 R113, RZ, RZ, R105 ;  /* 0x000000ffff717224 */ /* 0x000fc400078e0069 */
[----:B------:R-:W-:Y:S01]  /*90c80*/  USEL UR4, UR4, URZ, !UP0 ;  /* 0x0000003f04047287 */ /* 0x000fe2000c000000 */
[-C--:B------:R-:W-:Y:S01]  /*90c90*/  IADD3 R104, P2, R104, R4.reuse, RZ ;  /* 0x0000000468687210 */ /* 0x080fe20007f5e0ff */
[----:B------:R-:W4:Y:S04]  /*90ca0*/  LDL.LU R105, [R1+0x1a40] ;  /* 0x001a400001697983 */ /* 0x000f280000300800 */
[----:B------:R1:W-:Y:S01]  /*90cb0*/  LDGSTS.E [R3+0xc008], desc[UR60][R112.64], P1 ;  /* 0x0c00800070037fae */ /* 0x0003e2000892187c */
[----:B------:R-:W-:Y:S02]  /*90cc0*/  IADD3 R107, P1, R107, R4, RZ ;  /* 0x000000046b6b7210 */ /* 0x000fe40007f3e0ff */
[----:B------:R-:W-:Y:S01]  /*90cd0*/  ISETP.NE.U32.AND P0, PT, RZ, UR4, PT ;  /* 0x00000004ff007c0c */ /* 0x000fe2000bf05070 */
[----:B------:R-:W4:Y:S04]  /*90ce0*/  LDL.LU R11, [R1+0x1a48] ;  /* 0x001a4800010b7983 */ /* 0x000f280000300800 */
[----:B------:R-:W-:Y:S01]  /*90cf0*/  STL [R1+0x1698], R107 ;  /* 0x0016986b01007387 */ /* 0x000fe20000100800 */
[----:B-1----:R-:W-:-:S02]  /*90d00*/  MOV R112, R107 ;  /* 0x0000006b00707202 */ /* 0x002fc40000000f00 */
[----:B--2---:R-:W-:Y:S01]  /*90d10*/  IADD3.X R108, R108, R0, RZ, P1, !PT ;  /* 0x000000006c6c7210 */ /* 0x004fe20000ffe4ff */
[----:B------:R-:W-:-:S04]  /*90d20*/  IMAD.X R110, R110, 0x1, R0, P2 ;  /* 0x000000016e6e7824 */ /* 0x000fc800010e0600 */
[----:B------:R1:W-:Y:S01]  /*90d30*/  STL [R1+0x1694], R108 ;  /* 0x0016946c01007387 */ /* 0x0003e20000100800 */
[----:B------:R-:W-:Y:S01]  /*90d40*/  IMAD.MOV.U32 R113, RZ, RZ, R108 ;  /* 0x000000ffff717224 */ /* 0x000fe200078e006c */
[----:B---3--:R-:W-:Y:S02]  /*90d50*/  IADD3 R9, P1, R9, R4, RZ ;  /* 0x0000000409097210 */ /* 0x008fe40007f3e0ff */
[----:B------:R-:W-:Y:S04]  /*90d60*/  STL [R1+0x16a0], R104 ;  /* 0x0016a06801007387 */ /* 0x000fe80000100800 */
[----:B------:R2:W-:Y:S04]  /*90d70*/  LDGSTS.E [R3+0xc], desc[UR60][R112.64], P0 ;  /* 0x0000c00070037fae */ /* 0x0005e8000812187c */
[----:B-1----:R-:W3:Y:S04]  /*90d80*/  LDL.LU R108, [R1+0x1a3c] ;  /* 0x001a3c00016c7983 */ /* 0x002ee80000300800 */
[----:B------:R-:W-:Y:S04]  /*90d90*/  STL [R1+0x169c], R110 ;  /* 0x00169c6e01007387 */ /* 0x000fe80000100800 */
[----:B------:R-:W3:Y:S01]  /*90da0*/  LDL.LU R107, [R1+0x1a44] ;  /* 0x001a4400016b7983 */ /* 0x000ee20000300800 */
        /* <DEDUP_REMOVED lines=10> */
[----:B----4-:R-:W4:Y:S01]  /*90e50*/  LDL.LU R103, [R1+0x1a58] ;  /* 0x001a580001677983 */ /* 0x010f220000300800 */
[----:B------:R-:W-:-:S03]  /*90e60*/  IADD3 R106, P2, R106, R4, RZ ;  /* 0x000000046a6a7210 */ /* 0x000fc60007f5e0ff */
[----:B------:R-:W4:Y:S01]  /*90e70*/  LDL.LU R110, [R1+0x1a60] ;  /* 0x001a6000016e7983 */ /* 0x000f220000300800 */
        /* <DEDUP_REMOVED lines=10> */
[----:B------:R-:W4:Y:S04]  /*90f20*/  LDL.LU R106, [R1+0x1a54] ;  /* 0x001a5400016a7983 */ /* 0x000f280000300800 */
[----:B-1----:R-:W4:Y:S01]  /*90f30*/  LDL.LU R111, [R1+0x1a5c] ;  /* 0x001a5c00016f7983 */ /* 0x002f220000300800 */
        /* <DEDUP_REMOVED lines=8> */
[----:B------:R-:W4:Y:S01]  /*90fc0*/  LDL.LU R102, [R1+0x1a68] ;  /* 0x001a680001667983 */ /* 0x000f220000300800 */
[----:B------:R-:W-:-:S03]  /*90fd0*/  MOV R113, R109 ;  /* 0x0000006d00717202 */ /* 0x000fc60000000f00 */
[----:B------:R-:W-:Y:S06]  /*90fe0*/  STL [R1+0x1a40], R105 ;  /* 0x001a406901007387 */ /* 0x000fec0000100800 */
[----:B------:R-:W-:Y:S01]  /*90ff0*/  LDGSTS.E [R3+0x10000], desc[UR60][R112.64], P1 ;  /* 0x1000000070037fae */ /* 0x000fe2000892187c */
[----:B---3--:R-:W-:-:S04]  /*91000*/  IMAD.X R108, R108, 0x1, R0, P0 ;  /* 0x000000016c6c7824 */ /* 0x008fc800000e0600 */
[----:B------:R-:W-:Y:S01]  /*91010*/  IMAD.MOV.U32 R109, RZ, RZ, R108 ;  /* 0x000000ffff6d7224 */ /* 0x000fe200078e006c */
[----:B------:R1:W-:Y:S01]  /*91020*/  STL [R1+0x1a3c], R108 ;  /* 0x001a3c6c01007387 */ /* 0x0003e20000100800 */
[----:B------:R-:W-:-:S03]  /*91030*/  IADD3.X R107, R107, R0, RZ, P2, !PT ;  /* 0x000000006b6b7210 */ /* 0x000fc600017fe4ff */
[----:B------:R-:W-:Y:S04]  /*91040*/  STL [R1+0x1a48], R11 ;  /* 0x001a480b01007387 */ /* 0x000fe80000100800 */
[----:B------:R3:W-:Y:S01]  /*91050*/  STL [R1+0x1a44], R107 ;  /* 0x001a446b01007387 */ /* 0x0007e20000100800 */
[----:B-1----:R-:W-:-:S03]  /*91060*/  MOV R108, R105 ;  /* 0x00000069006c7202 */ /* 0x002fc60000000f00 */
[----:B------:R-:W3:Y:S04]  /*91070*/  LDL.LU R105, [R1+0x1a64] ;  /* 0x001a640001697983 */ /* 0x000ee80000300800 */
        /* <DEDUP_REMOVED lines=8> */
[----:B----4-:R-:W-:-:S04]  /*91100*/  IADD3 R110, P2, R110, R4, RZ ;  /* 0x000000046e6e7210 */ /* 0x010fc80007f5e0ff */
[----:B------:R1:W-:Y:S04]  /*91110*/  LDGSTS.E [R3+0x1c000], desc[UR60][R112.64], P1 ;  /* 0x1c00000070037fae */ /* 0x0003e8000892187c */
[----:B------:R-:W2:Y:S04]  /*91120*/  LDL.LU R109, [R1+0x1a6c] ;  /* 0x001a6c00016d7983 */ /* 0x000ea80000300800 */
[----:B------:R-:W4:Y:S01]  /*91130*/  LDL.LU R108, [R1+0x1a70] ;  /* 0x001a7000016c7983 */ /* 0x000f220000300800 */
[----:B------:R-:W-:-:S03]  /*91140*/  IADD3 R103, P1, R103, R4, RZ ;  /* 0x0000000467677210 */ /* 0x000fc60007f3e0ff */
[----:B---3--:R-:W3:Y:S04]  /*91150*/  LDL.LU R107, [R1+0x1a74] ;  /* 0x001a7400016b7983 */ /* 0x008ee80000300800 */
[----:B------:R-:W3:Y:S04]  /*91160*/  LDL.LU R11, [R1+0x1a78] ;  /* 0x001a7800010b7983 */ /* 0x000ee80000300800 */
[----:B------:R-:W-:Y:S04]  /*91170*/  STL [R1+0x1a50], R9 ;  /* 0x001a500901007387 */ /* 0x000fe80000100800 */
[----:B------:R1:W-:Y:S02]  /*91180*/  STL [R1+0x1a4c], R104 ;  /* 0x001a4c6801007387 */ /* 0x0003e40000100800 */
[----:B-1----:R-:W-:-:S02]  /*91190*/  MOV R112, R103 ;  /* 0x0000006700707202 */ /* 0x002fc40000000f00 */
[----:B------:R-:W3:Y:S04]  /*911a0*/  LDL.LU R104, [R1+0x1a80] ;  /* 0x001a800001687983 */ /* 0x000ee80000300800 */
[----:B------:R-:W3:Y:S04]  /*911b0*/  LDL.LU R9, [R1+0x1a88] ;  /* 0x001a880001097983 */ /* 0x000ee80000300800 */
[----:B------:R-:W-:Y:S01]  /*911c0*/  STL [R1+0x1a58], R103 ;  /* 0x001a586701007387 */ /* 0x000fe20000100800 */
[----:B------:R-:W-:Y:S01]  /*911d0*/  IADD3.X R106, R106, R0, RZ, P1, !PT ;  /* 0x000000006a6a7210 */ /* 0x000fe20000ffe4ff */
[----:B------:R-:W-:-:S04]  /*911e0*/  IMAD.X R111, R111, 0x1, R0, P2 ;  /* 0x000000016f6f7824 */ /* 0x000fc800010e0600 */
[----:B------:R1:W-:Y:S01]  /*911f0*/  STL [R1+0x1a54], R106 ;  /* 0x001a546a01007387 */ /* 0x0003e20000100800 */
[----:B------:R-:W-:-:S03]  /*91200*/  IMAD.MOV.U32 R113, RZ, RZ, R106 ;  /* 0x000000ffff717224 */ /* 0x000fc600078e006a */
[----:B------:R1:W-:Y:S04]  /*91210*/  STL [R1+0x1a60], R110 ;  /* 0x001a606e01007387 */ /* 0x0003e80000100800 */
[----:B-1----:R-:W3:Y:S04]  /*91220*/  LDL.LU R106, [R1+0x1a7c] ;  /* 0x001a7c00016a7983 */ /* 0x002ee80000300800 */
[----:B------:R-:W-:Y:S04]  /*91230*/  STL [R1+0x1a5c], R111 ;  /* 0x001a5c6f01007387 */ /* 0x000fe80000100800 */
[----:B------:R-:W3:Y:S01]  /*91240*/  LDL.LU R103, [R1+0x1a84] ;  /* 0x001a840001677983 */ /* 0x000ee20000300800 */
        /* <DEDUP_REMOVED lines=11> */
[----:B------:R-:W3:Y:S01]  /*91300*/  LDL.LU R102, [R1+0x1a90] ;  /* 0x001a900001667983 */ /* 0x000ee20000300800 */
[----:B------:R-:W-:-:S03]  /*91310*/  MOV R111, R105 ;  /* 0x00000069006f7202 */ /* 0x000fc60000000f00 */
[----:B-1----:R-:W3:Y:S04]  /*91320*/  LDL.LU R105, [R1+0x1a8c] ;  /* 0x001a8c0001697983 */ /* 0x002ee80000300800 */
[----:B------:R-:W-:Y:S01]  /*91330*/  LDGSTS.E [R3+0x18004], desc[UR60][R110.64], P0 ;  /* 0x180040006e037fae */ /* 0x000fe2000812187c */
[----:B----4-:R-:W-:-:S05]  /*91340*/  IADD3 R108, P2, R108, R4, RZ ;  /* 0x000000046c6c7210 */ /* 0x010fca0007f5e0ff */
[----:B--2---:R-:W-:Y:S01]  /*91350*/  IMAD.X R109, R109, 0x1, R0, P2 ;  /* 0x000000016d6d7824 */ /* 0x004fe200010e0600 */
[----:B---3--:R-:W-:Y:S01]  /*91360*/  IADD3 R11, P3, R11, R4, RZ ;  /* 0x000000040b0b7210 */ /* 0x008fe20007f7e0ff */
        /* <DEDUP_REMOVED lines=1633> */
[----:B------:R1:W-:Y:S01]  /*97980*/  STL [R1+0x17d0], R102 ;  /* 0x0017d06601007387 */ /* 0x0003e20000100800 */
[----:B------:R-:W-:Y:S01]  /*97990*/  USEL UR4, URZ, 0x4, !UP1 ;  /* 0x000000043f047887 */ /* 0x000fe2000c800000 */
[----:B----4-:R-:W-:-:S05]  /*979a0*/  IADD3.X R103, R103, R0, RZ, P1, !PT ;  /* 0x0000000067677210 */ /* 0x010fca0000ffe4ff */
[----:B------:R2:W-:Y:S04]  /*979b0*/  STL [R1+0x17cc], R103 ;  /* 0x0017cc6701007387 */ /* 0x0005e80000100800 */
[----:B------:R-:W4:Y:S01]  /*979c0*/  LDL.LU R110, [R1+0x17ec] ;  /* 0x0017ec00016e7983 */ /* 0x000f220000300800 */
        /* <DEDUP_REMOVED lines=9> */
[----:B--2---:R-:W2:Y:S01]  /*97a60*/  LDL.LU R103, [R1+0x1808] ;  /* 0x0018080001677983 */ /* 0x004ea20000300800 */
[----:B------:R-:W-:-:S03]  /*97a70*/  MOV R113, R109 ;  /* 0x0000006d00717202 */ /* 0x000fc60000000f00 */
[----:B------:R-:W-:Y:S01]  /*97a80*/  STL [R1+0x17d8], R106 ;  /* 0x0017d86a01007387 */ /* 0x000fe20000100800 */
[----:B------:R-:W-:-:S03]  /*97a90*/  IMAD.MOV.U32 R112, RZ, RZ, R106 ;  /* 0x000000ffff707224 */ /* 0x000fc600078e006a */
[----:B------:R1:W-:Y:S04]  /*97aa0*/  STL [R1+0x17d4], R109 ;  /* 0x0017d46d01007387 */ /* 0x0003e80000100800 */
[----:B------:R1:W-:Y:S04]  /*97ab0*/  STL [R1+0x17e0], R9 ;  /* 0x0017e00901007387 */ /* 0x0003e80000100800 */
[----:B------:R1:W-:Y:S04]  /*97ac0*/  LDGSTS.E [R3+0x4], desc[UR60][R112.64], P0 ;  /* 0x0000400070037fae */ /* 0x0003e8000812187c */
[----:B-1----:R-:W2:Y:S04]  /*97ad0*/  LDL.LU R109, [R1+0x17fc] ;  /* 0x0017fc00016d7983 */ /* 0x002ea80000300800 */
[----:B------:R-:W-:Y:S04]  /*97ae0*/  STL [R1+0x17dc], R107 ;  /* 0x0017dc6b01007387 */ /* 0x000fe80000100800 */
[----:B------:R-:W2:Y:S01]  /*97af0*/  LDL.LU R106, [R1+0x1804] ;  /* 0x00180400016a7983 */ /* 0x000ea20000300800 */
[----:B------:R-:W-:Y:S01]  /*97b00*/  IMAD.MOV.U32 R112, RZ, RZ, R9 ;  /* 0x000000ffff707224 */ /* 0x000fe200078e0009 */
[----:B------:R-:W-:-:S02]  /*97b10*/  MOV R113, R107 ;  /* 0x0000006b00717202 */ /* 0x000fc40000000f00 */
[----:B------:R-:W2:Y:S04]  /*97b20*/  LDL.LU R9, [R1+0x1810] ;  /* 0x0018100001097983 */ /* 0x000ea80000300800 */
[----:B------:R1:W-:Y:S01]  /*97b30*/  LDGSTS.E [R3+0x4004], desc[UR60][R112.64], P0 ;  /* 0x0400400070037fae */ /* 0x0003e2000812187c */
[----:B------:R-:W-:-:S05]  /*97b40*/  IADD3 R104, P1, R104, R4, RZ ;  /* 0x0000000468687210 */ /* 0x000fca0007f3e0ff */
[----:B------:R-:W-:Y:S01]  /*97b50*/  STL [R1+0x17e8], R104 ;  /* 0x0017e86801007387 */ /* 0x000fe20000100800 */
[----:B------:R-:W-:-:S04]  /*97b60*/  IMAD.X R105, R105, 0x1, R0, P1 ;  /* 0x0000000169697824 */ /* 0x000fc800008e0600 */
[----:B-1----:R-:W-:Y:S01]  /*97b70*/  IMAD.MOV.U32 R113, RZ, RZ, R105 ;  /* 0x000000ffff717224 */ /* 0x002fe200078e0069 */
[----:B------:R1:W-:Y:S04]  /*97b80*/  STL [R1+0x17e4], R105 ;  /* 0x0017e46901007387 */ /* 0x0003e80000100800 */
[----:B-1----:R-:W2:Y:S01]  /*97b90*/  LDL.LU R105, [R1+0x180c] ;  /* 0x00180c0001697983 */ /* 0x002ea20000300800 */
[----:B------:R-:W-:Y:S01]  /*97ba0*/  UISETP.GT.AND UP1, UPT, UR6, 0x1a, UPT ;  /* 0x0000001a0600788c */ /* 0x000fe2000bf24270 */
[----:B------:R-:W-:Y:S02]  /*97bb0*/  IADD3 R108, P2, R108, R4, RZ ;  /* 0x000000046c6c7210 */ /* 0x000fe40007f5e0ff */
[----:B------:R-:W-:Y:S01]  /*97bc0*/  MOV R112, R104 ;  /* 0x0000006800707202 */ /* 0x000fe20000000f00 */
[----:B------:R-:W-:Y:S01]  /*97bd0*/  USEL UR4, URZ, 0x4, !UP1 ;  /* 0x000000043f047887 */ /* 0x000fe2000c800000 */
[----:B------:R-:W-:Y:S01]  /*97be0*/  IADD3 R11, P3, R11, R4, RZ ;  /* 0x000000040b0b7210 */ /* 0x000fe20007f7e0ff */
[----:B------:R-:W2:Y:S02]  /*97bf0*/  LDL.LU R107, [R1+0x1818] ;  /* 0x00181800016b7983 */ /* 0x000ea40000300800 */
[----:B------:R-:W-:-:S02]  /*97c00*/  USEL UR4, UR4, URZ, !UP0 ;  /* 0x0000003f04047287 */ /* 0x000fc4000c000000 */
[----:B------:R1:W-:Y:S04]  /*97c10*/  LDGSTS.E [R3+0x8004], desc[UR60][R112.64], P0 ;  /* 0x0800400070037fae */ /* 0x0003e8000812187c */
[----:B------:R-:W2:Y:S01]  /*97c20*/  LDL.LU R104, [R1+0x1820] ;  /* 0x0018200001687983 */ /* 0x000ea20000300800 */
[----:B------:R-:W-:-:S03]  /*97c30*/  ISETP.NE.U32.AND P1, PT, RZ, UR4, PT ;  /* 0x00000004ff007c0c */ /* 0x000fc6000bf25070 */
[----:B------:R3:W-:Y:S01]  /*97c40*/  STL [R1+0x17f0], R108 ;  /* 0x0017f06c01007387 */ /* 0x0007e20000100800 */
[----:B-1----:R-:W-:Y:S02]  /*97c50*/  MOV R112, R108 ;  /* 0x0000006c00707202 */ /* 0x002fe40000000f00 */
[----:B----4-:R-:W-:Y:S01]  /*97c60*/  IADD3.X R110, R110, R0, RZ, P2, !PT ;  /* 0x000000006e6e7210 */ /* 0x010fe200017fe4ff */
[----:B------:R-:W-:-:S04]  /*97c70*/  IMAD.X R111, R111, 0x1, R0, P3 ;  /* 0x000000016f6f7824 */ /* 0x000fc800018e0600 */
[----:B------:R-:W-:Y:S01]  /*97c80*/  IMAD.MOV.U32 R113, RZ, RZ, R110 ;  /* 0x000000ffff717224 */ /* 0x000fe200078e006e */
[----:B------:R1:W-:Y:S04]  /*97c90*/  STL [R1+0x17ec], R110 ;  /* 0x0017ec6e01007387 */ /* 0x0003e80000100800 */
[----:B------:R4:W-:Y:S04]  /*97ca0*/  STL [R1+0x17f8], R11 ;  /* 0x0017f80b01007387 */ /* 0x0009e80000100800 */
[----:B------:R1:W-:Y:S04]  /*97cb0*/  LDGSTS.E [R3+0xc004], desc[UR60][R112.64], P0 ;  /* 0x0c00400070037fae */ /* 0x0003e8000812187c */
[----:B------:R-:W-:Y:S01]  /*97cc0*/  STL [R1+0x17f4], R111 ;  /* 0x0017f46f01007387 */ /* 0x000fe20000100800 */
[----:B---3--:R-:W-:-:S03]  /*97cd0*/  IADD3 R102, P0, R102, R4, RZ ;  /* 0x0000000466667210 */ /* 0x008fc60007f1e0ff */
[----:B------:R-:W3:Y:S01]  /*97ce0*/  LDL.LU R108, [R1+0x1814] ;  /* 0x00181400016c7983 */ /* 0x000ee20000300800 */
[----:B--2---:R-:W-:Y:S02]  /*97cf0*/  IADD3 R103, P2, R103, R4, RZ ;  /* 0x0000000467677210 */ /* 0x004fe40007f5e0ff */
[----:B-1----:R-:W-:Y:S01]  /*97d00*/  MOV R112, R11 ;  /* 0x0000000b00707202 */ /* 0x002fe20000000f00 */
[----:B------:R-:W-:Y:S01]  /*97d10*/  IMAD.MOV.U32 R113, RZ, RZ, R111 ;  /* 0x000000ffff717224 */ /* 0x000fe200078e006f */
[----:B------:R-:W2:Y:S04]  /*97d20*/  LDL.LU R110, [R1+0x181c] ;  /* 0x00181c00016e7983 */ /* 0x000ea80000300800 */
[----:B----4-:R-:W4:Y:S04]  /*97d30*/  LDL.LU R11, [R1+0x1828] ;  /* 0x00182800010b7983 */ /* 0x010f280000300800 */
        /* <DEDUP_REMOVED lines=8> */
[----:B------:R-:W4:Y:S01]  /*97dc0*/  LDL.LU R102, [R1+0x1824] ;  /* 0x0018240001667983 */ /* 0x000f220000300800 */
[----:B------:R-:W-:Y:S01]  /*97dd0*/  IMAD.MOV.U32 R113, RZ, RZ, R109 ;  /* 0x000000ffff717224 */ /* 0x000fe200078e006d */
[----:B------:R-:W-:-:S04]  /*97de0*/  IADD3 R9, P0, R9, R4, RZ ;  /* 0x0000000409097210 */ /* 0x000fc80007f1e0ff */
[----:B------:R1:W-:Y:S02]  /*97df0*/  LDGSTS.E [R3+0x4008], desc[UR60][R112.64], P1 ;  /* 0x0400800070037fae */ /* 0x0003e4000892187c */
[----:B-1----:R-:W-:Y:S01]  /*97e00*/  IMAD.MOV.U32 R113, RZ, RZ, R106 ;  /* 0x000000ffff717224 */ /* 0x002fe200078e006a */
[----:B------:R-:W-:Y:S01]  /*97e10*/  MOV R112, R103 ;  /* 0x0000006700707202 */ /* 0x000fe20000000f00 */
[----:B------:R-:W4:Y:S04]  /*97e20*/  LDL.LU R106, [R1+0x1830] ;  /* 0x00183000016a7983 */ /* 0x000f280000300800 */
[----:B------:R-:W4:Y:S04]  /*97e30*/  LDL.LU R103, [R1+0x1bb8] ;  /* 0x001bb80001677983 */ /* 0x000f280000300800 */
[----:B------:R-:W-:Y:S01]  /*97e40*/  STL [R1+0x1810], R9 ;  /* 0x0018100901007387 */ /* 0x000fe20000100800 */
[----:B------:R-:W-:-:S03]  /*97e50*/  UISETP.GT.AND UP1, UPT, UR6, 0x1b, UPT ;  /* 0x0000001b0600788c */ /* 0x000fc6000bf24270 */
[----:B------:R1:W-:Y:S01]  /*97e60*/  LDGSTS.E [R3+0x8008], desc[UR60][R112.64], P1 ;  /* 0x0800800070037fae */ /* 0x0003e2000892187c */
[----:B------:R-:W-:-:S05]  /*97e70*/  IADD3.X R105, R105, R0, RZ, P0, !PT ;  /* 0x0000000069697210 */ /* 0x000fca00007fe4ff */
[----:B------:R1:W-:Y:S04]  /*97e80*/  STL [R1+0x180c], R105 ;  /* 0x00180c6901007387 */ /* 0x0003e80000100800 */
[----:B------:R-:W4:Y:S04]  /*97e90*/  LDL.LU R111, [R1+0x182c] ;  /* 0x00182c00016f7983 */ /* 0x000f280000300800 */
[----:B------:R-:W4:Y:S01]  /*97ea0*/  LDL.LU R109, [R1+0x1bb4] ;  /* 0x001bb400016d7983 */ /* 0x000f220000300800 */
[----:B------:R-:W-:Y:S01]  /*97eb0*/  USEL UR4, URZ, 0x4, !UP1 ;  /* 0x000000043f047887 */ /* 0x000fe2000c800000 */
[----:B-1----:R-:W-:Y:S01]  /*97ec0*/  IMAD.MOV.U32 R112, RZ, RZ, R9 ;  /* 0x000000ffff707224 */ /* 0x002fe200078e0009 */
[----:B------:R-:W-:-:S02]  /*97ed0*/  MOV R113, R105 ;  /* 0x0000006900717202 */ /* 0x000fc40000000f00 */
        /* <DEDUP_REMOVED lines=8> */
[----:B-1----:R-:W-:-:S02]  /*97f60*/  IMAD.MOV.U32 R112, RZ, RZ, R107 ;  /* 0x000000ffff707224 */ /* 0x002fc400078e006b */
[----:B---3--:R-:W-:-:S05]  /*97f70*/  IMAD.X R108, R108, 0x1, R0, P1 ;  /* 0x000000016c6c7824 */ /* 0x008fca00008e0600 */
[----:B------:R-:W-:Y:S01]  /*97f80*/  MOV R113, R108 ;  /* 0x0000006c00717202 */ /* 0x000fe20000000f00 */
[----:B------:R1:W-:Y:S01]  /*97f90*/  STL [R1+0x1814], R108 ;  /* 0x0018146c01007387 */ /* 0x0003e20000100800 */
[----:B--2---:R-:W-:Y:S02]  /*97fa0*/  IADD3.X R110, R110, R0, RZ, P2, !PT ;  /* 0x000000006e6e7210 */ /* 0x004fe400017fe4ff */
[----:B----4-:R-:W-:Y:S01]  /*97fb0*/  IADD3 R11, P1, R11, R4, RZ ;  /* 0x000000040b0b7210 */ /* 0x010fe20007f3e0ff */
        /* <DEDUP_REMOVED lines=174> */
[----:B--2---:R-:W-:-:S03]  /*98aa0*/  IADD3 R102, P3, R102, R4, RZ ;  /* 0x0000000466667210 */ /* 0x004fc60007f7e0ff */
[----:B----4-:R-:W-:Y:S01]  /*98ab0*/  IMAD.MOV.U32 R111, RZ, RZ, R109 ;  /* 0x000000ffff6f7224 */ /* 0x010fe200078e006d */
[----:B------:R-:W-:Y:S01]  /*98ac0*/  MOV R110, R11 ;  /* 0x0000000b006e7202 */ /* 0x000fe20000000f00 */
[----:B------:R-:W-:Y:S01]  /*98ad0*/  STL [R1+0x1c30], R11 ;  /* 0x001c300b01007387 */ /* 0x000fe20000100800 */
[----:B------:R-:W-:-:S03]  /*98ae0*/  IMAD.X R108, R108, 0x1, R0, P3 ;  /* 0x000000016c6c7824 */ /* 0x000fc600018e0600 */
[----:B------:R1:W-:Y:S04]  /*98af0*/  STL [R1+0x1c2c], R109 ;  /* 0x001c2c6d01007387 */ /* 0x0003e80000100800 */
[----:B------:R-:W-:Y:S04]  /*98b00*/  STL [R1+0x1fb8], R102 ;  /* 0x001fb86601007387 */ /* 0x000fe80000100800 */
[----:B------:R2:W-:Y:S04]  /*98b10*/  STL [R1+0x1fb4], R108 ;  /* 0x001fb46c01007387 */ /* 0x0005e80000100800 */
[----:B------:R-:W-:Y:S04]  /*98b20*/  LDGSTS.E [R3+0x1c00c], desc[UR60][R110.64], P0 ;  /* 0x1c00c0006e037fae */ /* 0x000fe8000812187c */
[----:B------:R-:W4:Y:S01]  /*98b30*/  LDL.LU R112, [R1+0x1fd8] ;  /* 0x001fd80001707983 */ /* 0x000f220000300800 */
        /* <DEDUP_REMOVED lines=110> */
[----:B--2---:R-:W2:Y:S04]  /*99220*/  LDL.LU R102, [R1+0x23c0] ;  /* 0x0023c00001667983 */ /* 0x004ea80000300800 */
[----:B------:R-:W2:Y:S04]  /*99230*/  LDL.LU R104, [R1+0x23c4] ;  /* 0x0023c40001687983 */ /* 0x000ea80000300800 */
        /* <DEDUP_REMOVED lines=37> */
[----:B--2---:R-:W-:-:S03]  /*99490*/  IADD3 R102, P0, R102, R4, RZ ;  /* 0x0000000466667210 */ /* 0x004fc60007f1e0ff */
[----:B------:R1:W-:Y:S01]  /*994a0*/  STL [R1+0x23b8], R110 ;  /* 0x0023b86e01007387 */ /* 0x0003e20000100800 */
[----:B------:R-:W-:-:S03]  /*994b0*/  IADD3.X R105, R105, R0, RZ, P0, !PT ;  /* 0x0000000069697210 */ /* 0x000fc600007fe4ff */
[----:B------:R2:W-:Y:S01]  /*994c0*/  STL [R1+0x23b4], R111 ;  /* 0x0023b46f01007387 */ /* 0x0005e20000100800 */
[----:B------:R-:W-:-:S03]  /*994d0*/  IADD3 R11, P2, R11, R4, RZ ;  /* 0x000000040b0b7210 */ /* 0x000fc60007f5e0ff */
[----:B------:R1:W-:Y:S04]  /*994e0*/  LDGSTS.E [R3+0x30000], desc[UR60][R110.64], P1 ;  /* 0x300000006e037fae */ /* 0x0003e8000892187c */
[----:B------:R4:W-:Y:S01]  /*994f0*/  STL [R1+0x23c0], R102 ;  /* 0x0023c06601007387 */ /* 0x0009e20000100800 */
[----:B------:R-:W-:-:S03]  /*99500*/  IMAD.X R104, R104, 0x1, R0, P2 ;  /* 0x0000000168687824 */ /* 0x000fc600010e0600 */
[----:B------:R-:W-:Y:S01]  /*99510*/  STL [R1+0x23bc], R105 ;  /* 0x0023bc6901007387 */ /* 0x000fe20000100800 */
[----:B-1----:R-:W-:Y:S01]  /*99520*/  MOV R110, R102 ;  /* 0x00000066006e7202 */ /* 0x002fe20000000f00 */
[----:B--2---:R-:W-:Y:S02]  /*99530*/  IMAD.MOV.U32 R111, RZ, RZ, R105 ;  /* 0x000000ffff6f7224 */ /* 0x004fe400078e0069 */
[----:B------:R-:W-:Y:S04]  /*99540*/  STL [R1+0x23c8], R11 ;  /* 0x0023c80b01007387 */ /* 0x000fe80000100800 */
[----:B----4-:R-:W2:Y:S04]  /*99550*/  LDL.LU R102, [R1+0x23e8] ;  /* 0x0023e80001667983 */ /* 0x010ea80000300800 */
[----:B------:R1:W-:Y:S04]  /*99560*/  LDGSTS.E [R3+0x34000], desc[UR60][R110.64], P1 ;  /* 0x340000006e037fae */ /* 0x0003e8000892187c */
[----:B------:R4:W-:Y:S01]  /*99570*/  STL [R1+0x23c4], R104 ;  /* 0x0023c46801007387 */ /* 0x0009e20000100800 */
[----:B-1----:R-:W-:-:S03]  /*99580*/  IMAD.MOV.U32 R111, RZ, RZ, R104 ;  /* 0x000000ffff6f7224 */ /* 0x002fc600078e0068 */
[----:B----4-:R-:W4:Y:S01]  /*99590*/  LDL.LU R104, [R1+0x23e4] ;  /* 0x0023e40001687983 */ /* 0x010f220000300800 */
[----:B------:R-:W-:-:S03]  /*995a0*/  MOV R110, R11 ;  /* 0x0000000b006e7202 */ /* 0x000fc60000000f00 */
[----:B------:R-:W4:Y:S01]  /*995b0*/  LDL.LU R105, [R1+0x23f0] ;  /* 0x0023f00001697983 */ /* 0x000f220000300800 */
[----:B------:R-:W-:-:S03]  /*995c0*/  IADD3 R103, P0, R103, R4, RZ ;  /* 0x0000000467677210 */ /* 0x000fc60007f1e0ff */
        /* <DEDUP_REMOVED lines=8> */
[----:B------:R3:W-:Y:S04]  /*99650*/  LDGSTS.E [R3+0x3c000], desc[UR60][R110.64], P1 ;  /* 0x3c0000006e037fae */ /* 0x0007e8000892187c */
[----:B-1----:R-:W4:Y:S04]  /*99660*/  LDL.LU R106, [R1+0x23ec] ;  /* 0x0023ec00016a7983 */ /* 0x002f280000300800 */
[----:B------:R-:W4:Y:S01]  /*99670*/  LDL.LU R103, [R1+0x23f4] ;  /* 0x0023f40001677983 */ /* 0x000f220000300800 */
[----:B------:R-:W-:-:S04]  /*99680*/  USEL UR4, URZ, 0x4, !UP1 ;  /* 0x000000043f047887 */ /* 0x000fc8000c800000 */
[----:B------:R-:W-:Y:S01]  /*99690*/  USEL UR4, UR4, URZ, !UP0 ;  /* 0x0000003f04047287 */ /* 0x000fe2000c000000 */
[----:B------:R-:W-:-:S05]  /*996a0*/  IADD3 R108, P1, R108, R4, RZ ;  /* 0x000000046c6c7210 */ /* 0x000fca0007f3e0ff */
[----:B------:R-:W-:Y:S01]  /*996b0*/  ISETP.NE.U32.AND P0, PT, RZ, UR4, PT ;  /* 0x00000004ff007c0c */ /* 0x000fe2000bf05070 */
[----:B------:R-:W-:Y:S01]  /*996c0*/  IMAD.X R109, R109, 0x1, R0, P1 ;  /* 0x000000016d6d7824 */ /* 0x000fe200008e0600 */
[----:B------:R-:W-:Y:S01]  /*996d0*/  IADD3 R9, P2, R9, R4, RZ ;  /* 0x0000000409097210 */ /* 0x000fe20007f5e0ff */
[----:B------:R-:W-:Y:S03]  /*996e0*/  STL [R1+0x23d8], R108 ;  /* 0x0023d86c01007387 */ /* 0x000fe60000100800 */
[----:B------:R-:W-:Y:S01]  /*996f0*/  IADD3.X R107, R107, R0, RZ, P2, !PT ;  /* 0x000000006b6b7210 */ /* 0x000fe200017fe4ff */
[----:B------:R1:W-:Y:S01]  /*99700*/  STL [R1+0x23d4], R109 ;  /* 0x0023d46d01007387 */ /* 0x0003e20000100800 */
[----:B---3--:R-:W-:-:S03]  /*99710*/  IMAD.MOV.U32 R110, RZ, RZ, R9 ;  /* 0x000000ffff6e7224 */ /* 0x008fc600078e0009 */
[----:B------:R3:W-:Y:S01]  /*99720*/  STL [R1+0x23e0], R9 ;  /* 0x0023e00901007387 */ /* 0x0007e20000100800 */
[----:B------:R-:W-:-:S03]  /*99730*/  MOV R111, R107 ;  /* 0x0000006b006f7202 */ /* 0x000fc60000000f00 */
[----:B------:R-:W-:Y:S04]  /*99740*/  STL [R1+0x23dc], R107 ;  /* 0x0023dc6b01007387 */ /* 0x000fe80000100800 */
[----:B------:R-:W-:Y:S04]  /*99750*/  LDGSTS.E [R3+0x30004], desc[UR60][R108.64], P0 ;  /* 0x300040006c037fae */ /* 0x000fe8000812187c */
[----:B------:R-:W4:Y:S04]  /*99760*/  LDL.LU R112, [R1+0x2400] ;  /* 0x0024000001707983 */ /* 0x000f280000300800 */
[----:B------:R-:W-:Y:S04]  /*99770*/  LDGSTS.E [R3+0x34004], desc[UR60][R110.64], P0 ;  /* 0x340040006e037fae */ /* 0x000fe8000812187c */
[----:B-1----:R-:W4:Y:S04]  /*99780*/  LDL.LU R109, [R1+0x2408] ;  /* 0x00240800016d7983 */ /* 0x002f280000300800 */
[----:B------:R-:W4:Y:S04]  /*99790*/  LDL.LU R113, [R1+0x23fc] ;  /* 0x0023fc0001717983 */ /* 0x000f280000300800 */
[----:B------:R-:W4:Y:S04]  /*997a0*/  LDL.LU R110, [R1+0x2404] ;  /* 0x00240400016e7983 */ /* 0x000f280000300800 */
[----:B---3--:R-:W3:Y:S01]  /*997b0*/  LDL.LU R9, [R1+0x2410] ;  /* 0x0024100001097983 */ /* 0x008ee20000300800 */
[----:B--2---:R-:W-:-:S04]  /*997c0*/  IADD3 R102, P1, R102, R4, RZ ;  /* 0x0000000466667210 */ /* 0x004fc80007f3e0ff */
[----:B------:R-:W-:Y:S01]  /*997d0*/  MOV R114, R102 ;  /* 0x0000006600727202 */ /* 0x000fe20000000f00 */
[----:B------:R1:W-:Y:S01]  /*997e0*/  STL [R1+0x23e8], R102 ;  /* 0x0023e86601007387 */ /* 0x0003e20000100800 */
[----:B----4-:R-:W-:Y:S01]  /*997f0*/  IMAD.X R104, R104, 0x1, R0, P1 ;  /* 0x0000000168687824 */ /* 0x010fe200008e0600 */
[----:B------:R-:W-:-:S04]  /*99800*/  IADD3 R105, P2, R105, R4, RZ ;  /* 0x0000000469697210 */ /* 0x000fc80007f5e0ff */
[----:B------:R2:W-:Y:S04]  /*99810*/  STL [R1+0x23e4], R104 ;  /* 0x0023e46801007387 */ /* 0x0005e80000100800 */
[----:B-1----:R-:W4:Y:S01]  /*99820*/  LDL.LU R102, [R1+0x240c] ;  /* 0x00240c0001667983 */ /* 0x002f220000300800 */
[----:B------:R-:W-:Y:S01]  /*99830*/  IMAD.MOV.U32 R115, RZ, RZ, R104 ;  /* 0x000000ffff737224 */ /* 0x000fe200078e0068 */
[----:B------:R-:W-:Y:S02]  /*99840*/  IADD3 R11, P3, R11, R4, RZ ;  /* 0x000000040b0b7210 */ /* 0x000fe40007f7e0ff */
[----:B--2---:R-:W2:Y:S04]  /*99850*/  LDL.LU R104, [R1+0x2418] ;  /* 0x0024180001687983 */ /* 0x004ea80000300800 */
[----:B------:R-:W2:Y:S04]  /*99860*/  LDL.LU R108, [R1+0x2420] ;  /* 0x00242000016c7983 */ /* 0x000ea80000300800 */
[----:B------:R-:W-:Y:S04]  /*99870*/  STL [R1+0x23f0], R105 ;  /* 0x0023f06901007387 */ /* 0x000fe80000100800 */
[----:B------:R1:W-:Y:S01]  /*99880*/  LDGSTS.E [R3+0x38004], desc[UR60][R114.64], P0 ;  /* 0x3800400072037fae */ /* 0x0003e2000812187c */
[----:B------:R-:W-:-:S04]  /*99890*/  IADD3.X R106, R106, R0, RZ, P2, !PT ;  /* 0x000000006a6a7210 */ /* 0x000fc800017fe4ff */
[----:B------:R-:W-:Y:S01]  /*998a0*/  MOV R107, R106 ;  /* 0x0000006a006b7202 */ /* 0x000fe20000000f00 */
[----:B------:R1:W-:Y:S01]  /*998b0*/  STL [R1+0x23ec], R106 ;  /* 0x0023ec6a01007387 */ /* 0x0003e20000100800 */
[----:B------:R-:W-:-:S03]  /*998c0*/  IMAD.X R103, R103, 0x1, R0, P3 ;  /* 0x0000000167677824 */ /* 0x000fc600018e0600 */
[----:B------:R1:W-:Y:S02]  /*998d0*/  STL [R1+0x23f8], R11 ;  /* 0x0023f80b01007387 */ /* 0x0003e40000100800 */
[----:B-1----:R-:W-:Y:S02]  /*998e0*/  IMAD.MOV.U32 R106, RZ, RZ, R105 ;  /* 0x000000ffff6a7224 */ /* 0x002fe400078e0069 */
[----:B------:R1:W-:Y:S04]  /*998f0*/  STL [R1+0x23f4], R103 ;  /* 0x0023f46701007387 */ /* 0x0003e80000100800 */
[----:B------:R-:W-:Y:S04]  /*99900*/  LDGSTS.E [R3+0x3c004], desc[UR60][R106.64], P0 ;  /* 0x3c0040006a037fae */ /* 0x000fe8000812187c */
[----:B------:R-:W2:Y:S04]  /*99910*/  LDL.LU R107, [R1+0x2414] ;  /* 0x00241400016b7983 */ /* 0x000ea80000300800 */
[----:B------:R-:W2:Y:S01]  /*99920*/  LDL.LU R111, [R1+0x241c] ;  /* 0x00241c00016f7983 */ /* 0x000ea20000300800 */
[----:B------:R-:W-:Y:S01]  /*99930*/  UISETP.GT.AND UP1, UPT, UR6, 0x7a, UPT ;  /* 0x0000007a0600788c */ /* 0x000fe2000bf24270 */
[----:B------:R-:W-:-:S02]  /*99940*/  MOV R114, R11 ;  /* 0x0000000b00727202 */ /* 0x000fc40000000f00 */
[----:B------:R-:W2:Y:S01]  /*99950*/  LDL.LU R106, [R1+0x2424] ;  /* 0x00242400016a7983 */ /* 0x000ea20000300800 */
[----:B------:R-:W-:Y:S01]  /*99960*/  USEL UR4, URZ, 0x4, !UP1 ;  /* 0x000000043f047887 */ /* 0x000fe2000c800000 */
[----:B------:R-:W-:Y:S02]  /*99970*/  IMAD.MOV.U32 R115, RZ, RZ, R103 ;  /* 0x000000ffff737224 */ /* 0x000fe400078e0067 */
[----:B------:R-:W2:Y:S01]  /*99980*/  LDL.LU R11, [R1+0x2428] ;  /* 0x00242800010b7983 */ /* 0x000ea20000300800 */
[----:B------:R-:W-:-:S03]  /*99990*/  USEL UR4, UR4, URZ, !UP0 ;  /* 0x0000003f04047287 */ /* 0x000fc6000c000000 */
[----:B------:R-:W2:Y:S03]  /*999a0*/  LDL.LU R105, [R1+0x242c] ;  /* 0x00242c0001697983 */ /* 0x000ea60000300800 */
[----:B------:R-:W-:Y:S01]  /*999b0*/  ISETP.NE.U32.AND P1, PT, RZ, UR4, PT ;  /* 0x00000004ff007c0c */ /* 0x000fe2000bf25070 */
[----:B-1----:R-:W2:Y:S01]  /*999c0*/  LDL.LU R103, [R1+0x2430] ;  /* 0x0024300001677983 */ /* 0x002ea20000300800 */
[-C--:B------:R-:W-:Y:S02]  /*999d0*/  IADD3 R112, P0, R112, R4.reuse, RZ ;  /* 0x0000000470707210 */ /* 0x080fe40007f1e0ff */
[----:B------:R-:W-:Y:S02]  /*999e0*/  IADD3 R109, P2, R109, R4, RZ ;  /* 0x000000046d6d7210 */ /* 0x000fe40007f5e0ff */
[----:B------:R-:W-:Y:S01]  /*999f0*/  IADD3.X R113, R113, R0, RZ, P0, !PT ;  /* 0x0000000071717210 */ /* 0x000fe200007fe4ff */
[----:B------:R1:W-:Y:S02]  /*99a00*/  STL [R1+0x2400], R112 ;  /* 0x0024007001007387 */ /* 0x0003e40000100800 */
[----:B------:R-:W-:Y:S01]  /*99a10*/  IMAD.X R110, R110, 0x1, R0, P2 ;  /* 0x000000016e6e7824 */ /* 0x000fe200010e0600 */
[----:B---3--:R-:W-:Y:S01]  /*99a20*/  IADD3 R9, P0, R9, R4, RZ ;  /* 0x0000000409097210 */ /* 0x008fe20007f1e0ff */
[----:B------:R3:W-:Y:S04]  /*99a30*/  STL [R1+0x23fc], R113 ;  /* 0x0023fc7101007387 */ /* 0x0007e80000100800 */
[----:B------:R-:W-:Y:S04]  /*99a40*/  LDGSTS.E [R3+0x30008], desc[UR60][R114.64], P1 ;  /* 0x3000800072037fae */ /* 0x000fe8000892187c */
[----:B------:R1:W-:Y:S02]  /*99a50*/  LDGSTS.E [R3+0x34008], desc[UR60][R112.64], P1 ;  /* 0x3400800070037fae */ /* 0x0003e4000892187c */
[----:B-1----:R-:W-:Y:S01]  /*99a60*/  MOV R112, R109 ;  /* 0x0000006d00707202 */ /* 0x002fe20000000f00 */
[----:B---3--:R-:W-:Y:S01]  /*99a70*/  IMAD.MOV.U32 R113, RZ, RZ, R110 ;  /* 0x000000ffff717224 */ /* 0x008fe200078e006e */
[----:B------:R-:W-:Y:S04]  /*99a80*/  STL [R1+0x2408], R109 ;  /* 0x0024086d01007387 */ /* 0x000fe80000100800 */
[----:B------:R1:W-:Y:S04]  /*99a90*/  LDGSTS.E [R3+0x38008], desc[UR60][R112.64], P1 ;  /* 0x3800800070037fae */ /* 0x0003e8000892187c */
[----:B------:R3:W-:Y:S01]  /*99aa0*/  STL [R1+0x2404], R110 ;  /* 0x0024046e01007387 */ /* 0x0007e20000100800 */
[----:B-1----:R-:W-:-:S03]  /*99ab0*/  IMAD.MOV.U32 R112, RZ, RZ, R9 ;  /* 0x000000ffff707224 */ /* 0x002fc600078e0009 */
[----:B------:R-:W-:Y:S01]  /*99ac0*/  STL [R1+0x2410], R9 ;  /* 0x0024100901007387 */ /* 0x000fe20000100800 */
[----:B----4-:R-:W-:-:S04]  /*99ad0*/  IADD3.X R102, R102, R0, RZ, P0, !PT ;  /* 0x0000000066667210 */ /* 0x010fc800007fe4ff */
[----:B------:R-:W-:Y:S01]  /*99ae0*/  MOV R113, R102 ;  /* 0x0000006600717202 */ /* 0x000fe20000000f00 */
[----:B------:R1:W-:Y:S04]  /*99af0*/  STL [R1+0x240c], R102 ;  /* 0x00240c6601007387 */ /* 0x0003e80000100800 */
[----:B------:R4:W-:Y:S01]  /*99b00*/  LDGSTS.E [R3+0x3c008], desc[UR60][R112.64], P1 ;  /* 0x3c00800070037fae */ /* 0x0009e2000892187c */
[----:B--2---:R-:W-:-:S03]  /*99b10*/  IADD3 R104, P1, R104, R4, RZ ;  /* 0x0000000468687210 */ /* 0x004fc60007f3e0ff */
[----:B---3--:R-:W2:Y:S01]  /*99b20*/  LDL.LU R110, [R1+0x1834] ;  /* 0x00183400016e7983 */ /* 0x008ea20000300800 */
[----:B------:R-:W-:-:S03]  /*99b30*/  IADD3 R108, P2, R108, R4, RZ ;  /* 0x000000046c6c7210 */ /* 0x000fc60007f5e0ff */
[----:B------:R-:W3:Y:S04]  /*99b40*/  LDL.LU R109, [R1+0x1838] ;  /* 0x00183800016d7983 */ /* 0x000ee80000300800 */
[----:B-1----:R-:W2:Y:S04]  /*99b50*/  LDL.LU R102, [R1+0x1840] ;  /* 0x0018400001667983 */ /* 0x002ea80000300800 */
[----:B------:R-:W2:Y:S04]  /*99b60*/  LDL.LU R9, [R1+0x1848] ;  /* 0x0018480001097983 */ /* 0x000ea80000300800 */
[----:B------:R-:W-:Y:S01]  /*99b70*/  STL [R1+0x2418], R104 ;  /* 0x0024186801007387 */ /* 0x000fe20000100800 */
[----:B----4-:R-:W-:-:S02]  /*99b80*/  IMAD.MOV.U32 R112, RZ, RZ, R104 ;  /* 0x000000ffff707224 */ /* 0x010fc400078e0068 */
[----:B------:R-:W-:Y:S01]  /*99b90*/  IMAD.X R107, R107, 0x1, R0, P1 ;  /* 0x000000016b6b7824 */ /* 0x000fe200008e0600 */
[----:B------:R-:W-:-:S04]  /*99ba0*/  IADD3.X R111, R111, R0, RZ, P2, !PT ;  /* 0x000000006f6f7210 */ /* 0x000fc800017fe4ff */
[----:B------:R1:W-:Y:S01]  /*99bb0*/  STL [R1+0x2414], R107 ;  /* 0x0024146b01007387 */ /* 0x0003e20000100800 */
[----:B------:R-:W-:-:S03]  /*99bc0*/  MOV R113, R107 ;  /* 0x0000006b00717202 */ /* 0x000fc60000000f00 */
[----:B------:R-:W-:Y:S04]  /*99bd0*/  STL [R1+0x2420], R108 ;  /* 0x0024206c01007387 */ /* 0x000fe80000100800 */
[----:B------:R-:W-:Y:S04]  /*99be0*/  STL [R1+0x241c], R111 ;  /* 0x00241c6f01007387 */ /* 0x000fe80000100800 */
[----:B-1----:R-:W4:Y:S04]  /*99bf0*/  LDL.LU R107, [R1+0x183c] ;  /* 0x00183c00016b7983 */ /* 0x002f280000300800 */
[----:B------:R-:W4:Y:S01]  /*99c00*/  LDL.LU R104, [R1+0x1844] ;  /* 0x0018440001687983 */ /* 0x000f220000300800 */
[----:B------:R-:W-:-:S04]  /*99c10*/  UISETP.GT.AND UP1, UPT, UR6, 0x7b, UPT ;  /* 0x0000007b0600788c */ /* 0x000fc8000bf24270 */
[----:B------:R-:W-:-:S04]  /*99c20*/  USEL UR4, URZ, 0x4, !UP1 ;  /* 0x000000043f047887 */ /* 0x000fc8000c800000 */
[----:B------:R-:W-:-:S06]  /*99c30*/  USEL UR4, UR4, URZ, !UP0 ;  /* 0x0000003f04047287 */ /* 0x000fcc000c000000 */
[----:B------:R-:W-:Y:S02]  /*99c40*/  ISETP.NE.U32.AND P0, PT, RZ, UR4, PT ;  /* 0x00000004ff007c0c */ /* 0x000fe4000bf05070 */
[-C--:B------:R-:W-:Y:S02]  /*99c50*/  IADD3 R11, P1, R11, R4.reuse, RZ ;  /* 0x000000040b0b7210 */ /* 0x080fe40007f3e0ff */
[----:B------:R-:W-:-:S03]  /*99c60*/  IADD3 R103, P2, R103, R4, RZ ;  /* 0x0000000467677210 */ /* 0x000fc60007f5e0ff */
[----:B------:R-:W-:Y:S01]  /*99c70*/  IMAD.X R106, R106, 0x1, R0, P1 ;  /* 0x000000016a6a7824 */ /* 0x000fe200008e0600 */
[----:B------:R-:W-:-:S05]  /*99c80*/  IADD3.X R105, R105, R0, RZ, P2, !PT ;  /* 0x0000000069697210 */ /* 0x000fca00017fe4ff */
[----:B------:R1:W-:Y:S04]  /*99c90*/  LDGSTS.E [R3+0x3000c], desc[UR60][R112.64], P0 ;  /* 0x3000c00070037fae */ /* 0x0003e8000812187c */
[----:B------:R1:W-:Y:S02]  /*99ca0*/  STL [R1+0x2428], R11 ;  /* 0x0024280b01007387 */ /* 0x0003e40000100800 */
[----:B-1----:R-:W-:Y:S01]  /*99cb0*/  IMAD.MOV.U32 R112, RZ, RZ, R108 ;  /* 0x000000ffff707224 */ /* 0x002fe200078e006c */
[----:B------:R-:W-:Y:S01]  /*99cc0*/  MOV R113, R111 ;  /* 0x0000006f00717202 */ /* 0x000fe20000000f00 */
[----:B------:R-:W-:Y:S04]  /*99cd0*/  STL [R1+0x2424], R106 ;  /* 0x0024246a01007387 */ /* 0x000fe80000100800 */
[----:B------:R1:W-:Y:S04]  /*99ce0*/  LDGSTS.E [R3+0x3400c], desc[UR60][R112.64], P0 ;  /* 0x3400c00070037fae */ /* 0x0003e8000812187c */
[----:B------:R1:W-:Y:S04]  /*99cf0*/  STL [R1+0x2430], R103 ;  /* 0x0024306701007387 */ /* 0x0003e80000100800 */
[----:B------:R3:W-:Y:S01]  /*99d00*/  STL [R1+0x242c], R105 ;  /* 0x00242c6901007387 */ /* 0x0007e20000100800 */
[----:B-1----:R-:W-:Y:S01]  /*99d10*/  IMAD.MOV.U32 R112, RZ, RZ, R11 ;  /* 0x000000ffff707224 */ /* 0x002fe200078e000b */
[----:B------:R-:W-:-:S02]  /*99d20*/  MOV R113, R106 ;  /* 0x0000006a00717202 */ /* 0x000fc40000000f00 */
[----:B------:R-:W4:Y:S01]  /*99d30*/  LDL.LU R11, [R1+0x1850] ;  /* 0x00185000010b7983 */ /* 0x000f220000300800 */
[----:B------:R-:W-:-:S03]  /*99d40*/  UISETP.GT.AND UP1, UPT, UR6, 0x1c, UPT ;  /* 0x0000001c0600788c */ /* 0x000fc6000bf24270 */
[----:B------:R1:W-:Y:S01]  /*99d50*/  LDGSTS.E [R3+0x3800c], desc[UR60][R112.64], P0 ;  /* 0x3800c00070037fae */ /* 0x0003e2000812187c */
[----:B------:R-:W-:Y:S01]  /*99d60*/  USEL UR4, URZ, 0x4, !UP1 ;  /* 0x000000043f047887 */ /* 0x000fe2000c800000 */
[----:B-1----:R-:W-:Y:S02]  /*99d70*/  IMAD.MOV.U32 R112, RZ, RZ, R103 ;  /* 0x000000ffff707224 */ /* 0x002fe400078e0067 */
[----:B------:R-:W4:Y:S01]  /*99d80*/  LDL.LU R103, [R1+0x184c] ;  /* 0x00184c0001677983 */ /* 0x000f220000300800 */
[----:B------:R-:W-:Y:S01]  /*99d90*/  MOV R113, R105 ;  /* 0x0000006900717202 */ /* 0x000fe20000000f00 */
[----:B------:R-:W-:Y:S01]  /*99da0*/  USEL UR4, UR4, URZ, !UP0 ;  /* 0x0000003f04047287 */ /* 0x000fe2000c000000 */
[----:B---3--:R-:W-:Y:S01]  /*99db0*/  IADD3 R109, P1, R109, R4, RZ ;  /* 0x000000046d6d7210 */ /* 0x008fe20007f3e0ff */
[----:B------:R-:W3:Y:S04]  /*99dc0*/  LDL.LU R108, [R1+0x1854] ;  /* 0x00185400016c7983 */ /* 0x000ee80000300800 */
[----:B------:R-:W3:Y:S04]  /*99dd0*/  LDL.LU R105, [R1+0x1858] ;  /* 0x0018580001697983 */ /* 0x000ee80000300800 */
[----:B------:R1:W-:Y:S01]  /*99de0*/  LDGSTS.E [R3+0x3c00c], desc[UR60][R112.64], P0 ;  /* 0x3c00c00070037fae */ /* 0x0003e2000812187c */
[----:B------:R-:W-:-:S03]  /*99df0*/  ISETP.NE.U32.AND P0, PT, RZ, UR4, PT ;  /* 0x00000004ff007c0c */ /* 0x000fc6000bf05070 */
[----:B------:R-:W3:Y:S01]  /*99e00*/  LDL.LU R111, [R1+0x185c] ;  /* 0x00185c00016f7983 */ /* 0x000ee20000300800 */
[----:B--2---:R-:W-:-:S03]  /*99e10*/  IMAD.X R110, R110, 0x1, R0, P1 ;  /* 0x000000016e6e7824 */ /* 0x004fc600008e0600 */
[----:B------:R-:W2:Y:S01]  /*99e20*/  LDL.LU R106, [R1+0x1860] ;  /* 0x00186000016a7983 */ /* 0x000ea20000300800 */
[----:B------:R-:W-:Y:S02]  /*99e30*/  IADD3 R102, P1, R102, R4, RZ ;  /* 0x0000000466667210 */ /* 0x000fe40007f3e0ff */
[----:B-1----:R-:W-:Y:S01]  /*99e40*/  LOP3.LUT R3, R6, 0x70, RZ, 0x3c, !PT ;  /* 0x0000007006037812 */ /* 0x002fe200078e3cff */
[----:B------:R-:W-:Y:S01]  /*99e50*/  IMAD.MOV.U32 R112, RZ, RZ, R109 ;  /* 0x000000ffff707224 */ /* 0x000fe200078e006d */
[----:B------:R-:W-:Y:S02]  /*99e60*/  MOV R113, R110 ;  /* 0x0000006e00717202 */ /* 0x000fe40000000f00 */
[----:B------:R-:W-:Y:S01]  /*99e70*/  IADD3 R3, R3, UR5, RZ ;  /* 0x0000000503037c10 */ /* 0x000fe2000fffe0ff */
[----:B------:R-:W-:Y:S01]  /*99e80*/  STL [R1+0x1838], R109 ;  /* 0x0018386d01007387 */ /* 0x000fe20000100800 */
[----:B------:R-:W-:-:S03]  /*99e90*/  IADD3 R9, P2, R9, R4, RZ ;  /* 0x0000000409097210 */ /* 0x000fc60007f5e0ff */
[----:B------:R-:W-:Y:S04]  /*99ea0*/  STL [R1+0x1834], R110 ;  /* 0x0018346e01007387 */ /* 0x000fe80000100800 */
[----:B------:R1:W-:Y:S04]  /*99eb0*/  LDGSTS.E [R3], desc[UR60][R112.64], P0 ;  /* 0x0000000070037fae */ /* 0x0003e8000812187c */
[----:B------:R4:W-:Y:S01]  /*99ec0*/  STL [R1+0x1840], R102 ;  /* 0x0018406601007387 */ /* 0x0009e20000100800 */
[----:B-1----:R-:W-:Y:S02]  /*99ed0*/  IMAD.MOV.U32 R112, RZ, RZ, R102 ;  /* 0x000000ffff707224 */ /* 0x002fe400078e0066 */
[----:B----4-:R-:W-:Y:S01]  /*99ee0*/  IMAD.X R107, R107, 0x1, R0, P1 ;  /* 0x000000016b6b7824 */ /* 0x010fe200008e0600 */
        /* <DEDUP_REMOVED lines=12> */
[----:B------:R-:W4:Y:S01]  /*99fb0*/  LDL.LU R9, [R1+0x1878] ;  /* 0x0018780001097983 */ /* 0x000f220000300800 */
[----:B------:R-:W-:-:S03]  /*99fc0*/  USEL UR4, URZ, 0x4, !UP1 ;  /* 0x000000043f047887 */ /* 0x000fc6000c800000 */
[----:B------:R1:W-:Y:S01]  /*99fd0*/  LDGSTS.E [R3+0x8000], desc[UR60][R112.64], P0 ;  /* 0x0800000070037fae */ /* 0x0003e2000812187c */
[----:B------:R-:W-:Y:S01]  /*99fe0*/  USEL UR4, UR4, URZ, !UP0 ;  /* 0x0000003f04047287 */ /* 0x000fe2000c000000 */
[----:B------:R-:W-:-:S05]  /*99ff0*/  IADD3 R11, P1, R11, R4, RZ ;  /* 0x000000040b0b7210 */ /* 0x000fca0007f3e0ff */
[----:B------:R-:W-:Y:S01]  /*9a000*/  STL [R1+0x1850], R11 ;  /* 0x0018500b01007387 */ /* 0x000fe20000100800 */
[----:B------:R-:W-:-:S05]  /*9a010*/  IMAD.X R103, R103, 0x1, R0, P1 ;  /* 0x0000000167677824 */ /* 0x000fca00008e0600 */
[----:B------:R1:W-:Y:S04]  /*9a020*/  STL [R1+0x184c], R103 ;  /* 0x00184c6701007387 */ /* 0x0003e80000100800 */
[----:B------:R-:W4:Y:S01]  /*9a030*/  LDL.LU R109, [R1+0x186c] ;  /* 0x00186c00016d7983 */ /* 0x000f220000300800 */
[----:B---3--:R-:W-:Y:S01]  /*9a040*/  IADD3 R105, P1, R105, R4, RZ ;  /* 0x0000000469697210 */ /* 0x008fe20007f3e0ff */
[----:B-1----:R-:W-:Y:S01]  /*9a050*/  IMAD.MOV.U32 R113, RZ, RZ, R103 ;  /* 0x000000ffff717224 */ /* 0x002fe200078e0067 */
[----:B------:R-:W-:Y:S01]  /*9a060*/  MOV R112, R11 ;  /* 0x0000000b00707202 */ /* 0x000fe20000000f00 */
[----:B------:R-:W3:Y:S01]  /*9a070*/  LDL.LU R110, [R1+0x1874] ;  /* 0x00187400016e7983 */ /* 0x000ee20000300800 */
[----:B------:R-:W-:-:S03]  /*9a080*/  IADD3.X R108, R108, R0, RZ, P1, !PT ;  /* 0x000000006c6c7210 */ /* 0x000fc60000ffe4ff */
[----:B------:R-:W3:Y:S01]  /*9a090*/  LDL.LU R103, [R1+0x1880] ;  /* 0x0018800001677983 */ /* 0x000ee20000300800 */
[----:B--2---:R-:W-:-:S03]  /*9a0a0*/  IADD3 R106, P2, R106, R4, RZ ;  /* 0x000000046a6a7210 */ /* 0x004fc60007f5e0ff */
[----:B------:R1:W-:Y:S01]  /*9a0b0*/  LDGSTS.E [R3+0xc000], desc[UR60][R112.64], P0 ;  /* 0x0c00000070037fae */ /* 0x0003e2000812187c */
[----:B------:R-:W-:-:S03]  /*9a0c0*/  ISETP.NE.U32.AND P0, PT, RZ, UR4, PT ;  /* 0x00000004ff007c0c */ /* 0x000fc6000bf05070 */
[----:B------:R-:W2:Y:S01]  /*9a0d0*/  LDL.LU R11, [R1+0x1888] ;  /* 0x00188800010b7983 */ /* 0x000ea20000300800 */
[----:B------:R-:W-:-:S03]  /*9a0e0*/  IMAD.X R111, R111, 0x1, R0, P2 ;  /* 0x000000016f6f7824 */ /* 0x000fc600010e0600 */
[----:B------:R-:W-:Y:S04]  /*9a0f0*/  STL [R1+0x1858], R105 ;  /* 0x0018586901007387 */ /* 0x000fe80000100800 */
[----:B------:R1:W-:Y:S02]  /*9a100*/  STL [R1+0x1854], R108 ;  /* 0x0018546c01007387 */ /* 0x0003e40000100800 */
[----:B-1----:R-:W-:Y:S01]  /*9a110*/  IMAD.MOV.U32 R113, RZ, RZ, R108 ;  /* 0x000000ffff717224 */ /* 0x002fe200078e006c */
[----:B------:R-:W-:Y:S01]  /*9a120*/  MOV R112, R105 ;  /* 0x0000006900707202 */ /* 0x000fe20000000f00 */
[----:B------:R-:W-:Y:S04]  /*9a130*/  STL [R1+0x1860], R106 ;  /* 0x0018606a01007387 */ /* 0x000fe80000100800 */
[----:B------:R1:W-:Y:S04]  /*9a140*/  LDGSTS.E [R3+0x4], desc[UR60][R112.64], P0 ;  /* 0x0000400070037fae */ /* 0x0003e8000812187c */
[----:B------:R-:W2:Y:S04]  /*9a150*/  LDL.LU R108, [R1+0x187c] ;  /* 0x00187c00016c7983 */ /* 0x000ea80000300800 */
[----:B------:R-:W-:Y:S04]  /*9a160*/  STL [R1+0x185c], R111 ;  /* 0x00185c6f01007387 */ /* 0x000fe80000100800 */
[----:B------:R-:W2:Y:S01]  /*9a170*/  LDL.LU R105, [R1+0x1884] ;  /* 0x0018840001697983 */ /* 0x000ea20000300800 */
[----:B-1----:R-:W-:Y:S01]  /*9a180*/  MOV R112, R106 ;  /* 0x0000006a00707202 */ /* 0x002fe20000000f00 */
[----:B------:R-:W-:-:S02]  /*9a190*/  IMAD.MOV.U32 R113, RZ, RZ, R111 ;  /* 0x000000ffff717224 */ /* 0x000fc400078e006f */
[----:B------:R-:W2:Y:S04]  /*9a1a0*/  LDL.LU R6, [R1+0x1890] ;  /* 0x0018900001067983 */ /* 0x000ea80000300800 */
[----:B------:R1:W-:Y:S01]  /*9a1b0*/  LDGSTS.E [R3+0x4004], desc[UR60][R112.64], P0 ;  /* 0x0400400070037fae */ /* 0x0003e2000812187c */
[----:B----4-:R-:W-:-:S05]  /*9a1c0*/  IADD3 R102, P1, R102, R4, RZ ;  /* 0x0000000466667210 */ /* 0x010fca0007f3e0ff */
[----:B------:R4:W-:Y:S01]  /*9a1d0*/  STL [R1+0x1868], R102 ;  /* 0x0018686601007387 */ /* 0x0009e20000100800 */
[----:B-1----:R-:W-:Y:S01]  /*9a1e0*/  IMAD.MOV.U32 R112, RZ, RZ, R102 ;  /* 0x000000ffff707224 */ /* 0x002fe200078e0066 */
[----:B------:R-:W-:-:S05]  /*9a1f0*/  IADD3.X R104, R104, R0, RZ, P1, !PT ;  /* 0x0000000068687210 */ /* 0x000fca0000ffe4ff */
[----:B------:R1:W-:Y:S04]  /*9a200*/  STL [R1+0x1864], R104 ;  /* 0x0018646801007387 */ /* 0x0003e80000100800 */
[----:B----4-:R-:W4:Y:S01]  /*9a210*/  LDL.LU R102, [R1+0x188c] ;  /* 0x00188c0001667983 */ /* 0x010f220000300800 */
[----:B------:R-:W-:Y:S01]  /*9a220*/  UISETP.GT.AND UP1, UPT, UR6, 0x1e, UPT ;  /* 0x0000001e0600788c */ /* 0x000fe2000bf24270 */
[----:B------:R-:W-:Y:S02]  /*9a230*/  IADD3 R107, P2, R107, R4, RZ ;  /* 0x000000046b6b7210 */ /* 0x000fe40007f5e0ff */
[----:B------:R-:W-:Y:S01]  /*9a240*/  MOV R113, R104 ;  /* 0x0000006800717202 */ /* 0x000fe20000000f00 */
[----:B------:R-:W-:Y:S01]  /*9a250*/  USEL UR4, URZ, 0x4, !UP1 ;  /* 0x000000043f047887 */ /* 0x000fe2000c800000 */
[----:B------:R-:W-:Y:S01]  /*9a260*/  IADD3 R9, P3, R9, R4, RZ ;  /* 0x0000000409097210 */ /* 0x000fe20007f7e0ff */
[----:B------:R-:W4:Y:S02]  /*9a270*/  LDL.LU R106, [R1+0x1898] ;  /* 0x00189800016a7983 */ /* 0x000f240000300800 */
[----:B------:R-:W-:-:S02]  /*9a280*/  USEL UR4, UR4, URZ, !UP0 ;  /* 0x0000003f04047287 */ /* 0x000fc4000c000000 */
[----:B------:R1:W-:Y:S04]  /*9a290*/  LDGSTS.E [R3+0x8004], desc[UR60][R112.64], P0 ;  /* 0x0800400070037fae */ /* 0x0003e8000812187c */
[----:B-1----:R-:W4:Y:S01]  /*9a2a0*/  LDL.LU R104, [R1+0x18a0] ;  /* 0x0018a00001687983 */ /* 0x002f220000300800 */
[----:B------:R-:W-:-:S03]  /*9a2b0*/  ISETP.NE.U32.AND P1, PT, RZ, UR4, PT ;  /* 0x00000004ff007c0c */ /* 0x000fc6000bf25070 */
[----:B------:R1:W-:Y:S01]  /*9a2c0*/  STL [R1+0x1870], R107 ;  /* 0x0018706b01007387 */ /* 0x0003e20000100800 */
[----:B------:R-:W-:Y:S02]  /*9a2d0*/  IMAD.MOV.U32 R112, RZ, RZ, R107 ;  /* 0x000000ffff707224 */ /* 0x000fe400078e006b */
[----:B------:R-:W-:Y:S01]  /*9a2e0*/  IMAD.X R109, R109, 0x1, R0, P2 ;  /* 0x000000016d6d7824 */ /* 0x000fe200010e0600 */
[----:B---3--:R-:W-:-:S04]  /*9a2f0*/  IADD3.X R110, R110, R0, RZ, P3, !PT ;  /* 0x000000006e6e7210 */ /* 0x008fc80001ffe4ff */
[----:B------:R-:W-:Y:S01]  /*9a300*/  MOV R113, R109 ;  /* 0x0000006d00717202 */ /* 0x000fe20000000f00 */
[----:B------:R3:W-:Y:S04]  /*9a310*/  STL [R1+0x186c], R109 ;  /* 0x00186c6d01007387 */ /* 0x0007e80000100800 */
[----:B------:R-:W-:Y:S04]  /*9a320*/  STL [R1+0x1878], R9 ;  /* 0x0018780901007387 */ /* 0x000fe80000100800 */
[----:B------:R-:W-:Y:S01]  /*9a330*/  LDGSTS.E [R3+0xc004], desc[UR60][R112.64], P0 ;  /* 0x0c00400070037fae */ /* 0x000fe2000812187c */
[----:B------:R-:W-:-:S03]  /*9a340*/  IADD3 R103, P0, R103, R4, RZ ;  /* 0x0000000467677210 */ /* 0x000fc60007f1e0ff */
[----:B------:R3:W-:Y:S01]  /*9a350*/  STL [R1+0x1874], R110 ;  /* 0x0018746e01007387 */ /* 0x0007e20000100800 */
[----:B--2---:R-:W-:-:S03]  /*9a360*/  IADD3 R11, P2, R11, R4, RZ ;  /* 0x000000040b0b7210 */ /* 0x004fc60007f5e0ff */
[----:B-1----:R-:W2:Y:S01]  /*9a370*/  LDL.LU R107, [R1+0x1894] ;  /* 0x00189400016b7983 */ /* 0x002ea20000300800 */
[----:B------:R-:W-:-:S03]  /*9a380*/  IMAD.MOV.U32 R111, RZ, RZ, R110 ;  /* 0x000000ffff6f7224 */ /* 0x000fc600078e006e */
[----:B---3--:R-:W3:Y:S01]  /*9a390*/  LDL.LU R109, [R1+0x189c] ;  /* 0x00189c00016d7983 */ /* 0x008ee20000300800 */
[----:B------:R-:W-:-:S03]  /*9a3a0*/  MOV R110, R9 ;  /* 0x00000009006e7202 */ /* 0x000fc60000000f00 */
[----:B------:R-:W3:Y:S01]  /*9a3b0*/  LDL.LU R9, [R1+0x18a8] ;  /* 0x0018a80001097983 */ /* 0x000ee20000300800 */
[----:B------:R-:W-:-:S03]  /*9a3c0*/  IMAD.X R108, R108, 0x1, R0, P0 ;  /* 0x000000016c6c7824 */ /* 0x000fc600000e0600 */
[----:B------:R1:W-:Y:S04]  /*9a3d0*/  STL [R1+0x1880], R103 ;  /* 0x0018806701007387 */ /* 0x0003e80000100800 */
[----:B------:R-:W-:Y:S01]  /*9a3e0*/  STL [R1+0x187c], R108 ;  /* 0x00187c6c01007387 */ /* 0x000fe20000100800 */
[----:B------:R-:W-:-:S03]  /*9a3f0*/  IADD3.X R105, R105, R0, RZ, P2, !PT ;  /* 0x0000000069697210 */ /* 0x000fc600017fe4ff */
[----:B------:R1:W-:Y:S04]  /*9a400*/  LDGSTS.E [R3+0x8], desc[UR60][R110.64], P1 ;  /* 0x000080006e037fae */ /* 0x0003e8000892187c */
[----:B------:R-:W-:Y:S04]  /*9a410*/  STL [R1+0x1888], R11 ;  /* 0x0018880b01007387 */ /* 0x000fe80000100800 */
[----:B------:R1:W-:Y:S02]  /*9a420*/  STL [R1+0x1884], R105 ;  /* 0x0018846901007387 */ /* 0x0003e40000100800 */
[----:B-1----:R-:W-:-:S02]  /*9a430*/  IMAD.MOV.U32 R110, RZ, RZ, R103 ;  /* 0x000000ffff6e7224 */ /* 0x002fc400078e0067 */
[----:B------:R-:W3:Y:S01]  /*9a440*/  LDL.LU R103, [R1+0x18a4] ;  /* 0x0018a40001677983 */ /* 0x000ee20000300800 */
[----:B------:R-:W-:Y:S02]  /*9a450*/  MOV R111, R108 ;  /* 0x0000006c006f7202 */ /* 0x000fe40000000f00 */
[----:B------:R-:W-:-:S03]  /*9a460*/  IADD3 R6, P0, R6, R4, RZ ;  /* 0x0000000406067210 */ /* 0x000fc60007f1e0ff */
[----:B------:R1:W-:Y:S02]  /*9a470*/  LDGSTS.E [R3+0x4008], desc[UR60][R110.64], P1 ;  /* 0x040080006e037fae */ /* 0x0003e4000892187c */
[----:B-1----:R-:W-:Y:S01]  /*9a480*/  IMAD.MOV.U32 R110, RZ, RZ, R11 ;  /* 0x000000ffff6e7224 */ /* 0x002fe200078e000b */
[----:B------:R-:W-:Y:S02]  /*9a490*/  MOV R111, R105 ;  /* 0x00000069006f7202 */ /* 0x000fe40000000f00 */
[----:B------:R-:W3:Y:S04]  /*9a4a0*/  LDL.LU R105, [R1+0x18b0] ;  /* 0x0018b00001697983 */ /* 0x000ee80000300800 */
[----:B------:R-:W3:Y:S04]  /*9a4b0*/  LDL.LU R11, [R1+0x1c38] ;  /* 0x001c3800010b7983 */ /* 0x000ee80000300800 */
[----:B------:R-:W-:Y:S04]  /*9a4c0*/  STL [R1+0x1890], R6 ;  /* 0x0018900601007387 */ /* 0x000fe80000100800 */
[----:B------:R-:W-:Y:S01]  /*9a4d0*/  LDGSTS.E [R3+0x8008], desc[UR60][R110.64], P1 ;  /* 0x080080006e037fae */ /* 0x000fe2000892187c */
[----:B----4-:R-:W-:-:S05]  /*9a4e0*/  IMAD.X R102, R102, 0x1, R0, P0 ;  /* 0x0000000166667824 */ /* 0x010fca00000e0600 */
[----:B------:R1:W-:Y:S04]  /*9a4f0*/  STL [R1+0x188c], R102 ;  /* 0x00188c6601007387 */ /* 0x0003e80000100800 */
[----:B------:R-:W4:Y:S04]  /*9a500*/  LDL.LU R110, [R1+0x18ac] ;  /* 0x0018ac00016e7983 */ /* 0x000f280000300800 */
[----:B------:R-:W4:Y:S01]  /*9a510*/  LDL.LU R108, [R1+0x1c34] ;  /* 0x001c3400016c7983 */ /* 0x000f220000300800 */
[----:B------:R-:W-:Y:S01]  /*9a520*/  UISETP.GT.AND UP1, UPT, UR6, 0x1f, UPT ;  /* 0x0000001f0600788c */ /* 0x000fe2000bf24270 */
[----:B------:R-:W-:-:S03]  /*9a530*/  MOV R112, R6 ;  /* 0x0000000600707202 */ /* 0x000fc60000000f00 */
[----:B------:R-:W-:Y:S01]  /*9a540*/  USEL UR4, URZ, 0x4, !UP1 ;  /* 0x000000043f047887 */ /* 0x000fe2000c800000 */
[----:B------:R-:W-:Y:S01]  /*9a550*/  IMAD.MOV.U32 R113, RZ, RZ, R102 ;  /* 0x000000ffff717224 */ /* 0x000fe200078e0066 */
[----:B------:R-:W-:Y:S01]  /*9a560*/  IADD3 R104, P2, R104, R4, RZ ;  /* 0x0000000468687210 */ /* 0x000fe20007f5e0ff */
[----:B-1----:R-:W4:Y:S01]  /*9a570*/  LDL.LU R102, [R1+0x1c40] ;  /* 0x001c400001667983 */ /* 0x002f220000300800 */
[----:B------:R-:W-:-:S03]  /*9a580*/  USEL UR4, UR4, URZ, !UP0 ;  /* 0x0000003f04047287 */ /* 0x000fc6000c000000 */
[----:B------:R1:W-:Y:S01]  /*9a590*/  LDGSTS.E [R3+0xc008], desc[UR60][R112.64], P1 ;  /* 0x0c00800070037fae */ /* 0x0003e2000892187c */
[----:B------:R-:W-:Y:S02]  /*9a5a0*/  IADD3 R106, P1, R106, R4, RZ ;  /* 0x000000046a6a7210 */ /* 0x000fe40007f3e0ff */
[----:B------:R-:W-:Y:S01]  /*9a5b0*/  ISETP.NE.U32.AND P0, PT, RZ, UR4, PT ;  /* 0x00000004ff007c0c */ /* 0x000fe2000bf05070 */
[----:B------:R-:W4:Y:S04]  /*9a5c0*/  LDL.LU R6, [R1+0x1c48] ;  /* 0x001c480001067983 */ /* 0x000f280000300800 */
[----:B------:R-:W-:Y:S01]  /*9a5d0*/  STL [R1+0x1898], R106 ;  /* 0x0018986a01007387 */ /* 0x000fe20000100800 */
[----:B-1----:R-:W-:Y:S02]  /*9a5e0*/  MOV R112, R106 ;  /* 0x0000006a00707202 */ /* 0x002fe40000000f00 */
[----:B--2---:R-:W-:Y:S01]  /*9a5f0*/  IADD3.X R107, R107, R0, RZ, P1, !PT ;  /* 0x000000006b6b7210 */ /* 0x004fe20000ffe4ff */
[----:B---3--:R-:W-:-:S04]  /*9a600*/  IMAD.X R109, R109, 0x1, R0, P2 ;  /* 0x000000016d6d7824 */ /* 0x008fc800010e0600 */
[----:B------:R1:W-:Y:S01]  /*9a610*/  STL [R1+0x1894], R107 ;  /* 0x0018946b01007387 */ /* 0x0003e20000100800 */
[----:B------:R-:W-:Y:S01]  /*9a620*/  IMAD.MOV.U32 R113, RZ, RZ, R107 ;  /* 0x000000ffff717224 */ /* 0x000fe200078e006b */
[----:B------:R-:W-:Y:S02]  /*9a630*/  IADD3 R9, P1, R9, R4, RZ ;  /* 0x0000000409097210 */ /* 0x000fe40007f3e0ff */
        /* <DEDUP_REMOVED lines=14> */
[-C--:B------:R-:W-:Y:S02]  /*9a720*/  IADD3 R105, P2, R105, R4.reuse, RZ ;  /* 0x0000000469697210 */ /* 0x080fe40007f5e0ff */
[----:B------:R-:W-:Y:S02]  /*9a730*/  MOV R113, R103 ;  /* 0x0000006700717202 */ /* 0x000fe40000000f00 */
[----:B------:R-:W-:Y:S01]  /*9a740*/  IADD3 R11, P3, R11, R4, RZ ;  /* 0x000000040b0b7210 */ /* 0x000fe20007f7e0ff */
[----:B------:R-:W2:Y:S04]  /*9a750*/  LDL.LU R103, [R1+0x1c58] ;  /* 0x001c580001677983 */ /* 0x000ea80000300800 */
[----:B------:R-:W2:Y:S04]  /*9a760*/  LDL.LU R109, [R1+0x1c60] ;  /* 0x001c6000016d7983 */ /* 0x000ea80000300800 */
[----:B------:R-:W-:Y:S04]  /*9a770*/  STL [R1+0x18b0], R105 ;  /* 0x0018b06901007387 */ /* 0x000fe80000100800 */
[----:B------:R1:W-:Y:S01]  /*9a780*/  LDGSTS.E [R3+0x800c], desc[UR60][R112.64], P0 ;  /* 0x0800c00070037fae */ /* 0x0003e2000812187c */
[----:B----4-:R-:W-:Y:S01]  /*9a790*/  IMAD.X R110, R110, 0x1, R0, P2 ;  /* 0x000000016e6e7824 */ /* 0x010fe200010e0600 */
[----:B------:R-:W-:-:S04]  /*9a7a0*/  IADD3.X R108, R108, R0, RZ, P3, !PT ;  /* 0x000000006c6c7210 */ /* 0x000fc80001ffe4ff */
[----:B------:R4:W-:Y:S01]  /*9a7b0*/  STL [R1+0x18ac], R110 ;  /* 0x0018ac6e01007387 */ /* 0x0009e20000100800 */
[----:B------:R-:W-:-:S03]  /*9a7c0*/  IMAD.MOV.U32 R111, RZ, RZ, R110 ;  /* 0x000000ffff6f7224 */ /* 0x000fc600078e006e */
[----:B------:R1:W-:Y:S04]  /*9a7d0*/  STL [R1+0x1c38], R11 ;  /* 0x001c380b01007387 */ /* 0x0003e80000100800 */
[----:B------:R-:W-:Y:S01]  /*9a7e0*/  STL [R1+0x1c34], R108 ;  /* 0x001c346c01007387 */ /* 0x000fe20000100800 */
[----:B----4-:R-:W-:-:S03]  /*9a7f0*/  MOV R110, R105 ;  /* 0x00000069006e7202 */ /* 0x010fc60000000f00 */
[----:B------:R-:W4:Y:S04]  /*9a800*/  LDL.LU R105, [R1+0x1c54] ;  /* 0x001c540001697983 */ /* 0x000f280000300800 */
[----:B------:R-:W-:Y:S04]  /*9a810*/  LDGSTS.E [R3+0xc00c], desc[UR60][R110.64], P0 ;  /* 0x0c00c0006e037fae */ /* 0x000fe8000812187c */
[----:B------:R-:W4:Y:S01]  /*9a820*/  LDL.LU R110, [R1+0x1c5c] ;  /* 0x001c5c00016e7983 */ /* 0x000f220000300800 */
[----:B------:R-:W-:-:S04]  /*9a830*/  UISETP.GT.AND UP1, UPT, UR6, 0x3c, UPT ;  /* 0x0000003c0600788c */ /* 0x000fc8000bf24270 */
[----:B------:R-:W-:-:S04]  /*9a840*/  USEL UR4, URZ, 0x4, !UP1 ;  /* 0x000000043f047887 */ /* 0x000fc8000c800000 */
[----:B------:R-:W-:Y:S01]  /*9a850*/  USEL UR4, UR4, URZ, !UP0 ;  /* 0x0000003f04047287 */ /* 0x000fe2000c000000 */
[----:B------:R-:W-:-:S05]  /*9a860*/  IADD3 R102, P0, R102, R4, RZ ;  /* 0x0000000466667210 */ /* 0x000fca0007f1e0ff */
[----:B------:R-:W-:Y:S02]  /*9a870*/  ISETP.NE.U32.AND P1, PT, RZ, UR4, PT ;  /* 0x00000004ff007c0c */ /* 0x000fe4000bf25070 */
[----:B------:R-:W-:Y:S01]  /*9a880*/  IADD3 R6, P2, R6, R4, RZ ;  /* 0x0000000406067210 */ /* 0x000fe20007f5e0ff */
[----:B-1----:R-:W-:Y:S01]  /*9a890*/  IMAD.MOV.U32 R112, RZ, RZ, R11 ;  /* 0x000000ffff707224 */ /* 0x002fe200078e000b */
[----:B------:R-:W-:Y:S01]  /*9a8a0*/  MOV R113, R108 ;  /* 0x0000006c00717202 */ /* 0x000fe20000000f00 */
[----:B------:R-:W4:Y:S04]  /*9a8b0*/  LDL.LU R11, [R1+0x1c68] ;  /* 0x001c6800010b7983 */ /* 0x000f280000300800 */
[----:B------:R-:W-:Y:S04]  /*9a8c0*/  STL [R1+0x1c40], R102 ;  /* 0x001c406601007387 */ /* 0x000fe80000100800 */
[----:B------:R1:W-:Y:S02]  /*9a8d0*/  LDGSTS.E [R3+0x10000], desc[UR60][R112.64], P1 ;  /* 0x1000000070037fae */ /* 0x0003e4000892187c */
[----:B-1----:R-:W-:-:S02]  /*9a8e0*/  IMAD.MOV.U32 R112, RZ, RZ, R102 ;  /* 0x000000ffff707224 */ /* 0x002fc400078e0066 */
[----:B---3--:R-:W-:-:S05]  /*9a8f0*/  IMAD.X R107, R107, 0x1, R0, P0 ;  /* 0x000000016b6b7824 */ /* 0x008fca00000e0600 */
[----:B------:R1:W-:Y:S01]  /*9a900*/  STL [R1+0x1c3c], R107 ;  /* 0x001c3c6b01007387 */ /* 0x0003e20000100800 */
[----:B------:R-:W-:-:S03]  /*9a910*/  IADD3.X R106, R106, R0, RZ, P2, !PT ;  /* 0x000000006a6a7210 */ /* 0x000fc600017fe4ff */
[----:B------:R-:W-:Y:S01]  /*9a920*/  STL [R1+0x1c48], R6 ;  /* 0x001c480601007387 */ /* 0x000fe20000100800 */
[----:B------:R-:W-:-:S03]  /*9a930*/  MOV R113, R107 ;  /* 0x0000006b00717202 */ /* 0x000fc60000000f00 */
[----:B------:R3:W-:Y:S01]  /*9a940*/  STL [R1+0x1c44], R106 ;  /* 0x001c446a01007387 */ /* 0x0007e20000100800 */
[----:B-1----:R-:W-:-:S03]  /*9a950*/  IMAD.MOV.U32 R107, RZ, RZ, R106 ;  /* 0x000000ffff6b7224 */ /* 0x002fc600078e006a */
[----:B------:R-:W4:Y:S04]  /*9a960*/  LDL.LU R102, [R1+0x1c64] ;  /* 0x001c640001667983 */ /* 0x000f280000300800 */
[----:B------:R1:W-:Y:S01]  /*9a970*/  LDGSTS.E [R3+0x14000], desc[UR60][R112.64], P1 ;  /* 0x1400000070037fae */ /* 0x0003e2000892187c */
[----:B---3--:R-:W-:-:S03]  /*9a980*/  MOV R106, R6 ;  /* 0x00000006006a7202 */ /* 0x008fc60000000f00 */
[----:B------:R-:W3:Y:S04]  /*9a990*/  LDL.LU R108, [R1+0x1c6c] ;  /* 0x001c6c00016c7983 */ /* 0x000ee80000300800 */
[----:B------:R-:W-:Y:S01]  /*9a9a0*/  LDGSTS.E [R3+0x18000], desc[UR60][R106.64], P1 ;  /* 0x180000006a037fae */ /* 0x000fe2000892187c */
[----:B--2---:R-:W-:-:S05]  /*9a9b0*/  IADD3 R9, P0, R9, R4, RZ ;  /* 0x0000000409097210 */ /* 0x004fca0007f1e0ff */
[----:B------:R-:W-:Y:S01]  /*9a9c0*/  IMAD.X R104, R104, 0x1, R0, P0 ;  /* 0x0000000168687824 */ /* 0x000fe200000e0600 */
[----:B-1----:R-:W-:Y:S01]  /*9a9d0*/  MOV R112, R9 ;  /* 0x0000000900707202 */ /* 0x002fe20000000f00 */
[----:B------:R-:W2:Y:S02]  /*9a9e0*/  LDL.LU R107, [R1+0x1c70] ;  /* 0x001c7000016b7983 */ /* 0x000ea40000300800 */
[----:B------:R-:W-:Y:S02]  /*9a9f0*/  IMAD.MOV.U32 R113, RZ, RZ, R104 ;  /* 0x000000ffff717224 */ /* 0x000fe400078e0068 */
[----:B------:R-:W3:Y:S04]  /*9aa00*/  LDL.LU R106, [R1+0x1c74] ;  /* 0x001c7400016a7983 */ /* 0x000ee80000300800 */
[----:B------:R-:W3:Y:S01]  /*9aa10*/  LDL.LU R6, [R1+0x1c78] ;  /* 0x001c780001067983 */ /* 0x000ee20000300800 */
[----:B------:R-:W-:-:S03]  /*9aa20*/  IADD3 R109, P2, R109, R4, RZ ;  /* 0x000000046d6d7210 */ /* 0x000fc60007f5e0ff */
[----:B------:R1:W-:Y:S01]  /*9aa30*/  LDGSTS.E [R3+0x1c000], desc[UR60][R112.64], P1 ;  /* 0x1c00000070037fae */ /* 0x0003e2000892187c */
[----:B------:R-:W-:-:S03]  /*9aa40*/  IADD3 R103, P1, R103, R4, RZ ;  /* 0x0000000467677210 */ /* 0x000fc60007f3e0ff */
[----:B------:R-:W-:Y:S04]  /*9aa50*/  STL [R1+0x1c50], R9 ;  /* 0x001c500901007387 */ /* 0x000fe80000100800 */
[----:B------:R1:W-:Y:S02]  /*9aa60*/  STL [R1+0x1c4c], R104 ;  /* 0x001c4c6801007387 */ /* 0x0003e40000100800 */
[----:B-1----:R-:W-:Y:S02]  /*9aa70*/  MOV R112, R103 ;  /* 0x0000006700707202 */ /* 0x002fe40000000f00 */
[----:B------:R-:W3:Y:S04]  /*9aa80*/  LDL.LU R104, [R1+0x1c80] ;  /* 0x001c800001687983 */ /* 0x000ee80000300800 */
[----:B------:R-:W3:Y:S04]  /*9aa90*/  LDL.LU R9, [R1+0x1c88] ;  /* 0x001c880001097983 */ /* 0x000ee80000300800 */
[----:B------:R-:W-:Y:S01]  /*9aaa0*/  STL [R1+0x1c58], R103 ;  /* 0x001c586701007387 */ /* 0x000fe20000100800 */
[----:B----4-:R-:W-:-:S05]  /*9aab0*/  IADD3.X R105, R105, R0, RZ, P1, !PT ;  /* 0x0000000069697210 */ /* 0x010fca0000ffe4ff */
[----:B------:R1:W-:Y:S01]  /*9aac0*/  STL [R1+0x1c54], R105 ;  /* 0x001c546901007387 */ /* 0x0003e20000100800 */
[----:B------:R-:W-:-:S03]  /*9aad0*/  IMAD.MOV.U32 R113, RZ, RZ, R105 ;  /* 0x000000ffff717224 */ /* 0x000fc600078e0069 */
[----:B------:R-:W-:Y:S04]  /*9aae0*/  STL [R1+0x1c60], R109 ;  /* 0x001c606d01007387 */ /* 0x000fe80000100800 */
[----:B-1----:R-:W4:Y:S01]  /*9aaf0*/  LDL.LU R105, [R1+0x1c7c] ;  /* 0x001c7c0001697983 */ /* 0x002f220000300800 */
[----:B------:R-:W-:-:S05]  /*9ab00*/  IMAD.X R110, R110, 0x1, R0, P2 ;  /* 0x000000016e6e7824 */ /* 0x000fca00010e0600 */
[----:B------:R1:W-:Y:S04]  /*9ab10*/  STL [R1+0x1c5c], R110 ;  /* 0x001c5c6e01007387 */ /* 0x0003e80000100800 */
[----:B------:R-:W4:Y:S01]  /*9ab20*/  LDL.LU R103, [R1+0x1c84] ;  /* 0x001c840001677983 */ /* 0x000f220000300800 */
[----:B------:R-:W-:-:S04]  /*9ab30*/  UISETP.GT.AND UP1, UPT, UR6, 0x3d, UPT ;  /* 0x0000003d0600788c */ /* 0x000fc8000bf24270 */
[----:B------:R-:W-:-:S04]  /*9ab40*/  USEL UR4, URZ, 0x4, !UP1 ;  /* 0x000000043f047887 */ /* 0x000fc8000c800000 */
[----:B------:R-:W-:-:S06]  /*9ab50*/  USEL UR4, UR4, URZ, !UP0 ;  /* 0x0000003f04047287 */ /* 0x000fcc000c000000 */
[----:B------:R-:W-:Y:S02]  /*9ab60*/  ISETP.NE.U32.AND P0, PT, RZ, UR4, PT ;  /* 0x00000004ff007c0c */ /* 0x000fe4000bf05070 */
[----:B------:R-:W-:Y:S02]  /*9ab70*/  IADD3 R11, P1, R11, R4, RZ ;  /* 0x000000040b0b7210 */ /* 0x000fe40007f3e0ff */
[----:B------:R-:W-:Y:S01]  /*9ab80*/  MOV R111, R110 ;  /* 0x0000006e006f7202 */ /* 0x000fe20000000f00 */
[----:B-1----:R-:W-:Y:S01]  /*9ab90*/  IMAD.MOV.U32 R110, RZ, RZ, R109 ;  /* 0x000000ffff6e7224 */ /* 0x002fe200078e006d */
[----:B------:R-:W-:Y:S01]  /*9aba0*/  UISETP.GT.AND UP1, UPT, UR6, 0x3e, UPT ;  /* 0x0000003e0600788c */ /* 0x000fe2000bf24270 */
[----:B------:R1:W-:Y:S06]  /*9abb0*/  STL [R1+0x1c68], R11 ;  /* 0x001c680b01007387 */ /* 0x0003ec0000100800 */
[----:B------:R-:W-:Y:S04]  /*9abc0*/  LDGSTS.E [R3+0x10004], desc[UR60][R112.64], P0 ;  /* 0x1000400070037fae */ /* 0x000fe8000812187c */
[----:B------:R1:W-:Y:S01]  /*9abd0*/  LDGSTS.E [R3+0x14004], desc[UR60][R110.64], P0 ;  /* 0x140040006e037fae */ /* 0x0003e2000812187c */
[----:B------:R-:W-:Y:S01]  /*9abe0*/  USEL UR4, URZ, 0x4, !UP1 ;  /* 0x000000043f047887 */ /* 0x000fe2000c800000 */
[----:B-1----:R-:W-:Y:S01]  /*9abf0*/  IMAD.MOV.U32 R110, RZ, RZ, R11 ;  /* 0x000000ffff6e7224 */ /* 0x002fe200078e000b */
[----:B------:R-:W-:-:S05]  /*9ac00*/  IADD3.X R102, R102, R0, RZ, P1, !PT ;  /* 0x0000000066667210 */ /* 0x000fca0000ffe4ff */
[----:B------:R1:W-:Y:S04]  /*9ac10*/  STL [R1+0x1c64], R102 ;  /* 0x001c646601007387 */ /* 0x0003e80000100800 */
[----:B------:R-:W4:Y:S01]  /*9ac20*/  LDL.LU R11, [R1+0x1c90] ;  /* 0x001c9000010b7983 */ /* 0x000f220000300800 */
[----:B------:R-:W-:Y:S01]  /*9ac30*/  MOV R111, R102 ;  /* 0x00000066006f7202 */ /* 0x000fe20000000f00 */
[----:B------:R-:W-:Y:S02]  /*9ac40*/  USEL UR4, UR4, URZ, !UP0 ;  /* 0x0000003f04047287 */ /* 0x000fe4000c000000 */
[----:B-1----:R-:W4:Y:S01]  /*9ac50*/  LDL.LU R102, [R1+0x1c8c] ;  /* 0x001c8c0001667983 */ /* 0x002f220000300800 */
[----:B--2---:R-:W-:-:S03]  /*9ac60*/  IADD3 R107, P2, R107, R4, RZ ;  /* 0x000000046b6b7210 */ /* 0x004fc60007f5e0ff */
[----:B------:R-:W-:Y:S02]  /*9ac70*/  LDGSTS.E [R3+0x18004], desc[UR60][R110.64], P0 ;  /* 0x180040006e037fae */ /* 0x000fe4000812187c */
[----:B---3--:R-:W-:Y:S02]  /*9ac80*/  IMAD.X R108, R108, 0x1, R0, P2 ;  /* 0x000000016c6c7824 */ /* 0x008fe400010e0600 */
[----:B------:R-:W-:Y:S01]  /*9ac90*/  STL [R1+0x1c70], R107 ;  /* 0x001c706b01007387 */ /* 0x000fe20000100800 */
[----:B------:R-:W-:Y:S01]  /*9aca0*/  IADD3 R6, P3, R6, R4, RZ ;  /* 0x0000000406067210 */ /* 0x000fe20007f7e0ff */
[----:B------:R-:W-:Y:S02]  /*9acb0*/  IMAD.MOV.U32 R109, RZ, RZ, R108 ;  /* 0x000000ffff6d7224 */ /* 0x000fe400078e006c */
[----:B------:R1:W-:Y:S01]  /*9acc0*/  STL [R1+0x1c6c], R108 ;  /* 0x001c6c6c01007387 */ /* 0x0003e20000100800 */
[----:B------:R-:W-:Y:S02]  /*9acd0*/  IADD3.X R106, R106, R0, RZ, P3, !PT ;  /* 0x000000006a6a7210 */ /* 0x000fe40001ffe4ff */
[----:B------:R-:W-:Y:S01]  /*9ace0*/  ISETP.NE.U32.AND P1, PT, RZ, UR4, PT ;  /* 0x00000004ff007c0c */ /* 0x000fe2000bf25070 */
[----:B------:R-:W-:Y:S01]  /*9acf0*/  STL [R1+0x1c78], R6 ;  /* 0x001c780601007387 */ /* 0x000fe20000100800 */
[----:B-1----:R-:W-:-:S03]  /*9ad00*/  MOV R108, R107 ;  /* 0x0000006b006c7202 */ /* 0x002fc60000000f00 */
[----:B------:R1:W-:Y:S04]  /*9ad10*/  STL [R1+0x1c74], R106 ;  /* 0x001c746a01007387 */ /* 0x0003e80000100800 */
[----:B------:R-:W-:Y:S04]  /*9ad20*/  LDGSTS.E [R3+0x1c004], desc[UR60][R108.64], P0 ;  /* 0x1c0040006c037fae */ /* 0x000fe8000812187c */
[----:B------:R-:W2:Y:S01]  /*9ad30*/  LDL.LU R111, [R1+0x1c98] ;  /* 0x001c9800016f7983 */ /* 0x000ea20000300800 */
[-C--:B------:R-:W-:Y:S01]  /*9ad40*/  IADD3 R104, P0, R104, R4.reuse, RZ ;  /* 0x0000000468687210 */ /* 0x080fe20007f1e0ff */
[----:B------:R-:W-:Y:S01]  /*9ad50*/  IMAD.MOV.U32 R107, RZ, RZ, R106 ;  /* 0x000000ffff6b7224 */ /* 0x000fe200078e006a */
[----:B------:R-:W-:Y:S01]  /*9ad60*/  IADD3 R9, P2, R9, R4, RZ ;  /* 0x0000000409097210 */ /* 0x000fe20007f5e0ff */
[----:B------:R-:W3:Y:S01]  /*9ad70*/  LDL.LU R109, [R1+0x1ca0] ;  /* 0x001ca000016d7983 */ /* 0x000ee20000300800 */
[----:B-1----:R-:W-:-:S03]  /*9ad80*/  MOV R106, R6 ;  /* 0x00000006006a7202 */ /* 0x002fc60000000f00 */
[----:B------:R-:W3:Y:S04]  /*9ad90*/  LDL.LU R112, [R1+0x1c94] ;  /* 0x001c940001707983 */ /* 0x000ee80000300800 */
[----:B------:R-:W3:Y:S04]  /*9ada0*/  LDL.LU R110, [R1+0x1c9c] ;  /* 0x001c9c00016e7983 */ /* 0x000ee80000300800 */
[----:B------:R-:W3:Y:S04]  /*9adb0*/  LDL.LU R6, [R1+0x1ca8] ;  /* 0x001ca80001067983 */ /* 0x000ee80000300800 */
[----:B------:R1:W-:Y:S04]  /*9adc0*/  STL [R1+0x1c80], R104 ;  /* 0x001c806801007387 */ /* 0x0003e80000100800 */
[----:B------:R1:W-:Y:S02]  /*9add0*/  LDGSTS.E [R3+0x10008], desc[UR60][R106.64], P1 ;  /* 0x100080006a037fae */ /* 0x0003e4000892187c */
[----:B-1----:R-:W-:-:S02]  /*9ade0*/  IMAD.MOV.U32 R106, RZ, RZ, R9 ;  /* 0x000000ffff6a7224 */ /* 0x002fc400078e0009 */
[----:B----4-:R-:W-:-:S05]  /*9adf0*/  IMAD.X R105, R105, 0x1, R0, P0 ;  /* 0x0000000169697824 */ /* 0x010fca00000e0600 */
[----:B------:R-:W-:Y:S01]  /*9ae00*/  STL [R1+0x1c7c], R105 ;  /* 0x001c7c6901007387 */ /* 0x000fe20000100800 */
[----:B------:R-:W-:-:S03]  /*9ae10*/  IADD3.X R103, R103, R0, RZ, P2, !PT ;  /* 0x0000000067677210 */ /* 0x000fc600017fe4ff */
[----:B------:R1:W-:Y:S04]  /*9ae20*/  STL [R1+0x1c88], R9 ;  /* 0x001c880901007387 */ /* 0x0003e80000100800 */
[----:B------:R-:W-:Y:S04]  /*9ae30*/  LDGSTS.E [R3+0x14008], desc[UR60][R104.64], P1 ;  /* 0x1400800068037fae */ /* 0x000fe8000892187c */
[----:B------:R4:W-:Y:S01]  /*9ae40*/  STL [R1+0x1c84], R103 ;  /* 0x001c846701007387 */ /* 0x0009e20000100800 */
[----:B------:R-:W-:-:S05]  /*9ae50*/  MOV R107, R103 ;  /* 0x00000067006b7202 */ /* 0x000fca0000000f00 */
[----:B------:R-:W-:Y:S04]  /*9ae60*/  LDGSTS.E [R3+0x18008], desc[UR60][R106.64], P1 ;  /* 0x180080006a037fae */ /* 0x000fe8000892187c */
[----:B------:R-:W3:Y:S04]  /*9ae70*/  LDL.LU R104, [R1+0x1ca4] ;  /* 0x001ca40001687983 */ /* 0x000ee80000300800 */
[----:B------:R-:W3:Y:S04]  /*9ae80*/  LDL.LU R108, [R1+0x1cac] ;  /* 0x001cac00016c7983 */ /* 0x000ee80000300800 */
[----:B-1----:R-:W3:Y:S04]  /*9ae90*/  LDL.LU R9, [R1+0x1cb0] ;  /* 0x001cb00001097983 */ /* 0x002ee80000300800 */
[----:B------:R-:W3:Y:S04]  /*9aea0*/  LDL.LU R107, [R1+0x2034] ;  /* 0x00203400016b7983 */ /* 0x000ee80000300800 */
[----:B----4-:R-:W4:Y:S01]  /*9aeb0*/  LDL.LU R103, [R1+0x2038] ;  /* 0x0020380001677983 */ /* 0x010f220000300800 */
[----:B------:R-:W-:-:S04]  /*9aec0*/  UISETP.GT.AND UP1, UPT, UR6, 0x3f, UPT ;  /* 0x0000003f0600788c */ /* 0x000fc8000bf24270 */
[----:B------:R-:W-:-:S04]  /*9aed0*/  USEL UR4, URZ, 0x4, !UP1 ;  /* 0x000000043f047887 */ /* 0x000fc8000c800000 */
[----:B------:R-:W-:Y:S01]  /*9aee0*/  USEL UR4, UR4, URZ, !UP0 ;  /* 0x0000003f04047287 */ /* 0x000fe2000c000000 */
[----:B------:R-:W-:-:S05]  /*9aef0*/  IADD3 R11, P0, R11, R4, RZ ;  /* 0x000000040b0b7210 */ /* 0x000fca0007f1e0ff */
[----:B------:R-:W-:Y:S01]  /*9af00*/  IMAD.X R102, R102, 0x1, R0, P0 ;  /* 0x0000000166667824 */ /* 0x000fe200000e0600 */
[----:B------:R-:W-:Y:S01]  /*9af10*/  MOV R114, R11 ;  /* 0x0000000b00727202 */ /* 0x000fe20000000f00 */
[----:B------:R-:W-:Y:S02]  /*9af20*/  STL [R1+0x1c90], R11 ;  /* 0x001c900b01007387 */ /* 0x000fe40000100800 */
[----:B------:R-:W-:Y:S02]  /*9af30*/  IMAD.MOV.U32 R115, RZ, RZ, R102 ;  /* 0x000000ffff737224 */ /* 0x000fe400078e0066 */
[----:B------:R1:W-:Y:S04]  /*9af40*/  STL [R1+0x1c8c], R102 ;  /* 0x001c8c6601007387 */ /* 0x0003e80000100800 */
[----:B------:R-:W4:Y:S04]  /*9af50*/  LDL.LU R106, [R1+0x203c] ;  /* 0x00203c00016a7983 */ /* 0x000f280000300800 */
[----:B------:R-:W-:Y:S04]  /*9af60*/  LDGSTS.E [R3+0x1c008], desc[UR60][R114.64], P1 ;  /* 0x1c00800072037fae */ /* 0x000fe8000892187c */
[----:B------:R-:W4:Y:S01]  /*9af70*/  LDL.LU R105, [R1+0x2040] ;  /* 0x0020400001697983 */ /* 0x000f220000300800 */
[----:B------:R-:W-:-:S03]  /*9af80*/  ISETP.NE.U32.AND P0, PT, RZ, UR4, PT ;  /* 0x00000004ff007c0c */ /* 0x000fc6000bf05070 */
[----:B-1----:R-:W4:Y:S04]  /*9af90*/  LDL.LU R102, [R1+0x2044] ;  /* 0x0020440001667983 */ /* 0x002f280000300800 */
[----:B------:R-:W4:Y:S01]  /*9afa0*/  LDL.LU R11, [R1+0x2048] ;  /* 0x00204800010b7983 */ /* 0x000f220000300800 */
[-C--:B--2---:R-:W-:Y:S02]  /*9afb0*/  IADD3 R111, P1, R111, R4.reuse, RZ ;  /* 0x000000046f6f7210 */ /* 0x084fe40007f3e0ff */
[----:B---3--:R-:W-:Y:S02]  /*9afc0*/  IADD3 R109, P2, R109, R4, RZ ;  /* 0x000000046d6d7210 */ /* 0x008fe40007f5e0ff */
[----:B------:R-:W-:Y:S01]  /*9afd0*/  IADD3.X R112, R112, R0, RZ, P1, !PT ;  /* 0x0000000070707210 */ /* 0x000fe20000ffe4ff */
[----:B------:R-:W-:Y:S02]  /*9afe0*/  STL [R1+0x1c98], R111 ;  /* 0x001c986f01007387 */ /* 0x000fe40000100800 */
[----:B------:R-:W-:-:S02]  /*9aff0*/  IMAD.X R110, R110, 0x1, R0, P2 ;  /* 0x000000016e6e7824 */ /* 0x000fc400010e0600 */
[----:B------:R1:W-:Y:S01]  /*9b000*/  STL [R1+0x1c94], R112 ;  /* 0x001c947001007387 */ /* 0x0003e20000100800 */
[----:B------:R-:W-:Y:S02]  /*9b010*/  MOV R113, R112 ;  /* 0x0000007000717202 */ /* 0x000fe40000000f00 */
[----:B------:R-:W-:Y:S01]  /*9b020*/  IADD3 R6, P1, R6, R4, RZ ;  /* 0x0000000406067210 */ /* 0x000fe20007f3e0ff */
[----:B------:R-:W-:Y:S04]  /*9b030*/  STL [R1+0x1ca0], R109 ;  /* 0x001ca06d01007387 */ /* 0x000fe80000100800 */
[----:B------:R2:W-:Y:S01]  /*9b040*/  STL [R1+0x1c9c], R110 ;  /* 0x001c9c6e01007387 */ /* 0x0005e20000100800 */
[----:B-1----:R-:W-:Y:S01]  /*9b050*/  IMAD.MOV.U32 R112, RZ, RZ, R111 ;  /* 0x000000ffff707224 */ /* 0x002fe200078e006f */
[----:B------:R-:W-:-:S02]  /*9b060*/  MOV R111, R110 ;  /* 0x0000006e006f7202 */ /* 0x000fc40000000f00 */
[----:B------:R1:W-:Y:S04]  /*9b070*/  STL [R1+0x1ca8], R6 ;  /* 0x001ca80601007387 */ /* 0x0003e80000100800 */
[----:B------:R-:W-:Y:S01]  /*9b080*/  LDGSTS.E [R3+0x1000c], desc[UR60][R112.64], P0 ;  /* 0x1000c00070037fae */ /* 0x000fe2000812187c */
[----:B--2---:R-:W-:-:S05]  /*9b090*/  IMAD.MOV.U32 R110, RZ, RZ, R109 ;  /* 0x000000ffff6e7224 */ /* 0x004fca00078e006d */
[----:B------:R2:W-:Y:S02]  /*9b0a0*/  LDGSTS.E [R3+0x1400c], desc[UR60][R110.64], P0 ;  /* 0x1400c0006e037fae */ /* 0x0005e4000812187c */
[----:B--2---:R-:W-:Y:S01]  /*9b0b0*/  IMAD.MOV.U32 R110, RZ, RZ, R6 ;  /* 0x000000ffff6e7224 */ /* 0x004fe200078e0006 */
[----:B------:R-:W-:-:S05]  /*9b0c0*/  IADD3.X R104, R104, R0, RZ, P1, !PT ;  /* 0x0000000068687210 */ /* 0x000fca0000ffe4ff */
[----:B------:R2:W-:Y:S04]  /*9b0d0*/  STL [R1+0x1ca4], R104 ;  /* 0x001ca46801007387 */ /* 0x0005e80000100800 */
[----:B-1----:R-:W3:Y:S01]  /*9b0e0*/  LDL.LU R6, [R1+0x2050] ;  /* 0x0020500001067983 */ /* 0x002ee20000300800 */
[----:B------:R-:W-:Y:S02]  /*9b0f0*/  MOV R111, R104 ;  /* 0x00000068006f7202 */ /* 0x000fe40000000f00 */
[-C--:B------:R-:W-:Y:S01]  /*9b100*/  IADD3 R9, P2, R9, R4.reuse, RZ ;  /* 0x0000000409097210 */ /* 0x080fe20007f5e0ff */
[----:B--2---:R-:W2:Y:S01]  /*9b110*/  LDL.LU R104, [R1+0x204c] ;  /* 0x00204c0001687983 */ /* 0x004ea20000300800 */
[----:B----4-:R-:W-:-:S03]  /*9b120*/  IADD3 R103, P3, R103, R4, RZ ;  /* 0x0000000467677210 */ /* 0x010fc60007f7e0ff */
[----:B------:R-:W-:Y:S01]  /*9b130*/  IMAD.X R108, R108, 0x1, R0, P2 ;  /* 0x000000016c6c7824 */ /* 0x000fe200010e0600 */
[----:B------:R-:W-:Y:S01]  /*9b140*/  LDGSTS.E [R3+0x1800c], desc[UR60][R110.64], P0 ;  /* 0x1800c0006e037fae */ /* 0x000fe2000812187c */
[----:B------:R-:W-:-:S03]  /*9b150*/  IADD3.X R107, R107, R0, RZ, P3, !PT ;  /* 0x000000006b6b7210 */ /* 0x000fc60001ffe4ff */
[----:B------:R-:W-:Y:S04]  /*9b160*/  STL [R1+0x1cb0], R9 ;  /* 0x001cb00901007387 */ /* 0x000fe80000100800 */
[----:B------:R1:W-:Y:S01]  /*9b170*/  STL [R1+0x1cac], R108 ;  /* 0x001cac6c01007387 */ /* 0x0003e20000100800 */
[----:B------:R-:W-:-:S03]  /*9b180*/  IMAD.MOV.U32 R109, RZ, RZ, R108 ;  /* 0x000000ffff6d7224 */ /* 0x000fc600078e006c */
[----:B------:R4:W-:Y:S04]  /*9b190*/  STL [R1+0x2038], R103 ;  /* 0x0020386701007387 */ /* 0x0009e80000100800 */
[----:B------:R4:W-:Y:S01]  /*9b1a0*/  STL [R1+0x2034], R107 ;  /* 0x0020346b01007387 */ /* 0x0009e20000100800 */
[----:B-1----:R-:W-:-:S03]  /*9b1b0*/  MOV R108, R9 ;  /* 0x00000009006c7202 */ /* 0x002fc60000000f00 */
[----:B------:R-:W2:Y:S04]  /*9b1c0*/  LDL.LU R111, [R1+0x2058] ;  /* 0x00205800016f7983 */ /* 0x000ea80000300800 */
[----:B------:R-:W2:Y:S04]  /*9b1d0*/  LDL.LU R9, [R1+0x2060] ;  /* 0x0020600001097983 */ /* 0x000ea80000300800 */
[----:B------:R-:W2:Y:S04]  /*9b1e0*/  LDL.LU R112, [R1+0x2054] ;  /* 0x0020540001707983 */ /* 0x000ea80000300800 */
[----:B------:R1:W-:Y:S02]  /*9b1f0*/  LDGSTS.E [R3+0x1c00c], desc[UR60][R108.64], P0 ;  /* 0x1c00c0006c037fae */ /* 0x0003e4000812187c */
[----:B-1----:R-:W-:-:S02]  /*9b200*/  IMAD.MOV.U32 R108, RZ, RZ, R103 ;  /* 0x000000ffff6c7224 */ /* 0x002fc400078e0067 */
[----:B----4-:R-:W4:Y:S01]  /*9b210*/  LDL.LU R103, [R1+0x205c] ;  /* 0x00205c0001677983 */ /* 0x010f220000300800 */
[----:B------:R-:W-:-:S04]  /*9b220*/  UISETP.GT.AND UP1, UPT, UR6, 0x5c, UPT ;  /* 0x0000005c0600788c */ /* 0x000fc8000bf24270 */
[----:B------:R-:W-:-:S04]  /*9b230*/  USEL UR4, URZ, 0x4, !UP1 ;  /* 0x000000043f047887 */ /* 0x000fc8000c800000 */
[----:B------:R-:W-:Y:S01]  /*9b240*/  USEL UR4, UR4, URZ, !UP0 ;  /* 0x0000003f04047287 */ /* 0x000fe2000c000000 */
[----:B------:R-:W-:-:S05]  /*9b250*/  IADD3 R105, P0, R105, R4, RZ ;  /* 0x0000000469697210 */ /* 0x000fca0007f1e0ff */
[----:B------:R-:W-:Y:S01]  /*9b260*/  ISETP.NE.U32.AND P1, PT, RZ, UR4, PT ;  /* 0x00000004ff007c0c */ /* 0x000fe2000bf25070 */
[----:B------:R-:W-:Y:S01]  /*9b270*/  IMAD.X R106, R106, 0x1, R0, P0 ;  /* 0x000000016a6a7824 */ /* 0x000fe200000e0600 */
[----:B------:R-:W-:Y:S01]  /*9b280*/  MOV R109, R107 ;  /* 0x0000006b006d7202 */ /* 0x000fe20000000f00 */
[----:B------:R-:W-:Y:S01]  /*9b290*/  STL [R1+0x2040], R105 ;  /* 0x0020406901007387 */ /* 0x000fe20000100800 */
[----:B------:R-:W-:Y:S01]  /*9b2a0*/  IADD3 R11, P2, R11, R4, RZ ;  /* 0x000000040b0b7210 */ /* 0x000fe20007f5e0ff */
[----:B------:R-:W-:Y:S02]  /*9b2b0*/  IMAD.MOV.U32 R107, RZ, RZ, R106 ;  /* 0x000000ffff6b7224 */ /* 0x000fe400078e006a */
[----:B------:R1:W-:Y:S01]  /*9b2c0*/  STL [R1+0x203c], R106 ;  /* 0x00203c6a01007387 */ /* 0x0003e20000100800 */
[----:B------:R-:W-:-:S05]  /*9b2d0*/  IADD3.X R102, R102, R0, RZ, P2, !PT ;  /* 0x0000000066667210 */ /* 0x000fca00017fe4ff */
[----:B------:R-:W-:Y:S01]  /*9b2e0*/  LDGSTS.E [R3+0x20000], desc[UR60][R108.64], P1 ;  /* 0x200000006c037fae */ /* 0x000fe2000892187c */
[----:B-1----:R-:W-:-:S03]  /*9b2f0*/  MOV R106, R105 ;  /* 0x00000069006a7202 */ /* 0x002fc60000000f00 */
[----:B------:R1:W-:Y:S04]  /*9b300*/  STL [R1+0x2048], R11 ;  /* 0x0020480b01007387 */ /* 0x0003e80000100800 */
[----:B------:R1:W-:Y:S04]  /*9b310*/  LDGSTS.E [R3+0x24000], desc[UR60][R106.64], P1 ;  /* 0x240000006a037fae */ /* 0x0003e8000892187c */
[----:B------:R1:W-:Y:S04]  /*9b320*/  STL [R1+0x2044], R102 ;  /* 0x0020446601007387 */ /* 0x0003e80000100800 */
[----:B------:R-:W4:Y:S01]  /*9b330*/  LDL.LU R109, [R1+0x2068] ;  /* 0x00206800016d7983 */ /* 0x000f220000300800 */
[----:B-1----:R-:W-:Y:S01]  /*9b340*/  IMAD.MOV.U32 R106, RZ, RZ, R11 ;  /* 0x000000ffff6a7224 */ /* 0x002fe200078e000b */
[----:B------:R-:W-:-:S02]  /*9b350*/  MOV R107, R102 ;  /* 0x00000066006b7202 */ /* 0x000fc40000000f00 */
[----:B------:R-:W4:Y:S01]  /*9b360*/  LDL.LU R110, [R1+0x2064] ;  /* 0x00206400016e7983 */ /* 0x000f220000300800 */
[----:B------:R-:W-:-:S03]  /*9b370*/  UISETP.GT.AND UP1, UPT, UR6, 0x5d, UPT ;  /* 0x0000005d0600788c */ /* 0x000fc6000bf24270 */
[----:B------:R-:W-:Y:S01]  /*9b380*/  LDGSTS.E [R3+0x28000], desc[UR60][R106.64], P1 ;  /* 0x280000006a037fae */ /* 0x000fe2000892187c */
[----:B------:R-:W-:-:S03]  /*9b390*/  USEL UR4, URZ, 0x4, !UP1 ;  /* 0x000000043f047887 */ /* 0x000fc6000c800000 */
[----:B------:R-:W4:Y:S04]  /*9b3a0*/  LDL.LU R107, [R1+0x206c] ;  /* 0x00206c00016b7983 */ /* 0x000f280000300800 */
[----:B------:R-:W4:Y:S04]  /*9b3b0*/  LDL.LU R11, [R1+0x2070] ;  /* 0x00207000010b7983 */ /* 0x000f280000300800 */
[----:B------:R-:W4:Y:S04]  /*9b3c0*/  LDL.LU R108, [R1+0x2074] ;  /* 0x00207400016c7983 */ /* 0x000f280000300800 */
[----:B------:R-:W4:Y:S01]  /*9b3d0*/  LDL.LU R102, [R1+0x2078] ;  /* 0x0020780001667983 */ /* 0x000f220000300800 */
[----:B------:R-:W-:Y:S01]  /*9b3e0*/  USEL UR4, UR4, URZ, !UP0 ;  /* 0x0000003f04047287 */ /* 0x000fe2000c000000 */
[----:B---3--:R-:W-:-:S05]  /*9b3f0*/  IADD3 R6, P0, R6, R4, RZ ;  /* 0x0000000406067210 */ /* 0x008fca0007f1e0ff */
[----:B--2---:R-:W-:Y:S01]  /*9b400*/  IMAD.X R104, R104, 0x1, R0, P0 ;  /* 0x0000000168687824 */ /* 0x004fe200000e0600 */
[----:B------:R-:W-:Y:S04]  /*9b410*/  STL [R1+0x2050], R6 ;  /* 0x0020500601007387 */ /* 0x000fe80000100800 */
[----:B------:R1:W-:Y:S01]  /*9b420*/  STL [R1+0x204c], R104 ;  /* 0x00204c6801007387 */ /* 0x0003e20000100800 */
[----:B------:R-:W-:Y:S02]  /*9b430*/  MOV R105, R104 ;  /* 0x0000006800697202 */ /* 0x000fe40000000f00 */
[----:B------:R-:W-:Y:S01]  /*9b440*/  ISETP.NE.U32.AND P0, PT, RZ, UR4, PT ;  /* 0x00000004ff007c0c */ /* 0x000fe2000bf05070 */
[----:B------:R-:W2:Y:S01]  /*9b450*/  LDL.LU R106, [R1+0x207c] ;  /* 0x00207c00016a7983 */ /* 0x000ea20000300800 */
[----:B-1----:R-:W-:-:S03]  /*9b460*/  IMAD.MOV.U32 R104, RZ, RZ, R6 ;  /* 0x000000ffff687224 */ /* 0x002fc600078e0006 */
[----:B------:R-:W3:Y:S04]  /*9b470*/  LDL.LU R6, [R1+0x2080] ;  /* 0x0020800001067983 */ /* 0x000ee80000300800 */
[----:B------:R-:W-:Y:S01]  /*9b480*/  LDGSTS.E [R3+0x2c000], desc[UR60][R104.64], P1 ;  /* 0x2c00000068037fae */ /* 0x000fe2000892187c */
[-C--:B------:R-:W-:Y:S02]  /*9b490*/  IADD3 R111, P1, R111, R4.reuse, RZ ;  /* 0x000000046f6f7210 */ /* 0x080fe40007f3e0ff */
[----:B------:R-:W-:Y:S02]  /*9b4a0*/  IADD3 R9, P2, R9, R4, RZ ;  /* 0x0000000409097210 */ /* 0x000fe40007f5e0ff */
[----:B------:R-:W-:Y:S01]  /*9b4b0*/  IADD3.X R112, R112, R0, RZ, P1, !PT ;  /* 0x0000000070707210 */ /* 0x000fe20000ffe4ff */
[----:B------:R-:W2:Y:S04]  /*9b4c0*/  LDL.LU R105, [R1+0x2084] ;  /* 0x0020840001697983 */ /* 0x000ea80000300800 */
[----:B------:R-:W2:Y:S01]  /*9b4d0*/  LDL.LU R104, [R1+0x2088] ;  /* 0x0020880001687983 */ /* 0x000ea20000300800 */
[----:B------:R-:W-:-:S03]  /*9b4e0*/  MOV R113, R112 ;  /* 0x0000007000717202 */ /* 0x000fc60000000f00 */
[----:B------:R-:W-:Y:S04]  /*9b4f0*/  STL [R1+0x2058], R111 ;  /* 0x0020586f01007387 */ /* 0x000fe80000100800 */
[----:B------:R1:W-:Y:S01]  /*9b500*/  STL [R1+0x2054], R112 ;  /* 0x0020547001007387 */ /* 0x0003e20000100800 */
[----:B----4-:R-:W-:Y:S02]  /*9b510*/  IMAD.X R103, R103, 0x1, R0, P2 ;  /* 0x0000000167677824 */ /* 0x010fe400010e0600 */
[----:B-1----:R-:W-:Y:S01]  /*9b520*/  IMAD.MOV.U32 R112, RZ, RZ, R111 ;  /* 0x000000ffff707224 */ /* 0x002fe200078e006f */
[----:B------:R-:W-:Y:S04]  /*9b530*/  STL [R1+0x2060], R9 ;  /* 0x0020600901007387 */ /* 0x000fe80000100800 */
[----:B------:R1:W-:Y:S04]  /*9b540*/  LDGSTS.E [R3+0x20004], desc[UR60][R112.64], P0 ;  /* 0x2000400070037fae */ /* 0x0003e8000812187c */
[----:B------:R4:W-:Y:S01]  /*9b550*/  STL [R1+0x205c], R103 ;  /* 0x00205c6701007387 */ /* 0x0009e20000100800 */
[----:B-1----:R-:W-:Y:S01]  /*9b560*/  IMAD.MOV.U32 R113, RZ, RZ, R103 ;  /* 0x000000ffff717224 */ /* 0x002fe200078e0067 */
[----:B------:R-:W-:-:S02]  /*9b570*/  MOV R112, R9 ;  /* 0x0000000900707202 */ /* 0x000fc40000000f00 */
[----:B----4-:R-:W4:Y:S04]  /*9b580*/  LDL.LU R103, [R1+0x208c] ;  /* 0x00208c0001677983 */ /* 0x010f280000300800 */
[----:B------:R-:W4:Y:S01]  /*9b590*/  LDL.LU R9, [R1+0x2090] ;  /* 0x0020900001097983 */ /* 0x000f220000300800 */
[----:B------:R-:W-:-:S03]  /*9b5a0*/  UISETP.GT.AND UP1, UPT, UR6, 0x5e, UPT ;  /* 0x0000005e0600788c */ /* 0x000fc6000bf24270 */
[----:B------:R-:W-:Y:S01]  /*9b5b0*/  LDGSTS.E [R3+0x24004], desc[UR60][R112.64], P0 ;  /* 0x2400400070037fae */ /* 0x000fe2000812187c */
[----:B------:R-:W-:-:S04]  /*9b5c0*/  USEL UR4, URZ, 0x4, !UP1 ;  /* 0x000000043f047887 */ /* 0x000fc8000c800000 */
[----:B------:R-:W-:Y:S01]  /*9b5d0*/  USEL UR4, UR4, URZ, !UP0 ;  /* 0x0000003f04047287 */ /* 0x000fe2000c000000 */
[----:B------:R-:W-:-:S04]  /*9b5e0*/  IADD3 R109, P1, R109, R4, RZ ;  /* 0x000000046d6d7210 */ /* 0x000fc80007f3e0ff */
[----:B------:R-:W-:Y:S01]  /*9b5f0*/  IADD3.X R110, R110, R0, RZ, P1, !PT ;  /* 0x000000006e6e7210 */ /* 0x000fe20000ffe4ff */
[----:B------:R-:W-:Y:S01]  /*9b600*/  STL [R1+0x2068], R109 ;  /* 0x0020686d01007387 */ /* 0x000fe20000100800 */
[----:B------:R-:W-:-:S03]  /*9b610*/  ISETP.NE.U32.AND P1, PT, RZ, UR4, PT ;  /* 0x00000004ff007c0c */ /* 0x000fc6000bf25070 */
[----:B------:R1:W-:Y:S01]  /*9b620*/  STL [R1+0x2064], R110 ;  /* 0x0020646e01007387 */ /* 0x0003e20000100800 */
[----:B------:R-:W-:Y:S01]  /*9b630*/  IMAD.MOV.U32 R111, RZ, RZ, R110 ;  /* 0x000000ffff6f7224 */ /* 0x000fe200078e006e */
[----:B------:R-:W-:Y:S02]  /*9b640*/  IADD3 R11, P2, R11, R4, RZ ;  /* 0x000000040b0b7210 */ /* 0x000fe40007f5e0ff */
[----:B-1----:R-:W-:-:S03]  /*9b650*/  MOV R110, R109 ;  /* 0x0000006d006e7202 */ /* 0x002fc60000000f00 */
[----:B------:R-:W-:Y:S01]  /*9b660*/  IMAD.X R107, R107, 0x1, R0, P2 ;  /* 0x000000016b6b7824 */ /* 0x000fe200010e0600 */
[----:B------:R-:W-:Y:S01]  /*9b670*/  IADD3 R102, P3, R102, R4, RZ ;  /* 0x0000000466667210 */ /* 0x000fe20007f7e0ff */
[----:B------:R-:W-:Y:S03]  /*9b680*/  STL [R1+0x2070], R11 ;  /* 0x0020700b01007387 */ /* 0x000fe60000100800 */
[----:B------:R-:W-:Y:S01]  /*9b690*/  IADD3.X R108, R108, R0, RZ, P3, !PT ;  /* 0x000000006c6c7210 */ /* 0x000fe20001ffe4ff */
[----:B------:R1:W-:Y:S04]  /*9b6a0*/  STL [R1+0x206c], R107 ;  /* 0x00206c6b01007387 */ /* 0x0003e80000100800 */
[----:B------:R1:W-:Y:S01]  /*9b6b0*/  LDGSTS.E [R3+0x28004], desc[UR60][R110.64], P0 ;  /* 0x280040006e037fae */ /* 0x0003e2000812187c */
[----:B------:R-:W-:-:S03]  /*9b6c0*/  IMAD.MOV.U32 R109, RZ, RZ, R108 ;  /* 0x000000ffff6d7224 */ /* 0x000fc600078e006c */
[----:B------:R-:W-:Y:S04]  /*9b6d0*/  STL [R1+0x2078], R102 ;  /* 0x0020786601007387 */ /* 0x000fe80000100800 */
[----:B------:R1:W-:Y:S02]  /*9b6e0*/  STL [R1+0x2074], R108 ;  /* 0x0020746c01007387 */ /* 0x0003e40000100800 */
[----:B-1----:R-:W-:Y:S01]  /*9b6f0*/  IMAD.MOV.U32 R110, RZ, RZ, R11 ;  /* 0x000000ffff6e7224 */ /* 0x002fe200078e000b */
[----:B------:R-:W-:Y:S02]  /*9b700*/  MOV R111, R107 ;  /* 0x0000006b006f7202 */ /* 0x000fe40000000f00 */
[----:B------:R-:W4:Y:S01]  /*9b710*/  LDL.LU R107, [R1+0x2098] ;  /* 0x00209800016b7983 */ /* 0x000f220000300800 */
[----:B------:R-:W-:-:S03]  /*9b720*/  MOV R108, R102 ;  /* 0x00000066006c7202 */ /* 0x000fc60000000f00 */
[----:B------:R1:W-:Y:S04]  /*9b730*/  LDGSTS.E [R3+0x2c004], desc[UR60][R110.64], P0 ;  /* 0x2c0040006e037fae */ /* 0x0003e8000812187c */
[----:B------:R-:W4:Y:S04]  /*9b740*/  LDL.LU R11, [R1+0x20a0] ;  /* 0x0020a000010b7983 */ /* 0x000f280000300800 */
[----:B------:R4:W-:Y:S04]  /*9b750*/  LDGSTS.E [R3+0x20008], desc[UR60][R108.64], P1 ;  /* 0x200080006c037fae */ /* 0x0009e8000892187c */
[----:B------:R-:W4:Y:S04]  /*9b760*/  LDL.LU R108, [R1+0x2094] ;  /* 0x00209400016c7983 */ /* 0x000f280000300800 */
[----:B------:R-:W4:Y:S01]  /*9b770*/  LDL.LU R102, [R1+0x209c] ;  /* 0x00209c0001667983 */ /* 0x000f220000300800 */
[----:B---3--:R-:W-:-:S05]  /*9b780*/  IADD3 R6, P0, R6, R4, RZ ;  /* 0x0000000406067210 */ /* 0x008fca0007f1e0ff */
[----:B--2---:R-:W-:Y:S01]  /*9b790*/  IMAD.X R106, R106, 0x1, R0, P0 ;  /* 0x000000016a6a7824 */ /* 0x004fe200000e0600 */
[----:B------:R2:W-:Y:S01]  /*9b7a0*/  STL [R1+0x2080], R6 ;  /* 0x0020800601007387 */ /* 0x0005e20000100800 */
[----:B-1----:R-:W-:-:S03]  /*9b7b0*/  IMAD.MOV.U32 R110, RZ, RZ, R6 ;  /* 0x000000ffff6e7224 */ /* 0x002fc600078e0006 */
[----:B------:R-:W-:Y:S01]  /*9b7c0*/  MOV R111, R106 ;  /* 0x0000006a006f7202 */ /* 0x000fe20000000f00 */
[----:B------:R-:W-:Y:S04]  /*9b7d0*/  STL [R1+0x207c], R106 ;  /* 0x00207c6a01007387 */ /* 0x000fe80000100800 */
[----:B------:R-:W-:Y:S01]  /*9b7e0*/  LDGSTS.E [R3+0x24008], desc[UR60][R110.64], P1 ;  /* 0x240080006e037fae */ /* 0x000fe2000892187c */
[----:B------:R-:W-:-:S04]  /*9b7f0*/  IADD3 R104, P2, R104, R4, RZ ;  /* 0x0000000468687210 */ /* 0x000fc80007f5e0ff */
[----:B------:R-:W-:Y:S01]  /*9b800*/  IADD3.X R105, R105, R0, RZ, P2, !PT ;  /* 0x0000000069697210 */ /* 0x000fe200017fe4ff */
[----:B------:R-:W-:Y:S04]  /*9b810*/  STL [R1+0x2088], R104 ;  /* 0x0020886801007387 */ /* 0x000fe80000100800 */
[----:B------:R1:W-:Y:S04]  /*9b820*/  STL [R1+0x2084], R105 ;  /* 0x0020846901007387 */ /* 0x0003e80000100800 */
[----:B--2---:R-:W2:Y:S04]  /*9b830*/  LDL.LU R6, [R1+0x20a8] ;  /* 0x0020a80001067983 */ /* 0x004ea80000300800 */
[----:B------:R-:W-:Y:S04]  /*9b840*/  LDGSTS.E [R3+0x28008], desc[UR60][R104.64], P1 ;  /* 0x2800800068037fae */ /* 0x000fe8000892187c */
[----:B-1----:R-:W3:Y:S01]  /*9b850*/  LDL.LU R105, [R1+0x20a4] ;  /* 0x0020a40001697983 */ /* 0x002ee20000300800 */
[----:B----4-:R-:W-:-:S05]  /*9b860*/  IADD3 R9, P0, R9, R4, RZ ;  /* 0x0000000409097210 */ /* 0x010fca0007f1e0ff */
[----:B------:R-:W-:Y:S01]  /*9b870*/  IMAD.X R103, R103, 0x1, R0, P0 ;  /* 0x0000000167677824 */ /* 0x000fe200000e0600 */
[----:B------:R1:W-:Y:S01]  /*9b880*/  STL [R1+0x2090], R9 ;  /* 0x0020900901007387 */ /* 0x0003e20000100800 */
[----:B------:R-:W-:Y:S02]  /*9b890*/  MOV R112, R9 ;  /* 0x0000000900707202 */ /* 0x000fe40000000f00 */
[----:B------:R-:W-:Y:S01]  /*9b8a0*/  IMAD.MOV.U32 R113, RZ, RZ, R103 ;  /* 0x000000ffff717224 */ /* 0x000fe200078e0067 */
[----:B------:R4:W-:Y:S04]  /*9b8b0*/  STL [R1+0x208c], R103 ;  /* 0x00208c6701007387 */ /* 0x0009e80000100800 */
[----:B------:R-:W3:Y:S04]  /*9b8c0*/  LDL.LU R111, [R1+0x20b0] ;  /* 0x0020b000016f7983 */ /* 0x000ee80000300800 */
[----:B------:R-:W3:Y:S04]  /*9b8d0*/  LDL.LU R109, [R1+0x2438] ;  /* 0x00243800016d7983 */ /* 0x000ee80000300800 */
[----:B------:R-:W-:Y:S04]  /*9b8e0*/  LDGSTS.E [R3+0x2c008], desc[UR60][R112.64], P1 ;  /* 0x2c00800070037fae */ /* 0x000fe8000892187c */
[----:B------:R-:W3:Y:S04]  /*9b8f0*/  LDL.LU R112, [R1+0x20ac] ;  /* 0x0020ac0001707983 */ /* 0x000ee80000300800 */
[----:B------:R-:W3:Y:S04]  /*9b900*/  LDL.LU R110, [R1+0x2434] ;  /* 0x00243400016e7983 */ /* 0x000ee80000300800 */
[----:B------:R-:W3:Y:S04]  /*9b910*/  LDL.LU R106, [R1+0x243c] ;  /* 0x00243c00016a7983 */ /* 0x000ee80000300800 */
[----:B-1----:R-:W3:Y:S04]  /*9b920*/  LDL.LU R9, [R1+0x2440] ;  /* 0x0024400001097983 */ /* 0x002ee80000300800 */
[----:B------:R-:W3:Y:S04]  /*9b930*/  LDL.LU R104, [R1+0x2444] ;  /* 0x0024440001687983 */ /* 0x000ee80000300800 */
[----:B----4-:R-:W4:Y:S01]  /*9b940*/  LDL.LU R103, [R1+0x2448] ;  /* 0x0024480001677983 */ /* 0x010f220000300800 */
[----:B------:R-:W-:-:S04]  /*9b950*/  UISETP.GT.AND UP1, UPT, UR6, 0x5f, UPT ;  /* 0x0000005f0600788c */ /* 0x000fc8000bf24270 */
[----:B------:R-:W-:-:S04]  /*9b960*/  USEL UR4, URZ, 0x4, !UP1 ;  /* 0x000000043f047887 */ /* 0x000fc8000c800000 */
[----:B------:R-:W-:-:S06]  /*9b970*/  USEL UR4, UR4, URZ, !UP0 ;  /* 0x0000003f04047287 */ /* 0x000fcc000c000000 */
[----:B------:R-:W-:Y:S02]  /*9b980*/  ISETP.NE.U32.AND P0, PT, RZ, UR4, PT ;  /* 0x00000004ff007c0c */ /* 0x000fe4000bf05070 */
[----:B------:R-:W-:-:S04]  /*9b990*/  IADD3 R107, P1, R107, R4, RZ ;  /* 0x000000046b6b7210 */ /* 0x000fc80007f3e0ff */
[----:B------:R-:W-:Y:S02]  /*9b9a0*/  MOV R114, R107 ;  /* 0x0000006b00727202 */ /* 0x000fe40000000f00 */
[----:B------:R-:W-:Y:S01]  /*9b9b0*/  IADD3 R11, P2, R11, R4, RZ ;  /* 0x000000040b0b7210 */ /* 0x000fe20007f5e0ff */
[----:B------:R-:W-:Y:S01]  /*9b9c0*/  STL [R1+0x2098], R107 ;  /* 0x0020986b01007387 */ /* 0x000fe20000100800 */
[----:B------:R-:W-:-:S03]  /*9b9d0*/  IADD3.X R108, R108, R0, RZ, P1, !PT ;  /* 0x000000006c6c7210 */ /* 0x000fc60000ffe4ff */
[----:B------:R-:W-:Y:S02]  /*9b9e0*/  IMAD.X R102, R102, 0x1, R0, P2 ;  /* 0x0000000166667824 */ /* 0x000fe400010e0600 */
[----:B------:R-:W-:Y:S01]  /*9b9f0*/  IMAD.MOV.U32 R115, RZ, RZ, R108 ;  /* 0x000000ffff737224 */ /* 0x000fe200078e006c */
[----:B------:R-:W-:Y:S04]  /*9ba00*/  STL [R1+0x2094], R108 ;  /* 0x0020946c01007387 */ /* 0x000fe80000100800 */
[----:B------:R-:W-:Y:S04]  /*9ba10*/  STL [R1+0x20a0], R11 ;  /* 0x0020a00b01007387 */ /* 0x000fe80000100800 */
[----:B------:R1:W-:Y:S04]  /*9ba20*/  LDGSTS.E [R3+0x2000c], desc[UR60][R114.64], P0 ;  /* 0x2000c00072037fae */ /* 0x0003e8000812187c */
[----:B------:R1:W-:Y:S02]  /*9ba30*/  STL [R1+0x209c], R102 ;  /* 0x00209c6601007387 */ /* 0x0003e40000100800 */
[----:B-1----:R-:W-:Y:S01]  /*9ba40*/  IMAD.MOV.U32 R115, RZ, RZ, R102 ;  /* 0x000000ffff737224 */ /* 0x002fe200078e0066 */
[----:B------:R-:W-:Y:S01]  /*9ba50*/  MOV R114, R11 ;  /* 0x0000000b00727202 */ /* 0x000fe20000000f00 */
[----:B------:R-:W4:Y:S04]  /*9ba60*/  LDL.LU R102, [R1+0x244c] ;  /* 0x00244c0001667983 */ /* 0x000f280000300800 */
[----:B------:R-:W4:Y:S01]  /*9ba70*/  LDL.LU R11, [R1+0x2450] ;  /* 0x00245000010b7983 */ /* 0x000f220000300800 */
[----:B------:R-:W-:-:S03]  /*9ba80*/  UISETP.GT.AND UP1, UPT, UR6, 0x7c, UPT ;  /* 0x0000007c0600788c */ /* 0x000fc6000bf24270 */
[----:B------:R1:W-:Y:S01]  /*9ba90*/  LDGSTS.E [R3+0x2400c], desc[UR60][R114.64], P0 ;  /* 0x2400c00072037fae */ /* 0x0003e2000812187c */
[----:B------:R-:W-:-:S04]  /*9baa0*/  USEL UR4, URZ, 0x4, !UP1 ;  /* 0x000000043f047887 */ /* 0x000fc8000c800000 */
[----:B------:R-:W-:Y:S01]  /*9bab0*/  USEL UR4, UR4, URZ, !UP0 ;  /* 0x0000003f04047287 */ /* 0x000fe2000c000000 */
[----:B--2---:R-:W-:-:S05]  /*9bac0*/  IADD3 R6, P1, R6, R4, RZ ;  /* 0x0000000406067210 */ /* 0x004fca0007f3e0ff */
[----:B------:R-:W-:Y:S01]  /*9bad0*/  STL [R1+0x20a8], R6 ;  /* 0x0020a80601007387 */ /* 0x000fe20000100800 */
[----:B-1----:R-:W-:Y:S01]  /*9bae0*/  IMAD.MOV.U32 R114, RZ, RZ, R6 ;  /* 0x000000ffff727224 */ /* 0x002fe200078e0006 */
[----:B---3--:R-:W-:-:S05]  /*9baf0*/  IADD3.X R105, R105, R0, RZ, P1, !PT ;  /* 0x0000000069697210 */ /* 0x008fca0000ffe4ff */
[----:B------:R1:W-:Y:S01]  /*9bb00*/  STL [R1+0x20a4], R105 ;  /* 0x0020a46901007387 */ /* 0x0003e20000100800 */
[----:B------:R-:W-:-:S03]  /*9bb10*/  MOV R115, R105 ;  /* 0x0000006900737202 */ /* 0x000fc60000000f00 */
[----:B------:R-:W2:Y:S04]  /*9bb20*/  LDL.LU R108, [R1+0x2454] ;  /* 0x00245400016c7983 */ /* 0x000ea80000300800 */
[----:B------:R-:W3:Y:S04]  /*9bb30*/  LDL.LU R107, [R1+0x2458] ;  /* 0x00245800016b7983 */ /* 0x000ee80000300800 */
[----:B-1----:R-:W2:Y:S04]  /*9bb40*/  LDL.LU R105, [R1+0x245c] ;  /* 0x00245c0001697983 */ /* 0x002ea80000300800 */
[----:B------:R-:W2:Y:S01]  /*9bb50*/  LDL.LU R6, [R1+0x2460] ;  /* 0x0024600001067983 */ /* 0x000ea20000300800 */
[----:B------:R-:W-:-:S03]  /*9bb60*/  IADD3 R111, P2, R111, R4, RZ ;  /* 0x000000046f6f7210 */ /* 0x000fc60007f5e0ff */
[----:B------:R-:W-:Y:S04]  /*9bb70*/  LDGSTS.E [R3+0x2800c], desc[UR60][R114.64], P0 ;  /* 0x2800c00072037fae */ /* 0x000fe8000812187c */
[----:B------:R-:W-:Y:S01]  /*9bb80*/  STL [R1+0x20b0], R111 ;  /* 0x0020b06f01007387 */ /* 0x000fe20000100800 */
[----:B------:R-:W-:Y:S02]  /*9bb90*/  IADD3 R109, P3, R109, R4, RZ ;  /* 0x000000046d6d7210 */ /* 0x000fe40007f7e0ff */
[----:B------:R-:W-:Y:S01]  /*9bba0*/  ISETP.NE.U32.AND P1, PT, RZ, UR4, PT ;  /* 0x00000004ff007c0c */ /* 0x000fe2000bf25070 */
[----:B------:R-:W-:-:S04]  /*9bbb0*/  IMAD.X R112, R112, 0x1, R0, P2 ;  /* 0x0000000170707824 */ /* 0x000fc800010e0600 */
[----:B------:R-:W-:Y:S01]  /*9bbc0*/  IMAD.MOV.U32 R113, RZ, RZ, R112 ;  /* 0x000000ffff717224 */ /* 0x000fe200078e0070 */
[----:B------:R1:W-:Y:S01]  /*9bbd0*/  STL [R1+0x20ac], R112 ;  /* 0x0020ac7001007387 */ /* 0x0003e20000100800 */
[----:B------:R-:W-:Y:S02]  /*9bbe0*/  IADD3.X R110, R110, R0, RZ, P3, !PT ;  /* 0x000000006e6e7210 */ /* 0x000fe40001ffe4ff */
[----:B-1----:R-:W-:Y:S01]  /*9bbf0*/  MOV R112, R111 ;  /* 0x0000006f00707202 */ /* 0x002fe20000000f00 */
[----:B------:R-:W-:Y:S04]  /*9bc00*/  STL [R1+0x2438], R109 ;  /* 0x0024386d01007387 */ /* 0x000fe80000100800 */
[----:B------:R-:W-:Y:S01]  /*9bc10*/  LDGSTS.E [R3+0x2c00c], desc[UR60][R112.64], P0 ;  /* 0x2c00c00070037fae */ /* 0x000fe2000812187c */
[----:B------:R-:W-:Y:S01]  /*9bc20*/  IADD3 R9, P0, R9, R4, RZ ;  /* 0x0000000409097210 */ /* 0x000fe20007f1e0ff */
[----:B------:R-:W-:-:S02]  /*9bc30*/  IMAD.MOV.U32 R111, RZ, RZ, R110 ;  /* 0x000000ffff6f7224 */ /* 0x000fc400078e006e */
[----:B------:R1:W-:Y:S02]  /*9bc40*/  STL [R1+0x2434], R110 ;  /* 0x0024346e01007387 */ /* 0x0003e40000100800 */
[----:B------:R-:W-:Y:S01]  /*9bc50*/  IMAD.X R106, R106, 0x1, R0, P0 ;  /* 0x000000016a6a7824 */ /* 0x000fe200000e0600 */
[----:B----4-:R-:W-:Y:S01]  /*9bc60*/  IADD3 R103, P2, R103, R4, RZ ;  /* 0x0000000467677210 */ /* 0x010fe20007f5e0ff */
[----:B------:R4:W-:Y:S01]  /*9bc70*/  STL [R1+0x2440], R9 ;  /* 0x0024400901007387 */ /* 0x0009e20000100800 */
[----:B-1----:R-:W-:-:S03]  /*9bc80*/  MOV R110, R109 ;  /* 0x0000006d006e7202 */ /* 0x002fc60000000f00 */
[----:B------:R-:W-:Y:S01]  /*9bc90*/  STL [R1+0x243c], R106 ;  /* 0x00243c6a01007387 */ /* 0x000fe20000100800 */
[----:B------:R-:W-:-:S03]  /*9bca0*/  IADD3.X R104, R104, R0, RZ, P2, !PT ;  /* 0x0000000068687210 */ /* 0x000fc600017fe4ff */
[----:B------:R1:W-:Y:S04]  /*9bcb0*/  LDGSTS.E [R3+0x30000], desc[UR60][R110.64], P1 ;  /* 0x300000006e037fae */ /* 0x0003e8000892187c */
[----:B------:R-:W-:Y:S01]  /*9bcc0*/  STL [R1+0x2448], R103 ;  /* 0x0024486701007387 */ /* 0x000fe20000100800 */
[----:B-1----:R-:W-:Y:S01]  /*9bcd0*/  IMAD.MOV.U32 R110, RZ, RZ, R9 ;  /* 0x000000ffff6e7224 */ /* 0x002fe200078e0009 */
[----:B------:R-:W-:Y:S02]  /*9bce0*/  MOV R111, R106 ;  /* 0x0000006a006f7202 */ /* 0x000fe40000000f00 */
[----:B----4-:R-:W4:Y:S04]  /*9bcf0*/  LDL.LU R9, [R1+0x2468] ;  /* 0x0024680001097983 */ /* 0x010f280000300800 */
[----:B------:R1:W-:Y:S04]  /*9bd00*/  LDGSTS.E [R3+0x34000], desc[UR60][R110.64], P1 ;  /* 0x340000006e037fae */ /* 0x0003e8000892187c */
[----:B------:R1:W-:Y:S02]  /*9bd10*/  STL [R1+0x2444], R104 ;  /* 0x0024446801007387 */ /* 0x0003e40000100800 */
[----:B-1----:R-:W-:-:S02]  /*9bd20*/  MOV R111, R104 ;  /* 0x00000068006f7202 */ /* 0x002fc40000000f00 */
[----:B------:R-:W4:Y:S01]  /*9bd30*/  LDL.LU R104, [R1+0x2464] ;  /* 0x0024640001687983 */ /* 0x000f220000300800 */
[----:B------:R-:W-:Y:S01]  /*9bd40*/  IMAD.MOV.U32 R110, RZ, RZ, R103 ;  /* 0x000000ffff6e7224 */ /* 0x000fe200078e0067 */
[----:B------:R-:W-:-:S04]  /*9bd50*/  UISETP.GT.AND UP1, UPT, UR6, 0x7d, UPT ;  /* 0x0000007d0600788c */ /* 0x000fc8000bf24270 */
[----:B------:R1:W-:Y:S01]  /*9bd60*/  LDGSTS.E [R3+0x38000], desc[UR60][R110.64], P1 ;  /* 0x380000006e037fae */ /* 0x0003e2000892187c */
[----:B------:R-:W-:Y:S01]  /*9bd70*/  USEL UR4, URZ, 0x4, !UP1 ;  /* 0x000000043f047887 */ /* 0x000fe2000c800000 */
[----:B------:R-:W-:-:S05]  /*9bd80*/  IADD3 R11, P0, R11, R4, RZ ;  /* 0x000000040b0b7210 */ /* 0x000fca0007f1e0ff */
[----:B------:R-:W-:Y:S01]  /*9bd90*/  IMAD.X R102, R102, 0x1, R0, P0 ;  /* 0x0000000166667824 */ /* 0x000fe200000e0600 */
[----:B------:R1:W-:Y:S02]  /*9bda0*/  STL [R1+0x2450], R11 ;  /* 0x0024500b01007387 */ /* 0x0003e40000100800 */
[----:B-1----:R-:W-:Y:S02]  /*9bdb0*/  MOV R110, R11 ;  /* 0x0000000b006e7202 */ /* 0x002fe40000000f00 */
[----:B------:R1:W-:Y:S04]  /*9bdc0*/  STL [R1+0x244c], R102 ;  /* 0x00244c6601007387 */ /* 0x0003e80000100800 */
[----:B------:R-:W4:Y:S01]  /*9bdd0*/  LDL.LU R103, [R1+0x2470] ;  /* 0x0024700001677983 */ /* 0x000f220000300800 */
[----:B------:R-:W-:-:S03]  /*9bde0*/  IMAD.MOV.U32 R111, RZ, RZ, R102 ;  /* 0x000000ffff6f7224 */ /* 0x000fc600078e0066 */
[----:B------:R-:W4:Y:S04]  /*9bdf0*/  LDL.LU R11, [R1+0x2478] ;  /* 0x00247800010b7983 */ /* 0x000f280000300800 */
[----:B------:R-:W4:Y:S01]  /*9be00*/  LDL.LU R106, [R1+0x246c] ;  /* 0x00246c00016a7983 */ /* 0x000f220000300800 */
[----:B------:R-:W-:-:S03]  /*9be10*/  USEL UR4, UR4, URZ, !UP0 ;  /* 0x0000003f04047287 */ /* 0x000fc6000c000000 */
[----:B-1----:R-:W4:Y:S04]  /*9be20*/  LDL.LU R102, [R1+0x2474] ;  /* 0x0024740001667983 */ /* 0x002f280000300800 */
[----:B------:R1:W-:Y:S01]  /*9be30*/  LDGSTS.E [R3+0x3c000], desc[UR60][R110.64], P1 ;  /* 0x3c0000006e037fae */ /* 0x0003e2000892187c */
[----:B------:R-:W-:Y:S02]  /*9be40*/  ISETP.NE.U32.AND P0, PT, RZ, UR4, PT ;  /* 0x00000004ff007c0c */ /* 0x000fe4000bf05070 */
[----:B---3--:R-:W-:-:S04]  /*9be50*/  IADD3 R107, P1, R107, R4, RZ ;  /* 0x000000046b6b7210 */ /* 0x008fc80007f3e0ff */
[----:B--2---:R-:W-:Y:S02]  /*9be60*/  IADD3.X R108, R108, R0, RZ, P1, !PT ;  /* 0x000000006c6c7210 */ /* 0x004fe40000ffe4ff */
[----:B------:R-:W-:Y:S01]  /*9be70*/  IADD3 R6, P2, R6, R4, RZ ;  /* 0x0000000406067210 */ /* 0x000fe20007f5e0ff */
[----:B------:R-:W-:Y:S01]  /*9be80*/  STL [R1+0x2458], R107 ;  /* 0x0024586b01007387 */ /* 0x000fe20000100800 */
[----:B------:R-:W-:-:S03]  /*9be90*/  MOV R109, R108 ;  /* 0x0000006c006d7202 */ /* 0x000fc60000000f00 */
[----:B------:R-:W-:Y:S01]  /*9bea0*/  IMAD.X R105, R105, 0x1, R0, P2 ;  /* 0x0000000169697824 */ /* 0x000fe200010e0600 */
[----:B------:R2:W-:Y:S01]  /*9beb0*/  STL [R1+0x2454], R108 ;  /* 0x0024546c01007387 */ /* 0x0005e20000100800 */
[----:B------:R-:W-:Y:S02]  /*9bec0*/  MOV R112, R6 ;  /* 0x0000000600707202 */ /* 0x000fe40000000f00 */
[----:B------:R-:W-:Y:S01]  /*9bed0*/  IMAD.MOV.U32 R113, RZ, RZ, R105 ;  /* 0x000000ffff717224 */ /* 0x000fe200078e0069 */
[----:B------:R3:W-:Y:S04]  /*9bee0*/  STL [R1+0x2460], R6 ;  /* 0x0024600601007387 */ /* 0x0007e80000100800 */
[----:B------:R1:W-:Y:S01]  /*9bef0*/  STL [R1+0x245c], R105 ;  /* 0x00245c6901007387 */ /* 0x0003e20000100800 */
[----:B--2---:R-:W-:-:S03]  /*9bf00*/  IMAD.MOV.U32 R108, RZ, RZ, R107 ;  /* 0x000000ffff6c7224 */ /* 0x004fc600078e006b */
[----:B------:R-:W2:Y:S04]  /*9bf10*/  LDL.LU R111, [R1+0x2480] ;  /* 0x00248000016f7983 */ /* 0x000ea80000300800 */
[----:B------:R2:W-:Y:S04]  /*9bf20*/  LDGSTS.E [R3+0x30004], desc[UR60][R108.64], P0 ;  /* 0x300040006c037fae */ /* 0x0005e8000812187c */
[----:B------:R2:W-:Y:S04]  /*9bf30*/  LDGSTS.E [R3+0x34004], desc[UR60][R112.64], P0 ;  /* 0x3400400070037fae */ /* 0x0005e8000812187c */
[----:B------:R-:W2:Y:S04]  /*9bf40*/  LDL.LU R109, [R1+0x2488] ;  /* 0x00248800016d7983 */ /* 0x000ea80000300800 */
[----:B------:R-:W2:Y:S04]  /*9bf50*/  LDL.LU R112, [R1+0x247c] ;  /* 0x00247c0001707983 */ /* 0x000ea80000300800 */
[----:B------:R-:W2:Y:S04]  /*9bf60*/  LDL.LU R110, [R1+0x2484] ;  /* 0x00248400016e7983 */ /* 0x000ea80000300800 */
[----:B---3--:R-:W3:Y:S01]  /*9bf70*/  LDL.LU R6, [R1+0x2490] ;  /* 0x0024900001067983 */ /* 0x008ee20000300800 */
[----:B----4-:R-:W-:-:S05]  /*9bf80*/  IADD3 R9, P1, R9, R4, RZ ;  /* 0x0000000409097210 */ /* 0x010fca0007f3e0ff */
[----:B------:R-:W-:Y:S01]  /*9bf90*/  STL [R1+0x2468], R9 ;  /* 0x0024680901007387 */ /* 0x000fe20000100800 */
[----:B------:R-:W-:-:S05]  /*9bfa0*/  IADD3.X R104, R104, R0, RZ, P1, !PT ;  /* 0x0000000068687210 */ /* 0x000fca0000ffe4ff */
[----:B------:R4:W-:Y:S01]  /*9bfb0*/  STL [R1+0x2464], R104 ;  /* 0x0024646801007387 */ /* 0x0009e20000100800 */
[----:B-1----:R-:W-:Y:S01]  /*9bfc0*/  IMAD.MOV.U32 R105, RZ, RZ, R104 ;  /* 0x000000ffff697224 */ /* 0x002fe200078e0068 */
[----:B----4-:R-:W-:Y:S02]  /*9bfd0*/  MOV R104, R9 ;  /* 0x0000000900687202 */ /* 0x010fe40000000f00 */
[----:B------:R-:W4:Y:S01]  /*9bfe0*/  LDL.LU R9, [R1+0x248c] ;  /* 0x00248c0001097983 */ /* 0x000f220000300800 */
[----:B------:R-:W-:-:S03]  /*9bff0*/  UISETP.GT.AND UP1, UPT, UR6, 0x7e, UPT ;  /* 0x0000007e0600788c */ /* 0x000fc6000bf24270 */
[----:B------:R-:W4:Y:S01]  /*9c000*/  LDL.LU R108, [R1+0x2494] ;  /* 0x00249400016c7983 */ /* 0x000f220000300800 */
[----:B------:R-:W-:-:S03]  /*9c010*/  USEL UR4, URZ, 0x4, !UP1 ;  /* 0x000000043f047887 */ /* 0x000fc6000c800000 */
[----:B------:R-:W-:Y:S01]  /*9c020*/  LDGSTS.E [R3+0x38004], desc[UR60][R104.64], P0 ;  /* 0x3800400068037fae */ /* 0x000fe2000812187c */
[----:B------:R-:W-:-:S03]  /*9c030*/  USEL UR4, UR4, URZ, !UP0 ;  /* 0x0000003f04047287 */ /* 0x000fc6000c000000 */
[----:B------:R-:W4:Y:S03]  /*9c040*/  LDL.LU R107, [R1+0x2498] ;  /* 0x00249800016b7983 */ /* 0x000f260000300800 */
[----:B------:R-:W-:Y:S01]  /*9c050*/  ISETP.NE.U32.AND P1, PT, RZ, UR4, PT ;  /* 0x00000004ff007c0c */ /* 0x000fe2000bf25070 */
[----:B------:R-:W4:Y:S01]  /*9c060*/  LDL.LU R105, [R1+0x249c] ;  /* 0x00249c0001697983 */ /* 0x000f220000300800 */
[----:B------:R-:W-:-:S03]  /*9c070*/  IADD3 R103, P2, R103, R4, RZ ;  /* 0x0000000467677210 */ /* 0x000fc60007f5e0ff */
[----:B------:R-:W4:Y:S01]  /*9c080*/  LDL.LU R104, [R1+0x24a0] ;  /* 0x0024a00001687983 */ /* 0x000f220000300800 */
[----:B------:R-:W-:Y:S01]  /*9c090*/  IADD3 R11, P3, R11, R4, RZ ;  /* 0x000000040b0b7210 */ /* 0x000fe20007f7e0ff */
[----:B------:R-:W-:Y:S02]  /*9c0a0*/  IMAD.X R106, R106, 0x1, R0, P2 ;  /* 0x000000016a6a7824 */ /* 0x000fe400010e0600 */
[----:B------:R1:W-:Y:S01]  /*9c0b0*/  STL [R1+0x2470], R103 ;  /* 0x0024706701007387 */ /* 0x0003e20000100800 */
[----:B------:R-:W-:-:S03]  /*9c0c0*/  IADD3.X R102, R102, R0, RZ, P3, !PT ;  /* 0x0000000066667210 */ /* 0x000fc60001ffe4ff */
[----:B------:R1:W-:Y:S01]  /*9c0d0*/  STL [R1+0x246c], R106 ;  /* 0x00246c6a01007387 */ /* 0x0003e20000100800 */
[----:B------:R-:W-:Y:S01]  /*9c0e0*/  IMAD.MOV.U32 R114, RZ, RZ, R103 ;  /* 0x000000ffff727224 */ /* 0x000fe200078e0067 */
[----:B------:R-:W-:Y:S02]  /*9c0f0*/  MOV R115, R106 ;  /* 0x0000006a00737202 */ /* 0x000fe40000000f00 */
[----:B------:R-:W-:Y:S01]  /*9c100*/  STL [R1+0x2478], R11 ;  /* 0x0024780b01007387 */ /* 0x000fe20000100800 */
[----:B-1----:R-:W-:-:S03]  /*9c110*/  IMAD.MOV.U32 R103, RZ, RZ, R102 ;  /* 0x000000ffff677224 */ /* 0x002fc600078e0066 */
[----:B------:R1:W-:Y:S04]  /*9c120*/  STL [R1+0x2474], R102 ;  /* 0x0024746601007387 */ /* 0x0003e80000100800 */
[----:B------:R-:W-:Y:S04]  /*9c130*/  LDGSTS.E [R3+0x3c004], desc[UR60][R114.64], P0 ;  /* 0x3c00400072037fae */ /* 0x000fe8000812187c */
[----:B------:R-:W4:Y:S01]  /*9c140*/  LDL.LU R106, [R1+0x24a4] ;  /* 0x0024a400016a7983 */ /* 0x000f220000300800 */
[----:B-1----:R-:W-:-:S05]  /*9c150*/  MOV R102, R11 ;  /* 0x0000000b00667202 */ /* 0x002fca0000000f00 */
[----:B------:R-:W-:Y:S04]  /*9c160*/  LDGSTS.E [R3+0x30008], desc[UR60][R102.64], P1 ;  /* 0x3000800066037fae */ /* 0x000fe8000892187c */
[----:B------:R-:W4:Y:S04]  /*9c170*/  LDL.LU R103, [R1+0x24a8] ;  /* 0x0024a80001677983 */ /* 0x000f280000300800 */
[----:B------:R-:W4:Y:S04]  /*9c180*/  LDL.LU R102, [R1+0x24ac] ;  /* 0x0024ac0001667983 */ /* 0x000f280000300800 */
[----:B------:R-:W4:Y:S01]  /*9c190*/  LDL.LU R11, [R1+0x24b0] ;  /* 0x0024b000010b7983 */ /* 0x000f220000300800 */
[----:B--2---:R-:W-:-:S05]  /*9c1a0*/  IADD3 R111, P0, R111, R4, RZ ;  /* 0x000000046f6f7210 */ /* 0x004fca0007f1e0ff */
[----:B------:R-:W-:Y:S01]  /*9c1b0*/  STL [R1+0x2480], R111 ;  /* 0x0024806f01007387 */ /* 0x000fe20000100800 */
[----:B------:R-:W-:Y:S01]  /*9c1c0*/  IADD3 R109, P2, R109, R4, RZ ;  /* 0x000000046d6d7210 */ /* 0x000fe20007f5e0ff */
[----:B------:R-:W-:-:S03]  /*9c1d0*/  IMAD.X R112, R112, 0x1, R0, P0 ;  /* 0x0000000170707824 */ /* 0x000fc600000e0600 */
[----:B------:R-:W-:Y:S02]  /*9c1e0*/  IADD3.X R110, R110, R0, RZ, P2, !PT ;  /* 0x000000006e6e7210 */ /* 0x000fe400017fe4ff */
[----:B------:R1:W-:Y:S01]  /*9c1f0*/  STL [R1+0x247c], R112 ;  /* 0x00247c7001007387 */ /* 0x0003e20000100800 */
[----:B------:R-:W-:Y:S01]  /*9c200*/  IMAD.MOV.U32 R113, RZ, RZ, R112 ;  /* 0x000000ffff717224 */ /* 0x000fe200078e0070 */
[----:B---3--:R-:W-:Y:S02]  /*9c210*/  IADD3 R6, P0, R6, R4, RZ ;  /* 0x0000000406067210 */ /* 0x008fe40007f1e0ff */
[----:B------:R-:W-:Y:S04]  /*9c220*/  STL [R1+0x2488], R109 ;  /* 0x0024886d01007387 */ /* 0x000fe80000100800 */
[----:B------:R2:W-:Y:S01]  /*9c230*/  STL [R1+0x2484], R110 ;  /* 0x0024846e01007387 */ /* 0x0005e20000100800 */
[----:B-1----:R-:W-:Y:S01]  /*9c240*/  MOV R112, R111 ;  /* 0x0000006f00707202 */ /* 0x002fe20000000f00 */
[----:B------:R-:W-:-:S02]  /*9c250*/  IMAD.MOV.U32 R111, RZ, RZ, R110 ;  /* 0x000000ffff6f7224 */ /* 0x000fc400078e006e */
[----:B------:R-:W-:Y:S04]  /*9c260*/  STL [R1+0x2490], R6 ;  /* 0x0024900601007387 */ /* 0x000fe80000100800 */
[----:B------:R-:W-:Y:S01]  /*9c270*/  LDGSTS.E [R3+0x34008], desc[UR60][R112.64], P1 ;  /* 0x3400800070037fae */ /* 0x000fe2000892187c */
[----:B--2---:R-:W-:-:S05]  /*9c280*/  MOV R110, R109 ;  /* 0x0000006d006e7202 */ /* 0x004fca0000000f00 */
[----:B------:R1:W-:Y:S02]  /*9c290*/  LDGSTS.E [R3+0x38008], desc[UR60][R110.64], P1 ;  /* 0x380080006e037fae */ /* 0x0003e4000892187c */
[----:B-1----:R-:W-:Y:S01]  /*9c2a0*/  MOV R110, R6 ;  /* 0x00000006006e7202 */ /* 0x002fe20000000f00 */
[----:B----4-:R-:W-:-:S04]  /*9c2b0*/  IMAD.X R9, R9, 0x1, R0, P0 ;  /* 0x0000000109097824 */ /* 0x010fc800000e0600 */
[----:B------:R-:W-:Y:S01]  /*9c2c0*/  IMAD.MOV.U32 R111, RZ, RZ, R9 ;  /* 0x000000ffff6f7224 */ /* 0x000fe200078e0009 */
[----:B------:R1:W-:Y:S01]  /*9c2d0*/  STL [R1+0x248c], R9 ;  /* 0x00248c0901007387 */ /* 0x0003e20000100800 */
[----:B------:R-:W-:-:S03]  /*9c2e0*/  UISETP.GT.AND UP1, UPT, UR6, 0x7f, UPT ;  /* 0x0000007f0600788c */ /* 0x000fc6000bf24270 */
[----:B------:R-:W-:Y:S04]  /*9c2f0*/  LDGSTS.E [R3+0x3c008], desc[UR60][R110.64], P1 ;  /* 0x3c0080006e037fae */ /* 0x000fe8000892187c */
[----:B-1----:R-:W2:Y:S04]  /*9c300*/  LDL.LU R9, [R1+0x24b4] ;  /* 0x0024b40001097983 */ /* 0x002ea80000300800 */
[----:B------:R-:W3:Y:S01]  /*9c310*/  LDL.LU R6, [R1+0x24b8] ;  /* 0x0024b80001067983 */ /* 0x000ee20000300800 */
[----:B------:R-:W-:-:S04]  /*9c320*/  USEL UR4, URZ, 0x4, !UP1 ;  /* 0x000000043f047887 */ /* 0x000fc8000c800000 */
[----:B------:R-:W-:Y:S01]  /*9c330*/  USEL UR4, UR4, URZ, !UP0 ;  /* 0x0000003f04047287 */ /* 0x000fe2000c000000 */
[-C--:B------:R-:W-:Y:S02]  /*9c340*/  IADD3 R107, P1, R107, R4.reuse, RZ ;  /* 0x000000046b6b7210 */ /* 0x080fe40007f3e0ff */
[----:B------:R-:W-:-:S03]  /*9c350*/  IADD3 R104, P2, R104, R4, RZ ;  /* 0x0000000468687210 */ /* 0x000fc60007f5e0ff */
[----:B------:R-:W-:Y:S02]  /*9c360*/  ISETP.NE.U32.AND P0, PT, RZ, UR4, PT ;  /* 0x00000004ff007c0c */ /* 0x000fe4000bf05070 */
[----:B------:R-:W-:Y:S01]  /*9c370*/  IADD3.X R108, R108, R0, RZ, P1, !PT ;  /* 0x000000006c6c7210 */ /* 0x000fe20000ffe4ff */
[----:B------:R-:W-:Y:S01]  /*9c380*/  STL [R1+0x2498], R107 ;  /* 0x0024986b01007387 */ /* 0x000fe20000100800 */
[----:B------:R-:W-:Y:S02]  /*9c390*/  IMAD.X R105, R105, 0x1, R0, P2 ;  /* 0x0000000169697824 */ /* 0x000fe400010e0600 */
[----:B------:R-:W-:Y:S01]  /*9c3a0*/  MOV R109, R108 ;  /* 0x0000006c006d7202 */ /* 0x000fe20000000f00 */
[----:B------:R1:W-:Y:S04]  /*9c3b0*/  STL [R1+0x2494], R108 ;  /* 0x0024946c01007387 */ /* 0x0003e80000100800 */
[----:B------:R-:W-:Y:S01]  /*9c3c0*/  STL [R1+0x24a0], R104 ;  /* 0x0024a06801007387 */ /* 0x000fe20000100800 */
[----:B-1----:R-:W-:-:S03]  /*9c3d0*/  IMAD.MOV.U32 R108, RZ, RZ, R107 ;  /* 0x000000ffff6c7224 */ /* 0x002fc600078e006b */
[----:B------:R1:W-:Y:S04]  /*9c3e0*/  STL [R1+0x249c], R105 ;  /* 0x00249c6901007387 */ /* 0x0003e80000100800 */
[----:B------:R-:W-:Y:S04]  /*9c3f0*/  LDGSTS.E [R3+0x3000c], desc[UR60][R108.64], P0 ;  /* 0x3000c0006c037fae */ /* 0x000fe8000812187c */
[----:B------:R-:W4:Y:S04]  /*9c400*/  LDL.LU.64 R124, [R1+0x1408] ;  /* 0x00140800017c7983 */ /* 0x000f280000300a00 */
[----:B------:R-:W-:Y:S01]  /*9c410*/  LDGSTS.E [R3+0x3400c], desc[UR60][R104.64], P0 ;  /* 0x3400c00068037fae */ /* 0x000fe2000812187c */
[----:B------:R-:W-:-:S03]  /*9c420*/  IADD3 R103, P1, R103, R4, RZ ;  /* 0x0000000467677210 */ /* 0x000fc60007f3e0ff */
[----:B-1----:R-:W4:Y:S01]  /*9c430*/  LDL.LU.64 R104, [R1+0x13c8] ;  /* 0x0013c80001687983 */ /* 0x002f220000300a00 */
[----:B------:R-:W-:Y:S02]  /*9c440*/  IADD3.X R106, R106, R0, RZ, P1, !PT ;  /* 0x000000006a6a7210 */ /* 0x000fe40000ffe4ff */
[----:B------:R-:W-:Y:S01]  /*9c450*/  IADD3 R11, P2, R11, R4, RZ ;  /* 0x000000040b0b7210 */ /* 0x000fe20007f5e0ff */
[----:B------:R-:W-:Y:S01]  /*9c460*/  STL [R1+0x24a8], R103 ;  /* 0x0024a86701007387 */ /* 0x000fe20000100800 */
[----:B------:R-:W-:-:S03]  /*9c470*/  MOV R107, R106 ;  /* 0x0000006a006b7202 */ /* 0x000fc60000000f00 */
[----:B------:R-:W-:Y:S01]  /*9c480*/  IMAD.X R102, R102, 0x1, R0, P2 ;  /* 0x0000000166667824 */ /* 0x000fe200010e0600 */
[----:B------:R1:W-:Y:S04]  /*9c490*/  STL [R1+0x24a4], R106 ;  /* 0x0024a46a01007387 */ /* 0x0003e80000100800 */
[----:B------:R-:W-:Y:S04]  /*9c4a0*/  STL [R1+0x24b0], R11 ;  /* 0x0024b00b01007387 */ /* 0x000fe80000100800 */
[----:B------:R1:W-:Y:S02]  /*9c4b0*/  STL [R1+0x24ac], R102 ;  /* 0x0024ac6601007387 */ /* 0x0003e40000100800 */
[----:B-1----:R-:W-:Y:S01]  /*9c4c0*/  IMAD.MOV.U32 R106, RZ, RZ, R103 ;  /* 0x000000ffff6a7224 */ /* 0x002fe200078e0067 */
[----:B------:R-:W-:Y:S01]  /*9c4d0*/  MOV R103, R102 ;  /* 0x0000006600677202 */ /* 0x000fe20000000f00 */
[----:B------:R-:W4:Y:S01]  /*9c4e0*/  LDL.LU.64 R110, [R1+0x1388] ;  /* 0x00138800016e7983 */ /* 0x000f220000300a00 */
[----:B------:R-:W-:-:S03]  /*9c4f0*/  SHF.L.U32 R5, R5, 0x7, RZ ;  /* 0x0000000705057819 */ /* 0x000fc600000006ff */
[----:B------:R-:W-:Y:S01]  /*9c500*/  LDGSTS.E [R3+0x3800c], desc[UR60][R106.64], P0 ;  /* 0x3800c0006a037fae */ /* 0x000fe2000812187c */
[----:B------:R-:W-:Y:S01]  /*9c510*/  IMAD.MOV.U32 R102, RZ, RZ, R11 ;  /* 0x000000ffff667224 */ /* 0x000fe200078e000b */
[----:B------:R-:W-:Y:S02]  /*9c520*/  PLOP3.LUT P1, PT, PT, PT, UP0, 0x80, 0x0 ;  /* 0x000000000000781c */ /* 0x000fe40003f2f008 */
[----:B------:R-:W4:Y:S04]  /*9c530*/  LDL.LU.64 R122, [R1+0x1348] ;  /* 0x00134800017a7983 */ /* 0x000f280000300a00 */
[----:B------:R1:W-:Y:S01]  /*9c540*/  LDGSTS.E [R3+0x3c00c], desc[UR60][R102.64], P0 ;  /* 0x3c00c00066037fae */ /* 0x0003e2000812187c */
[----:B------:R-:W-:Y:S01]  /*9c550*/  ISETP.GE.AND P0, PT, R10, UR6, PT ;  /* 0x000000060a007c0c */ /* 0x000fe2000bf06270 */
[----:B------:R-:W-:-:S02]  /*9c560*/  IMAD.SHL.U32 R5, R5, 0x4, RZ ;  /* 0x0000000405057824 */ /* 0x000fc400078e00ff */
[----:B------:R-:W4:Y:S04]  /*9c570*/  LDL.LU.64 R114, [R1+0x1308] ;  /* 0x0013080001727983 */ /* 0x000f280000300a00 */
[----:B------:R-:W4:Y:S01]  /*9c580*/  LDL.LU.64 R120, [R1+0x12c8] ;  /* 0x0012c80001787983 */ /* 0x000f220000300a00 */
[----:B-1----:R-:W-:Y:S01]  /*9c590*/  SEL R3, RZ, 0x4, P0 ;  /* 0x00000004ff037807 */ /* 0x002fe20000000000 */
[----:B------:R-:W-:Y:S02]  /*9c5a0*/  ULEA UR4, UR7, UR59, 0x11 ;  /* 0x0000003b07047291 */ /* 0x000fe4000f8e883f */
[----:B------:R-:W0:Y:S01]  /*9c5b0*/  LDGDEPBAR ;  /* 0x00000000000079af */ /* 0x000e220000000000 */
[----:B------:R-:W-:Y:S02]  /*9c5c0*/  SEL R3, R3, RZ, !P1 ;  /* 0x000000ff03037207 */ /* 0x000fe40004800000 */
[----:B---3--:R-:W-:-:S05]  /*9c5d0*/  IADD3 R6, P1, R6, R5, RZ ;  /* 0x0000000506067210 */ /* 0x008fca0007f3e0ff */
[----:B--2---:R-:W-:Y:S01]  /*9c5e0*/  IMAD.X R9, R9, 0x1, R2, P1 ;  /* 0x0000000109097824 */ /* 0x004fe200008e0602 */
[----:B------:R1:W-:Y:S04]  /*9c5f0*/  STL [R1+0x24b8], R6 ;  /* 0x0024b80601007387 */ /* 0x0003e80000100800 */
[----:B------:R-:W-:Y:S04]  /*9c600*/  STL [R1+0x24b4], R9 ;  /* 0x0024b40901007387 */ /* 0x000fe80000100800 */
[----:B------:R-:W2:Y:S04]  /*9c610*/  LDL.LU.64 R106, [R1+0x1288] ;  /* 0x00128800016a7983 */ /* 0x000ea80000300a00 */
[----:B------:R-:W3:Y:S04]  /*9c620*/  LDL.LU.64 R118, [R1+0x1248] ;  /* 0x0012480001767983 */ /* 0x000ee80000300a00 */
[----:B------:R-:W3:Y:S04]  /*9c630*/  LDL.LU.64 R116, [R1+0x1208] ;  /* 0x0012080001747983 */ /* 0x000ee80000300a00 */
[----:B------:R-:W3:Y:S04]  /*9c640*/  LDL.LU.64 R102, [R1+0x11c8] ;  /* 0x0011c80001667983 */ /* 0x000ee80000300a00 */
[----:B------:R-:W3:Y:S04]  /*9c650*/  LDL.LU.64 R112, [R1+0x1188] ;  /* 0x0011880001707983 */ /* 0x000ee80000300a00 */
[----:B------:R-:W3:Y:S01]  /*9c660*/  LDL.LU.64 R108, [R1+0x1148] ;  /* 0x00114800016c7983 */ /* 0x000ee20000300a00 */
[----:B------:R-:W-:-:S02]  /*9c670*/  ISETP.NE.U32.AND P0, PT, R3, RZ, PT ;  /* 0x000000ff0300720c */ /* 0x000fc40003f05070 */
[----:B------:R-:W-:Y:S01]  /*9c680*/  MOV R3, UR4 ;  /* 0x0000000400037c02 */ /* 0x000fe20008000f00 */
[----:B------:R-:W-:Y:S01]  /*9c690*/  IMAD.MOV.U32 R11, RZ, RZ, R9 ;  /* 0x000000ffff0b7224 */ /* 0x000fe200078e0009 */
[----:B------:R-:W-:Y:S02]  /*9c6a0*/  MOV R10, R6 ;  /* 0x00000006000a7202 */ /* 0x000fe40000000f00 */
[----:B------:R-:W-:-:S07]  /*9c6b0*/  IADD3 R3, R7, 0x200000, R3 ;  /* 0x0020000007037810 */ /* 0x000fce0007ffe003 */
[----:B------:R4:W-:Y:S02]  /*9c6c0*/  LDGSTS.E [R3], desc[UR60][R10.64], P0 ;  /* 0x000000000a037fae */ /* 0x0009e4000812187c */
[----:B----4-:R-:W-:-:S04]  /*9c6d0*/  IADD3 R10, P1, R124, R5, RZ ;  /* 0x000000057c0a7210 */ /* 0x010fc80007f3e0ff */
[----:B-1----:R-:W-:Y:S02]  /*9c6e0*/  IADD3.X R6, R125, R2, RZ, P1, !PT ;  /* 0x000000027d067210 */ /* 0x002fe40000ffe4ff */
[----:B------:R-:W-:-:S05]  /*9c6f0*/  IADD3 R151, P1, R104, R5, RZ ;  /* 0x0000000568977210 */ /* 0x000fca0007f3e0ff */
[----:B------:R-:W-:Y:S02]  /*9c700*/  IMAD.X R154, R105, 0x1, R2, P1 ;  /* 0x00000001699a7824 */ /* 0x000fe400008e0602 */
[----:B------:R-:W4:Y:S01]  /*9c710*/  LDL.LU.64 R104, [R1+0x1108] ;  /* 0x0011080001687983 */ /* 0x000f220000300a00 */
[----:B------:R-:W-:-:S04]  /*9c720*/  IADD3 R150, P1, R110, R5, RZ ;  /* 0x000000056e967210 */ /* 0x000fc80007f3e0ff */
[----:B------:R-:W-:Y:S02]  /*9c730*/  IADD3.X R156, R111, R2, RZ, P1, !PT ;  /* 0x000000026f9c7210 */ /* 0x000fe40000ffe4ff */
[----:B------:R-:W4:Y:S01]  /*9c740*/  LDL.LU.64 R110, [R1+0x10c8] ;  /* 0x0010c800016e7983 */ /* 0x000f220000300a00 */
[----:B------:R-:W-:-:S05]  /*9c750*/  IADD3 R149, P1, R122, R5, RZ ;  /* 0x000000057a957210 */ /* 0x000fca0007f3e0ff */
[----:B------:R-:W-:Y:S01]  /*9c760*/  IMAD.X R159, R123, 0x1, R2, P1 ;  /* 0x000000017b9f7824 */ /* 0x000fe200008e0602 */
[----:B------:R-:W-:-:S04]  /*9c770*/  IADD3 R148, P1, R114, R5, RZ ;  /* 0x0000000572947210 */ /* 0x000fc80007f3e0ff */
[----:B------:R-:W-:Y:S02]  /*9c780*/  IADD3.X R252, R115, R2, RZ, P1, !PT ;  /* 0x0000000273fc7210 */ /* 0x000fe40000ffe4ff */
[-C--:B------:R-:W-:Y:S01]  /*9c790*/  IADD3 R146, P1, R120, R5.reuse, RZ ;  /* 0x0000000578927210 */ /* 0x080fe20007f3e0ff */
[----:B------:R-:W4:Y:S04]  /*9c7a0*/  LDL.LU.64 R114, [R1+0x1088] ;  /* 0x0010880001727983 */ /* 0x000f280000300a00 */
[----:B------:R-:W-:Y:S01]  /*9c7b0*/  IMAD.X R147, R121, 0x1, R2, P1 ;  /* 0x0000000179937824 */ /* 0x000fe200008e0602 */
[----:B--2---:R-:W-:-:S04]  /*9c7c0*/  IADD3 R144, P1, R106, R5, RZ ;  /* 0x000000056a907210 */ /* 0x004fc80007f3e0ff */
[----:B------:R-:W-:Y:S02]  /*9c7d0*/  IADD3.X R145, R107, R2, RZ, P1, !PT ;  /* 0x000000026b917210 */ /* 0x000fe40000ffe4ff */
[-C--:B---3--:R-:W-:Y:S01]  /*9c7e0*/  IADD3 R142, P1, R118, R5.reuse, RZ ;  /* 0x00000005768e7210 */ /* 0x088fe20007f3e0ff */
[----:B------:R-:W2:Y:S04]  /*9c7f0*/  LDL.LU.64 R106, [R1+0x1048] ;  /* 0x00104800016a7983 */ /* 0x000ea80000300a00 */
[----:B------:R-:W-:Y:S01]  /*9c800*/  IMAD.X R143, R119, 0x1, R2, P1 ;  /* 0x00000001778f7824 */ /* 0x000fe200008e0602 */
[----:B------:R-:W-:-:S04]  /*9c810*/  IADD3 R140, P1, R116, R5, RZ ;  /* 0x00000005748c7210 */ /* 0x000fc80007f3e0ff */
[----:B------:R-:W-:Y:S02]  /*9c820*/  IADD3.X R141, R117, R2, RZ, P1, !PT ;  /* 0x00000002758d7210 */ /* 0x000fe40000ffe4ff */
[----:B------:R-:W-:-:S05]  /*9c830*/  IADD3 R138, P1, R102, R5, RZ ;  /* 0x00000005668a7210 */ /* 0x000fca0007f3e0ff */
[----:B------:R-:W-:Y:S02]  /*9c840*/  IMAD.X R139, R103, 0x1, R2, P1 ;  /* 0x00000001678b7824 */ /* 0x000fe400008e0602 */
[----:B------:R-:W3:Y:S01]  /*9c850*/  LDL.LU.64 R102, [R1+0x1008] ;  /* 0x0010080001667983 */ /* 0x000ee20000300a00 */
[----:B------:R-:W-:-:S04]  /*9c860*/  IADD3 R136, P1, R112, R5, RZ ;  /* 0x0000000570887210 */ /* 0x000fc80007f3e0ff */
[----:B------:R-:W-:Y:S02]  /*9c870*/  IADD3.X R137, R113, R2, RZ, P1, !PT ;  /* 0x0000000271897210 */ /* 0x000fe40000ffe4ff */
[----:B------:R-:W-:-:S05]  /*9c880*/  IADD3 R112, P1, R108, R5, RZ ;  /* 0x000000056c707210 */ /* 0x000fca0007f3e0ff */
[----:B------:R-:W-:Y:S02]  /*9c890*/  IMAD.X R113, R109, 0x1, R2, P1 ;  /* 0x000000016d717824 */ /* 0x000fe400008e0602 */
[----:B------:R-:W3:Y:S01]  /*9c8a0*/  LDL.LU.64 R108, [R1+0xfc8] ;  /* 0x000fc800016c7983 */ /* 0x000ee20000300a00 */
[----:B----4-:R-:W-:-:S04]  /*9c8b0*/  IADD3 R134, P1, R104, R5, RZ ;  /* 0x0000000568867210 */ /* 0x010fc80007f3e0ff */
[----:B------:R-:W-:Y:S02]  /*9c8c0*/  IADD3.X R135, R105, R2, RZ, P1, !PT ;  /* 0x0000000269877210 */ /* 0x000fe40000ffe4ff */
[----:B------:R-:W-:-:S05]  /*9c8d0*/  IADD3 R104, P1, R110, R5, RZ ;  /* 0x000000056e687210 */ /* 0x000fca0007f3e0ff */
[----:B------:R-:W-:Y:S02]  /*9c8e0*/  IMAD.X R105, R111, 0x1, R2, P1 ;  /* 0x000000016f697824 */ /* 0x000fe400008e0602 */
[----:B------:R-:W4:Y:S04]  /*9c8f0*/  LDL.LU.64 R110, [R1+0xf88] ;  /* 0x000f8800016e7983 */ /* 0x000f280000300a00 */
[----:B------:R-:W4:Y:S04]  /*9c900*/  LDL.LU.64 R128, [R1+0xf48] ;  /* 0x000f480001807983 */ /* 0x000f280000300a00 */
[----:B------:R-:W4:Y:S01]  /*9c910*/  LDL.LU.64 R118, [R1+0xf08] ;  /* 0x000f080001767983 */ /* 0x000f220000300a00 */
[----:B------:R-:W-:-:S03]  /*9c920*/  IADD3 R132, P1, R114, R5, RZ ;  /* 0x0000000572847210 */ /* 0x000fc60007f3e0ff */
[----:B------:R-:W4:Y:S01]  /*9c930*/  LDL.LU.64 R116, [R1+0xec8] ;  /* 0x000ec80001747983 */ /* 0x000f220000300a00 */
[----:B------:R-:W-:Y:S02]  /*9c940*/  IADD3.X R133, R115, R2, RZ, P1, !PT ;  /* 0x0000000273857210 */ /* 0x000fe40000ffe4ff */
[----:B--2---:R-:W-:-:S05]  /*9c950*/  IADD3 R122, P1, R106, R5, RZ ;  /* 0x000000056a7a7210 */ /* 0x004fca0007f3e0ff */
[----:B------:R-:W-:Y:S01]  /*9c960*/  IMAD.X R123, R107, 0x1, R2, P1 ;  /* 0x000000016b7b7824 */ /* 0x000fe200008e0602 */
[----:B---3--:R-:W-:-:S04]  /*9c970*/  IADD3 R120, P1, R102, R5, RZ ;  /* 0x0000000566787210 */ /* 0x008fc80007f3e0ff */
[----:B------:R-:W-:Y:S02]  /*9c980*/  IADD3.X R121, R103, R2, RZ, P1, !PT ;  /* 0x0000000267797210 */ /* 0x000fe40000ffe4ff */
[----:B------:R-:W2:Y:S04]  /*9c990*/  LDL.LU.64 R102, [R1+0xe88] ;  /* 0x000e880001667983 */ /* 0x000ea80000300a00 */
[----:B------:R-:W3:Y:S01]  /*9c9a0*/  LDL.LU.64 R126, [R1+0xe48] ;  /* 0x000e4800017e7983 */ /* 0x000ee20000300a00 */
[----:B------:R-:W-:-:S03]  /*9c9b0*/  IADD3 R106, P1, R108, R5, RZ ;  /* 0x000000056c6a7210 */ /* 0x000fc60007f3e0ff */
[----:B------:R-:W3:Y:S02]  /*9c9c0*/  LDL.LU.64 R114, [R1+0xe18] ;  /* 0x000e180001727983 */ /* 0x000ee40000300a00 */
[----:B------:R-:W-:Y:S02]  /*9c9d0*/  IMAD.X R107, R109, 0x1, R2, P1 ;  /* 0x000000016d6b7824 */ /* 0x000fe400008e0602 */
[----:B------:R-:W3:Y:S04]  /*9c9e0*/  LDL.LU.64 R108, [R1+0xe10] ;  /* 0x000e1000016c7983 */ /* 0x000ee80000300a00 */
[----:B------:R-:W3:Y:S04]  /*9c9f0*/  LDL.LU.64 R124, [R1+0xe08] ;  /* 0x000e0800017c7983 */ /* 0x000ee80000300a00 */
[----:B------:R-:W3:Y:S01]  /*9ca00*/  LDL.LU.64 R152, [R1+0xe00] ;  /* 0x000e000001987983 */ /* 0x000ee20000300a00 */
[----:B----4-:R-:W-:-:S04]  /*9ca10*/  IADD3 R130, P1, R110, R5, RZ ;  /* 0x000000056e827210 */ /* 0x010fc80007f3e0ff */
[----:B------:R-:W-:Y:S02]  /*9ca20*/  IADD3.X R131, R111, R2, RZ, P1, !PT ;  /* 0x000000026f837210 */ /* 0x000fe40000ffe4ff */
[----:B------:R-:W-:-:S05]  /*9ca30*/  IADD3 R110, P1, R128, R5, RZ ;  /* 0x00000005806e7210 */ /* 0x000fca0007f3e0ff */
[----:B------:R-:W-:Y:S01]  /*9ca40*/  IMAD.X R111, R129, 0x1, R2, P1 ;  /* 0x00000001816f7824 */ /* 0x000fe200008e0602 */
[----:B------:R-:W-:-:S04]  /*9ca50*/  IADD3 R128, P1, R118, R5, RZ ;  /* 0x0000000576807210 */ /* 0x000fc80007f3e0ff */
[----:B------:R-:W-:Y:S02]  /*9ca60*/  IADD3.X R129, R119, R2, RZ, P1, !PT ;  /* 0x0000000277817210 */ /* 0x000fe40000ffe4ff */
[----:B------:R-:W-:-:S05]  /*9ca70*/  IADD3 R118, P1, R116, R5, RZ ;  /* 0x0000000574767210 */ /* 0x000fca0007f3e0ff */
[----:B------:R-:W-:Y:S01]  /*9ca80*/  IMAD.X R119, R117, 0x1, R2, P1 ;  /* 0x0000000175777824 */ /* 0x000fe200008e0602 */
[----:B------:R-:W-:Y:S01]  /*9ca90*/  MOV R155, R154 ;  /* 0x0000009a009b7202 */ /* 0x000fe20000000f00 */
[----:B------:R-:W-:Y:S02]  /*9caa0*/  IMAD.MOV.U32 R11, RZ, RZ, R6 ;  /* 0x000000ffff0b7224 */ /* 0x000fe400078e0006 */
[----:B------:R-:W-:Y:S02]  /*9cab0*/  IMAD.MOV.U32 R154, RZ, RZ, R151 ;  /* 0x000000ffff9a7224 */ /* 0x000fe400078e0097 */
[----:B------:R-:W-:Y:S01]  /*9cac0*/  IMAD.MOV.U32 R151, RZ, RZ, R159 ;  /* 0x000000ffff977224 */ /* 0x000fe200078e009f */
[----:B------:R1:W-:Y:S04]  /*9cad0*/  STL.64 [R1+0x1408], R10 ;  /* 0x0014080a01007387 */ /* 0x0003e80000100a00 */
[----:B------:R-:W-:Y:S04]  /*9cae0*/  STL.64 [R1+0x13c8], R154 ;  /* 0x0013c89a01007387 */ /* 0x000fe80000100a00 */
[----:B------:R-:W-:Y:S04]  /*9caf0*/  LDGSTS.E [R3+0x400], desc[UR60][R10.64], P0 ;  /* 0x004000000a037fae */ /* 0x000fe8000812187c */
[----:B------:R-:W-:Y:S01]  /*9cb00*/  LDGSTS.E [R3+0x800], desc[UR60][R154.64], P0 ;  /* 0x008000009a037fae */ /* 0x000fe2000812187c */
[----:B--2---:R-:W-:-:S04]  /*9cb10*/  IADD3 R116, P1, R102, R5, RZ ;  /* 0x0000000566747210 */ /* 0x004fc80007f3e0ff */
[----:B------:R-:W-:Y:S02]  /*9cb20*/  IADD3.X R117, R103, R2, RZ, P1, !PT ;  /* 0x0000000267757210 */ /* 0x000fe40000ffe4ff */
[----:B---3--:R-:W-:-:S05]  /*9cb30*/  IADD3 R102, P1, R126, R5, RZ ;  /* 0x000000057e667210 */ /* 0x008fca0007f3e0ff */
[----:B------:R-:W-:Y:S01]  /*9cb40*/  IMAD.X R103, R127, 0x1, R2, P1 ;  /* 0x000000017f677824 */ /* 0x000fe200008e0602 */
[----:B------:R-:W-:-:S04]  /*9cb50*/  IADD3 R126, P1, R114, R5, RZ ;  /* 0x00000005727e7210 */ /* 0x000fc80007f3e0ff */
[----:B------:R-:W-:Y:S02]  /*9cb60*/  IADD3.X R127, R115, R2, RZ, P1, !PT ;  /* 0x00000002737f7210 */ /* 0x000fe40000ffe4ff */
[----:B------:R-:W-:-:S05]  /*9cb70*/  IADD3 R114, P1, R108, R5, RZ ;  /* 0x000000056c727210 */ /* 0x000fca0007f3e0ff */
[----:B------:R-:W-:Y:S01]  /*9cb80*/  IMAD.X R115, R109, 0x1, R2, P1 ;  /* 0x000000016d737824 */ /* 0x000fe200008e0602 */
[----:B------:R-:W-:-:S04]  /*9cb90*/  IADD3 R108, P1, R124, R5, RZ ;  /* 0x000000057c6c7210 */ /* 0x000fc80007f3e0ff */
[----:B------:R-:W-:Y:S02]  /*9cba0*/  IADD3.X R109, R125, R2, RZ, P1, !PT ;  /* 0x000000027d6d7210 */ /* 0x000fe40000ffe4ff */
[----:B------:R-:W-:Y:S02]  /*9cbb0*/  IADD3 R124, P1, R152, R5, RZ ;  /* 0x00000005987c7210 */ /* 0x000fe40007f3e0ff */
[----:B------:R-:W-:-:S03]  /*9cbc0*/  MOV R152, R150 ;  /* 0x0000009600987202 */ /* 0x000fc60000000f00 */
[----:B------:R-:W-:Y:S01]  /*9cbd0*/  IMAD.X R125, R153, 0x1, R2, P1 ;  /* 0x00000001997d7824 */ /* 0x000fe200008e0602 */
[----:B------:R-:W-:Y:S01]  /*9cbe0*/  MOV R150, R149 ;  /* 0x0000009500967202 */ /* 0x000fe20000000f00 */
[----:B------:R-:W-:Y:S01]  /*9cbf0*/  IMAD.MOV.U32 R153, RZ, RZ, R156 ;  /* 0x000000ffff997224 */ /* 0x000fe200078e009c */
[----:B------:R-:W-:-:S04]  /*9cc00*/  MOV R149, R252 ;  /* 0x000000fc00957202 */ /* 0x000fc80000000f00 */
        /* <DEDUP_REMOVED lines=11> */
[----:B------:R3:W-:Y:S04]  /*9ccc0*/  STL.64 [R1+0x10c8], R104 ;  /* 0x0010c86801007387 */ /* 0x0007e80000100a00 */
[----:B------:R-:W-:Y:S04]  /*9ccd0*/  STL.64 [R1+0x1088], R132 ;  /* 0x0010888401007387 */ /* 0x000fe80000100a00 */
[----:B------:R4:W-:Y:S04]  /*9cce0*/  STL.64 [R1+0x1048], R122 ;  /* 0x0010487a01007387 */ /* 0x0009e80000100a00 */
[----:B------:R4:W-:Y:S04]  /*9ccf0*/  STL.64 [R1+0x1008], R120 ;  /* 0x0010087801007387 */ /* 0x0009e80000100a00 */
[----:B------:R4:W-:Y:S04]  /*9cd00*/  STL.64 [R1+0xfc8], R106 ;  /* 0x000fc86a01007387 */ /* 0x0009e80000100a00 */
[----:B------:R-:W-:Y:S04]  /*9cd10*/  STL.64 [R1+0xf88], R130 ;  /* 0x000f888201007387 */ /* 0x000fe80000100a00 */
[----:B------:R4:W-:Y:S04]  /*9cd20*/  STL.64 [R1+0xf48], R110 ;  /* 0x000f486e01007387 */ /* 0x0009e80000100a00 */
[----:B------:R-:W-:Y:S04]  /*9cd30*/  LDGSTS.E [R3+0xc00], desc[UR60][R152.64], P0 ;  /* 0x00c0000098037fae */ /* 0x000fe8000812187c */
[----:B------:R-:W-:Y:S04]  /*9cd40*/  STL.64 [R1+0xf08], R128 ;  /* 0x000f088001007387 */ /* 0x000fe80000100a00 */
[----:B------:R-:W-:Y:S04]  /*9cd50*/  LDGSTS.E [R3+0x1000], desc[UR60][R150.64], P0 ;  /* 0x0100000096037fae */ /* 0x000fe8000812187c */
[----:B------:R4:W-:Y:S04]  /*9cd60*/  STL.64 [R1+0xec8], R118 ;  /* 0x000ec87601007387 */ /* 0x0009e80000100a00 */
[----:B------:R-:W-:Y:S04]  /*9cd70*/  LDGSTS.E [R3+0x1400], desc[UR60][R148.64], P0 ;  /* 0x0140000094037fae */ /* 0x000fe8000812187c */
[----:B------:R4:W-:Y:S04]  /*9cd80*/  STL.64 [R1+0xe88], R116 ;  /* 0x000e887401007387 */ /* 0x0009e80000100a00 */
[----:B------:R4:W-:Y:S04]  /*9cd90*/  LDGSTS.E [R3+0x1800], desc[UR60][R146.64], P0 ;  /* 0x0180000092037fae */ /* 0x0009e8000812187c */
[----:B------:R4:W-:Y:S04]  /*9cda0*/  STL.64 [R1+0xe48], R102 ;  /* 0x000e486601007387 */ /* 0x0009e80000100a00 */
[----:B------:R4:W-:Y:S04]  /*9cdb0*/  LDGSTS.E [R3+0x1c00], desc[UR60][R144.64], P0 ;  /* 0x01c0000090037fae */ /* 0x0009e8000812187c */
[----:B------:R-:W-:Y:S04]  /*9cdc0*/  STL.64 [R1+0xe18], R126 ;  /* 0x000e187e01007387 */ /* 0x000fe80000100a00 */
[----:B------:R4:W-:Y:S04]  /*9cdd0*/  LDGSTS.E [R3+0x2000], desc[UR60][R142.64], P0 ;  /* 0x020000008e037fae */ /* 0x0009e8000812187c */
[----:B------:R4:W-:Y:S04]  /*9cde0*/  STL.64 [R1+0xe10], R114 ;  /* 0x000e107201007387 */ /* 0x0009e80000100a00 */
[----:B------:R4:W-:Y:S04]  /*9cdf0*/  LDGSTS.E [R3+0x2400], desc[UR60][R140.64], P0 ;  /* 0x024000008c037fae */ /* 0x0009e8000812187c */
[----:B------:R4:W-:Y:S04]  /*9ce00*/  STL.64 [R1+0xe08], R108 ;  /* 0x000e086c01007387 */ /* 0x0009e80000100a00 */
[----:B------:R4:W-:Y:S04]  /*9ce10*/  LDGSTS.E [R3+0x2800], desc[UR60][R138.64], P0 ;  /* 0x028000008a037fae */ /* 0x0009e8000812187c */
[----:B------:R4:W-:Y:S04]  /*9ce20*/  STL.64 [R1+0xe00], R124 ;  /* 0x000e007c01007387 */ /* 0x0009e80000100a00 */
[----:B------:R4:W-:Y:S04]  /*9ce30*/  LDGSTS.E [R3+0x2c00], desc[UR60][R136.64], P0 ;  /* 0x02c0000088037fae */ /* 0x0009e8000812187c */
[----:B-1----:R-:W4:Y:S04]  /*9ce40*/  LDL.LU.64 R10, [R1+0x2cc0] ;  /* 0x002cc000010a7983 */ /* 0x002f280000300a00 */
[----:B------:R-:W-:Y:S04]  /*9ce50*/  LDGSTS.E [R3+0x3000], desc[UR60][R112.64], P0 ;  /* 0x0300000070037fae */ /* 0x000fe8000812187c */
[----:B------:R1:W-:Y:S04]  /*9ce60*/  LDGSTS.E [R3+0x3400], desc[UR60][R134.64], P0 ;  /* 0x0340000086037fae */ /* 0x0003e8000812187c */
[----:B------:R-:W-:Y:S04]  /*9ce70*/  LDGSTS.E [R3+0x3800], desc[UR60][R104.64], P0 ;  /* 0x0380000068037fae */ /* 0x000fe8000812187c */
[----:B--2---:R-:W2:Y:S04]  /*9ce80*/  LDL.LU.64 R112, [R1+0x1440] ;  /* 0x0014400001707983 */ /* 0x004ea80000300a00 */
[----:B------:R1:W-:Y:S04]  /*9ce90*/  LDGSTS.E [R3+0x3c00], desc[UR60][R132.64], P0 ;  /* 0x03c0000084037fae */ /* 0x0003e8000812187c */
[----:B---3--:R-:W3:Y:S04]  /*9cea0*/  LDL.LU.64 R104, [R1+0x1400] ;  /* 0x0014000001687983 */ /* 0x008ee80000300a00 */
[----:B------:R-:W-:Y:S04]  /*9ceb0*/  LDGSTS.E [R3+0x4000], desc[UR60][R122.64], P0 ;  /* 0x040000007a037fae */ /* 0x000fe8000812187c */
[----:B------:R-:W-:Y:S04]  /*9cec0*/  LDGSTS.E [R3+0x4400], desc[UR60][R120.64], P0 ;  /* 0x0440000078037fae */ /* 0x000fe8000812187c */
[----:B------:R-:W-:Y:S04]  /*9ced0*/  LDGSTS.E [R3+0x4800], desc[UR60][R106.64], P0 ;  /* 0x048000006a037fae */ /* 0x000fe8000812187c */
[----:B----4-:R-:W4:Y:S04]  /*9cee0*/  LDL.LU.64 R122, [R1+0x13c0] ;  /* 0x0013c000017a7983 */ /* 0x010f280000300a00 */
[----:B------:R-:W4:Y:S04]  /*9cef0*/  LDL.LU.64 R120, [R1+0x1380] ;  /* 0x0013800001787983 */ /* 0x000f280000300a00 */
[----:B------:R-:W4:Y:S04]  /*9cf00*/  LDL.LU.64 R106, [R1+0x1340] ;  /* 0x00134000016a7983 */ /* 0x000f280000300a00 */
[----:B------:R1:W-:Y:S04]  /*9cf10*/  LDGSTS.E [R3+0x4c00], desc[UR60][R130.64], P0 ;  /* 0x04c0000082037fae */ /* 0x0003e8000812187c */
[----:B------:R-:W-:Y:S04]  /*9cf20*/  LDGSTS.E [R3+0x5000], desc[UR60][R110.64], P0 ;  /* 0x050000006e037fae */ /* 0x000fe8000812187c */
[----:B------:R1:W-:Y:S04]  /*9cf30*/  LDGSTS.E [R3+0x5400], desc[UR60][R128.64], P0 ;  /* 0x0540000080037fae */ /* 0x0003e8000812187c */
[----:B------:R-:W-:Y:S04]  /*9cf40*/  LDGSTS.E [R3+0x5800], desc[UR60][R118.64], P0 ;  /* 0x0580000076037fae */ /* 0x000fe8000812187c */
[----:B------:R-:W4:Y:S04]  /*9cf50*/  LDL.LU.64 R110, [R1+0x1300] ;  /* 0x00130000016e7983 */ /* 0x000f280000300a00 */
[----:B------:R-:W-:Y:S04]  /*9cf60*/  LDGSTS.E [R3+0x5c00], desc[UR60][R116.64], P0 ;  /* 0x05c0000074037fae */ /* 0x000fe8000812187c */
[----:B------:R-:W4:Y:S04]  /*9cf70*/  LDL.LU.64 R118, [R1+0x12c0] ;  /* 0x0012c00001767983 */ /* 0x000f280000300a00 */
[----:B------:R-:W-:Y:S04]  /*9cf80*/  LDGSTS.E [R3+0x6000], desc[UR60][R102.64], P0 ;  /* 0x0600000066037fae */ /* 0x000fe8000812187c */
[----:B------:R-:W4:Y:S04]  /*9cf90*/  LDL.LU.64 R116, [R1+0x1280] ;  /* 0x0012800001747983 */ /* 0x000f280000300a00 */
[----:B------:R1:W-:Y:S04]  /*9cfa0*/  LDGSTS.E [R3+0x6400], desc[UR60][R126.64], P0 ;  /* 0x064000007e037fae */ /* 0x0003e8000812187c */
[----:B------:R-:W1:Y:S04]  /*9cfb0*/  LDL.LU.64 R102, [R1+0x1240] ;  /* 0x0012400001667983 */ /* 0x000e680000300a00 */
[----:B------:R-:W-:Y:S04]  /*9cfc0*/  LDGSTS.E [R3+0x6800], desc[UR60][R114.64], P0 ;  /* 0x0680000072037fae */ /* 0x000fe8000812187c */
[----:B------:R-:W-:Y:S01]  /*9cfd0*/  LDGSTS.E [R3+0x6c00], desc[UR60][R108.64], P0 ;  /* 0x06c000006c037fae */ /* 0x000fe2000812187c */
[----:B------:R-:W-:-:S03]  /*9cfe0*/  IADD3 R157, P1, R250, R5, RZ ;  /* 0x00000005fa9d7210 */ /* 0x000fc60007f3e0ff */
[----:B------:R1:W-:Y:S04]  /*9cff0*/  LDGSTS.E [R3+0x7000], desc[UR60][R124.64], P0 ;  /* 0x070000007c037fae */ /* 0x0003e8000812187c */
[----:B------:R-:W4:Y:S04]  /*9d000*/  LDL.LU.64 R114, [R1+0x1200] ;  /* 0x0012000001727983 */ /* 0x000f280000300a00 */
[----:B------:R-:W4:Y:S01]  /*9d010*/  LDL.LU.64 R108, [R1+0x11c0] ;  /* 0x0011c000016c7983 */ /* 0x000f220000300a00 */
[----:B------:R-:W-:Y:S02]  /*9d020*/  IADD3.X R250, R251, R2, RZ, P1, !PT ;  /* 0x00000002fbfa7210 */ /* 0x000fe40000ffe4ff */
[----:B------:R-:W-:-:S05]  /*9d030*/  IADD3 R9, P1, R248, R5, RZ ;  /* 0x00000005f8097210 */ /* 0x000fca0007f3e0ff */
[----:B------:R-:W-:Y:S01]  /*9d040*/  IMAD.X R248, R249, 0x1, R2, P1 ;  /* 0x00000001f9f87824 */ /* 0x000fe200008e0602 */
[----:B------:R-:W-:-:S04]  /*9d050*/  IADD3 R4, P1, R246, R5, RZ ;  /* 0x00000005f6047210 */ /* 0x000fc80007f3e0ff */
[----:B------:R-:W-:Y:S02]  /*9d060*/  IADD3.X R246, R247, R2, RZ, P1, !PT ;  /* 0x00000002f7f67210 */ /* 0x000fe40000ffe4ff */
[----:B--2---:R-:W-:-:S05]  /*9d070*/  IADD3 R146, P1, R112, R5, RZ ;  /* 0x0000000570927210 */ /* 0x004fca0007f3e0ff */
[----:B------:R-:W-:Y:S02]  /*9d080*/  IMAD.X R6, R113, 0x1, R2, P1 ;  /* 0x0000000171067824 */ /* 0x000fe400008e0602 */
[----:B------:R-:W2:Y:S01]  /*9d090*/  LDL.LU.64 R112, [R1+0x1180] ;  /* 0x0011800001707983 */ /* 0x000ea20000300a00 */
[----:B---3--:R-:W-:-:S04]  /*9d0a0*/  IADD3 R145, P1, R104, R5, RZ ;  /* 0x0000000568917210 */ /* 0x008fc80007f3e0ff */
[----:B------:R-:W-:Y:S02]  /*9d0b0*/  IADD3.X R154, R105, R2, RZ, P1, !PT ;  /* 0x00000002699a7210 */ /* 0x000fe40000ffe4ff */
[----:B------:R-:W3:Y:S01]  /*9d0c0*/  LDL.LU.64 R104, [R1+0x1140] ;  /* 0x0011400001687983 */ /* 0x000ee20000300a00 */
[----:B----4-:R-:W-:-:S05]  /*9d0d0*/  IADD3 R144, P1, R122, R5, RZ ;  /* 0x000000057a907210 */ /* 0x010fca0007f3e0ff */
[----:B------:R-:W-:Y:S01]  /*9d0e0*/  IMAD.X R156, R123, 0x1, R2, P1 ;  /* 0x000000017b9c7824 */ /* 0x000fe200008e0602 */
[----:B------:R-:W-:-:S04]  /*9d0f0*/  IADD3 R143, P1, R120, R5, RZ ;  /* 0x00000005788f7210 */ /* 0x000fc80007f3e0ff */
[----:B------:R-:W-:Y:S02]  /*9d100*/  IADD3.X R159, R121, R2, RZ, P1, !PT ;  /* 0x00000002799f7210 */ /* 0x000fe40000ffe4ff */
        /* <DEDUP_REMOVED lines=10> */
[----:B-1----:R-:W-:-:S05]  /*9d1b0*/  IADD3 R134, P1, R102, R5, RZ ;  /* 0x0000000566867210 */ /* 0x002fca0007f3e0ff */
[----:B------:R-:W-:Y:S02]  /*9d1c0*/  IMAD.X R135, R103, 0x1, R2, P1 ;  /* 0x0000000167877824 */ /* 0x000fe400008e0602 */
[----:B------:R-:W4:Y:S01]  /*9d1d0*/  LDL.LU.64 R102, [R1+0x1080] ;  /* 0x0010800001667983 */ /* 0x000f220000300a00 */
[----:B------:R-:W-:-:S04]  /*9d1e0*/  IADD3 R132, P1, R114, R5, RZ ;  /* 0x0000000572847210 */ /* 0x000fc80007f3e0ff */
[----:B------:R-:W-:Y:S02]  /*9d1f0*/  IADD3.X R133, R115, R2, RZ, P1, !PT ;  /* 0x0000000273857210 */ /* 0x000fe40000ffe4ff */
[----:B------:R-:W-:-:S05]  /*9d200*/  IADD3 R130, P1, R108, R5, RZ ;  /* 0x000000056c827210 */ /* 0x000fca0007f3e0ff */
[----:B------:R-:W-:Y:S02]  /*9d210*/  IMAD.X R131, R109, 0x1, R2, P1 ;  /* 0x000000016d837824 */ /* 0x000fe400008e0602 */
[----:B------:R-:W4:Y:S01]  /*9d220*/  LDL.LU.64 R108, [R1+0x1040] ;  /* 0x00104000016c7983 */ /* 0x000f220000300a00 */
[----:B--2---:R-:W-:-:S04]  /*9d230*/  IADD3 R128, P1, R112, R5, RZ ;  /* 0x0000000570807210 */ /* 0x004fc80007f3e0ff */
[----:B------:R-:W-:Y:S02]  /*9d240*/  IADD3.X R129, R113, R2, RZ, P1, !PT ;  /* 0x0000000271817210 */ /* 0x000fe40000ffe4ff */
[----:B---3--:R-:W-:-:S05]  /*9d250*/  IADD3 R126, P1, R104, R5, RZ ;  /* 0x00000005687e7210 */ /* 0x008fca0007f3e0ff */
[----:B------:R-:W-:Y:S02]  /*9d260*/  IMAD.X R127, R105, 0x1, R2, P1 ;  /* 0x00000001697f7824 */ /* 0x000fe400008e0602 */
[----:B------:R-:W2:Y:S04]  /*9d270*/  LDL.LU.64 R104, [R1+0x1000] ;  /* 0x0010000001687983 */ /* 0x000ea80000300a00 */
        /* <DEDUP_REMOVED lines=9> */
[----:B------:R-:W4:Y:S04]  /*9d310*/  LDL.LU.64 R102, [R1+0xf00] ;  /* 0x000f000001667983 */ /* 0x000f280000300a00 */
[----:B------:R-:W4:Y:S01]  /*9d320*/  LDL.LU.64 R110, [R1+0xec0] ;  /* 0x000ec000016e7983 */ /* 0x000f220000300a00 */
[----:B------:R-:W-:-:S05]  /*9d330*/  IADD3 R120, P1, R108, R5, RZ ;  /* 0x000000056c787210 */ /* 0x000fca0007f3e0ff */
[----:B------:R-:W-:Y:S02]  /*9d340*/  IMAD.X R121, R109, 0x1, R2, P1 ;  /* 0x000000016d797824 */ /* 0x000fe400008e0602 */
[----:B------:R-:W4:Y:S04]  /*9d350*/  LDL.LU.64 R108, [R1+0xe80] ;  /* 0x000e8000016c7983 */ /* 0x000f280000300a00 */
[----:B------:R-:W4:Y:S01]  /*9d360*/  LDL.LU.64 R148, [R1+0xe40] ;  /* 0x000e400001947983 */ /* 0x000f220000300a00 */
[----:B------:R-:W-:Y:S01]  /*9d370*/  IMAD.MOV.U32 R251, RZ, RZ, R250 ;  /* 0x000000fffffb7224 */ /* 0x000fe200078e00fa */
[----:B------:R-:W-:Y:S01]  /*9d380*/  MOV R250, R157 ;  /* 0x0000009d00fa7202 */ /* 0x000fe20000000f00 */
        /* <DEDUP_REMOVED lines=8> */
[----:B------:R-:W-:Y:S01]  /*9d410*/  LDGSTS.E [R3+0x7400], desc[UR60][R250.64], P0 ;  /* 0x07400000fa037fae */ /* 0x000fe2000812187c */
[----:B------:R-:W-:-:S02]  /*9d420*/  MOV R144, R143 ;  /* 0x0000008f00907202 */ /* 0x000fc40000000f00 */
[----:B------:R-:W-:Y:S01]  /*9d430*/  MOV R143, R252 ;  /* 0x000000fc008f7202 */ /* 0x000fe20000000f00 */
[----:B------:R-:W-:Y:S04]  /*9d440*/  LDGSTS.E [R3+0x7800], desc[UR60][R248.64], P0 ;  /* 0x07800000f8037fae */ /* 0x000fe8000812187c */
[----:B------:R1:W-:Y:S04]  /*9d450*/  LDGSTS.E [R3+0x7c00], desc[UR60][R246.64], P0 ;  /* 0x07c00000f6037fae */ /* 0x0003e8000812187c */
[----:B------:R-:W-:Y:S01]  /*9d460*/  STL.64 [R1+0x1440], R150 ;  /* 0x0014409601007387 */ /* 0x000fe20000100a00 */
[----:B-1----:R-:W-:Y:S01]  /*9d470*/  IMAD.U32 R3, RZ, RZ, UR4 ;  /* 0x00000004ff037e24 */ /* 0x002fe2000f8e00ff */
        /* <DEDUP_REMOVED lines=10> */
[----:B------:R-:W-:-:S04]  /*9d520*/  LOP3.LUT R233, R7, 0x10, RZ, 0x3c, !PT ;  /* 0x0000001007e97812 */ /* 0x000fc800078e3cff */
[----:B------:R-:W-:-:S05]  /*9d530*/  IADD3 R3, R233, 0x200000, R3 ;  /* 0x00200000e9037810 */ /* 0x000fca0007ffe003 */
[----:B------:R-:W-:Y:S01]  /*9d540*/  LDGSTS.E [R3+0x80], desc[UR60][R150.64], P0 ;  /* 0x0008000096037fae */ /* 0x000fe2000812187c */
[----:B----4-:R-:W-:-:S05]  /*9d550*/  IADD3 R112, P1, R102, R5, RZ ;  /* 0x0000000566707210 */ /* 0x010fca0007f3e0ff */
[----:B------:R-:W-:Y:S01]  /*9d560*/  IMAD.X R113, R103, 0x1, R2, P1 ;  /* 0x0000000167717824 */ /* 0x000fe200008e0602 */
[----:B------:R-:W-:-:S04]  /*9d570*/  IADD3 R102, P1, R110, R5, RZ ;  /* 0x000000056e667210 */ /* 0x000fc80007f3e0ff */
[----:B------:R-:W-:Y:S02]  /*9d580*/  IADD3.X R103, R111, R2, RZ, P1, !PT ;  /* 0x000000026f677210 */ /* 0x000fe40000ffe4ff */
[----:B------:R-:W-:-:S05]  /*9d590*/  IADD3 R110, P1, R108, R5, RZ ;  /* 0x000000056c6e7210 */ /* 0x000fca0007f3e0ff */
[----:B------:R-:W-:Y:S01]  /*9d5a0*/  IMAD.X R111, R109, 0x1, R2, P1 ;  /* 0x000000016d6f7824 */ /* 0x000fe200008e0602 */
[----:B------:R-:W-:Y:S02]  /*9d5b0*/  IADD3 R108, P1, R148, R5, RZ ;  /* 0x00000005946c7210 */ /* 0x000fe40007f3e0ff */
[----:B------:R-:W-:Y:S02]  /*9d5c0*/  MOV R148, R145 ;  /* 0x0000009100947202 */ /* 0x000fe40000000f00 */
[----:B------:R-:W-:Y:S01]  /*9d5d0*/  IADD3.X R109, R149, R2, RZ, P1, !PT ;  /* 0x00000002956d7210 */ /* 0x000fe20000ffe4ff */
[----:B------:R-:W-:Y:S02]  /*9d5e0*/  IMAD.MOV.U32 R149, RZ, RZ, R154 ;  /* 0x000000ffff957224 */ /* 0x000fe400078e009a */
[----:B------:R-:W-:-:S03]  /*9d5f0*/  IMAD.MOV.U32 R145, RZ, RZ, R159 ;  /* 0x000000ffff917224 */ /* 0x000fc600078e009f */
        /* <DEDUP_REMOVED lines=12> */
[----:B------:R-:W-:Y:S04]  /*9d6c0*/  LDGSTS.E [R3+0x480], desc[UR60][R148.64], P0 ;  /* 0x0048000094037fae */ /* 0x000fe8000812187c */
[----:B------:R1:W-:Y:S04]  /*9d6d0*/  STL.64 [R1+0x1100], R124 ;  /* 0x0011007c01007387 */ /* 0x0003e80000100a00 */
[----:B------:R2:W-:Y:S04]  /*9d6e0*/  LDGSTS.E [R3+0x880], desc[UR60][R146.64], P0 ;  /* 0x0088000092037fae */ /* 0x0005e8000812187c */
[----:B------:R3:W-:Y:S04]  /*9d6f0*/  STL.64 [R1+0x10c0], R106 ;  /* 0x0010c06a01007387 */ /* 0x0007e80000100a00 */
[----:B------:R4:W-:Y:S04]  /*9d700*/  LDGSTS.E [R3+0xc80], desc[UR60][R144.64], P0 ;  /* 0x00c8000090037fae */ /* 0x0009e8000812187c */
        /* <DEDUP_REMOVED lines=10> */
[----:B------:R-:W-:Y:S04]  /*9d7b0*/  STL.64 [R1+0xf40], R114 ;  /* 0x000f407201007387 */ /* 0x000fe80000100a00 */
[----:B------:R4:W-:Y:S04]  /*9d7c0*/  LDGSTS.E [R3+0x2480], desc[UR60][R132.64], P0 ;  /* 0x0248000084037fae */ /* 0x0009e8000812187c */
[----:B------:R-:W-:Y:S04]  /*9d7d0*/  STL.64 [R1+0xf00], R112 ;  /* 0x000f007001007387 */ /* 0x000fe80000100a00 */
[----:B------:R4:W-:Y:S04]  /*9d7e0*/  LDGSTS.E [R3+0x2880], desc[UR60][R130.64], P0 ;  /* 0x0288000082037fae */ /* 0x0009e8000812187c */
[----:B------:R4:W-:Y:S04]  /*9d7f0*/  STL.64 [R1+0xec0], R102 ;  /* 0x000ec06601007387 */ /* 0x0009e80000100a00 */
[----:B------:R4:W-:Y:S04]  /*9d800*/  LDGSTS.E [R3+0x2c80], desc[UR60][R128.64], P0 ;  /* 0x02c8000080037fae */ /* 0x0009e8000812187c */
[----:B------:R-:W-:Y:S04]  /*9d810*/  STL.64 [R1+0xe80], R110 ;  /* 0x000e806e01007387 */ /* 0x000fe80000100a00 */
[----:B------:R-:W-:Y:S04]  /*9d820*/  LDGSTS.E [R3+0x3080], desc[UR60][R126.64], P0 ;  /* 0x030800007e037fae */ /* 0x000fe8000812187c */
[----:B------:R4:W-:Y:S04]  /*9d830*/  STL.64 [R1+0xe40], R108 ;  /* 0x000e406c01007387 */ /* 0x0009e80000100a00 */
[----:B------:R-:W-:Y:S04]  /*9d840*/  LDGSTS.E [R3+0x3480], desc[UR60][R124.64], P0 ;  /* 0x034800007c037fae */ /* 0x000fe8000812187c */
[----:B------:R-:W-:Y:S04]  /*9d850*/  LDGSTS.E [R3+0x3880], desc[UR60][R106.64], P0 ;  /* 0x038800006a037fae */ /* 0x000fe8000812187c */
[----:B------:R-:W-:Y:S04]  /*9d860*/  LDGSTS.E [R3+0x3c80], desc[UR60][R122.64], P0 ;  /* 0x03c800007a037fae */ /* 0x000fe8000812187c */
[----:B-1----:R-:W4:Y:S04]  /*9d870*/  LDL.LU.64 R124, [R1+0x1438] ;  /* 0x00143800017c7983 */ /* 0x002f280000300a00 */
[----:B---3--:R-:W3:Y:S04]  /*9d880*/  LDL.LU.64 R106, [R1+0x13f8] ;  /* 0x0013f800016a7983 */ /* 0x008ee80000300a00 */
[----:B--2---:R-:W2:Y:S04]  /*9d890*/  LDL.LU.64 R122, [R1+0x13b8] ;  /* 0x0013b800017a7983 */ /* 0x004ea80000300a00 */
[----:B------:R-:W-:Y:S04]  /*9d8a0*/  LDGSTS.E [R3+0x4080], desc[UR60][R120.64], P0 ;  /* 0x0408000078037fae */ /* 0x000fe8000812187c */
[----:B------:R-:W-:Y:S04]  /*9d8b0*/  LDGSTS.E [R3+0x4480], desc[UR60][R118.64], P0 ;  /* 0x0448000076037fae */ /* 0x000fe8000812187c */
[----:B------:R-:W-:Y:S04]  /*9d8c0*/  LDGSTS.E [R3+0x4880], desc[UR60][R104.64], P0 ;  /* 0x0488000068037fae */ /* 0x000fe8000812187c */
[----:B----4-:R-:W4:Y:S04]  /*9d8d0*/  LDL.LU.64 R120, [R1+0x1378] ;  /* 0x0013780001787983 */ /* 0x010f280000300a00 */
[----:B------:R-:W-:Y:S04]  /*9d8e0*/  LDGSTS.E [R3+0x4c80], desc[UR60][R116.64], P0 ;  /* 0x04c8000074037fae */ /* 0x000fe8000812187c */
[----:B------:R-:W4:Y:S04]  /*9d8f0*/  LDL.LU.64 R104, [R1+0x1338] ;  /* 0x0013380001687983 */ /* 0x000f280000300a00 */
[----:B------:R-:W4:Y:S04]  /*9d900*/  LDL.LU.64 R118, [R1+0x12f8] ;  /* 0x0012f80001767983 */ /* 0x000f280000300a00 */
[----:B------:R-:W4:Y:S04]  /*9d910*/  LDL.LU.64 R116, [R1+0x12b8] ;  /* 0x0012b80001747983 */ /* 0x000f280000300a00 */
[----:B------:R-:W-:Y:S04]  /*9d920*/  LDGSTS.E [R3+0x5080], desc[UR60][R114.64], P0 ;  /* 0x0508000072037fae */ /* 0x000fe8000812187c */
[----:B------:R1:W-:Y:S04]  /*9d930*/  LDGSTS.E [R3+0x5480], desc[UR60][R112.64], P0 ;  /* 0x0548000070037fae */ /* 0x0003e8000812187c */
[----:B------:R-:W-:Y:S04]  /*9d940*/  LDGSTS.E [R3+0x5880], desc[UR60][R102.64], P0 ;  /* 0x0588000066037fae */ /* 0x000fe8000812187c */
[----:B------:R-:W-:Y:S04]  /*9d950*/  LDGSTS.E [R3+0x5c80], desc[UR60][R110.64], P0 ;  /* 0x05c800006e037fae */ /* 0x000fe8000812187c */
[----:B------:R-:W-:Y:S04]  /*9d960*/  LDGSTS.E [R3+0x6080], desc[UR60][R108.64], P0 ;  /* 0x060800006c037fae */ /* 0x000fe8000812187c */
[----:B------:R-:W4:Y:S04]  /*9d970*/  LDL.LU.64 R102, [R1+0x1278] ;  /* 0x0012780001667983 */ /* 0x000f280000300a00 */
[----:B------:R-:W4:Y:S04]  /*9d980*/  LDL.LU.64 R114, [R1+0x1238] ;  /* 0x0012380001727983 */ /* 0x000f280000300a00 */
[----:B------:R-:W4:Y:S04]  /*9d990*/  LDL.LU.64 R112, [R1+0x11f8] ;  /* 0x0011f80001707983 */ /* 0x000f280000300a00 */
[----:B------:R-:W4:Y:S01]  /*9d9a0*/  LDL.LU.64 R108, [R1+0x11b8] ;  /* 0x0011b800016c7983 */ /* 0x000f220000300a00 */
[----:B------:R-:W-:-:S03]  /*9d9b0*/  IADD3 R157, P1, R244, R5, RZ ;  /* 0x00000005f49d7210 */ /* 0x000fc60007f3e0ff */
[----:B------:R-:W4:Y:S02]  /*9d9c0*/  LDL.LU.64 R110, [R1+0x1178] ;  /* 0x00117800016e7983 */ /* 0x000f240000300a00 */
[----:B------:R-:W-:Y:S01]  /*9d9d0*/  IMAD.X R244, R245, 0x1, R2, P1 ;  /* 0x00000001f5f47824 */ /* 0x000fe200008e0602 */
[----:B------:R-:W-:-:S04]  /*9d9e0*/  IADD3 R155, P1, R242, R5, RZ ;  /* 0x00000005f29b7210 */ /* 0x000fc80007f3e0ff */
[----:B------:R-:W-:Y:S02]  /*9d9f0*/  IADD3.X R242, R243, R2, RZ, P1, !PT ;  /* 0x00000002f3f27210 */ /* 0x000fe40000ffe4ff */
[----:B------:R-:W-:-:S05]  /*9da00*/  IADD3 R153, P1, R240, R5, RZ ;  /* 0x00000005f0997210 */ /* 0x000fca0007f3e0ff */
        /* <DEDUP_REMOVED lines=9> */
[----:B---3--:R-:W-:-:S04]  /*9daa0*/  IADD3 R145, P1, R106, R5, RZ ;  /* 0x000000056a917210 */ /* 0x008fc80007f3e0ff */
[----:B------:R-:W-:Y:S02]  /*9dab0*/  IADD3.X R154, R107, R2, RZ, P1, !PT ;  /* 0x000000026b9a7210 */ /* 0x000fe40000ffe4ff */
[-C--:B--2---:R-:W-:Y:S01]  /*9dac0*/  IADD3 R144, P1, R122, R5.reuse, RZ ;  /* 0x000000057a907210 */ /* 0x084fe20007f3e0ff */
[----:B------:R-:W1:Y:S04]  /*9dad0*/  LDL.LU.64 R106, [R1+0x1138] ;  /* 0x00113800016a7983 */ /* 0x000e680000300a00 */
[----:B------:R-:W-:Y:S01]  /*9dae0*/  IMAD.X R156, R123, 0x1, R2, P1 ;  /* 0x000000017b9c7824 */ /* 0x000fe200008e0602 */
[----:B----4-:R-:W-:-:S04]  /*9daf0*/  IADD3 R143, P1, R120, R5, RZ ;  /* 0x00000005788f7210 */ /* 0x010fc80007f3e0ff */
[----:B------:R-:W-:Y:S02]  /*9db00*/  IADD3.X R159, R121, R2, RZ, P1, !PT ;  /* 0x00000002799f7210 */ /* 0x000fe40000ffe4ff */
[----:B------:R-:W-:-:S05]  /*9db10*/  IADD3 R142, P1, R104, R5, RZ ;  /* 0x00000005688e7210 */ /* 0x000fca0007f3e0ff */
[----:B------:R-:W-:Y:S01]  /*9db20*/  IMAD.X R252, R105, 0x1, R2, P1 ;  /* 0x0000000169fc7824 */ /* 0x000fe200008e0602 */
[-C--:B------:R-:W-:Y:S01]  /*9db30*/  IADD3 R140, P1, R118, R5.reuse, RZ ;  /* 0x00000005768c7210 */ /* 0x080fe20007f3e0ff */
[----:B------:R-:W2:Y:S03]  /*9db40*/  LDL.LU.64 R104, [R1+0x10f8] ;  /* 0x0010f80001687983 */ /* 0x000ea60000300a00 */
[----:B------:R-:W-:Y:S02]  /*9db50*/  IADD3.X R141, R119, R2, RZ, P1, !PT ;  /* 0x00000002778d7210 */ /* 0x000fe40000ffe4ff */
[----:B------:R-:W-:-:S05]  /*9db60*/  IADD3 R138, P1, R116, R5, RZ ;  /* 0x00000005748a7210 */ /* 0x000fca0007f3e0ff */
[----:B------:R-:W-:Y:S01]  /*9db70*/  IMAD.X R139, R117, 0x1, R2, P1 ;  /* 0x00000001758b7824 */ /* 0x000fe200008e0602 */
[----:B------:R-:W-:-:S04]  /*9db80*/  IADD3 R136, P1, R102, R5, RZ ;  /* 0x0000000566887210 */ /* 0x000fc80007f3e0ff */
[----:B------:R-:W-:Y:S02]  /*9db90*/  IADD3.X R137, R103, R2, RZ, P1, !PT ;  /* 0x0000000267897210 */ /* 0x000fe40000ffe4ff */
[-C--:B------:R-:W-:Y:S01]  /*9dba0*/  IADD3 R134, P1, R114, R5.reuse, RZ ;  /* 0x0000000572867210 */ /* 0x080fe20007f3e0ff */
[----:B------:R-:W3:Y:S04]  /*9dbb0*/  LDL.LU.64 R102, [R1+0x10b8] ;  /* 0x0010b80001667983 */ /* 0x000ee80000300a00 */
[----:B------:R-:W-:Y:S01]  /*9dbc0*/  IMAD.X R135, R115, 0x1, R2, P1 ;  /* 0x0000000173877824 */ /* 0x000fe200008e0602 */
[----:B------:R-:W-:-:S04]  /*9dbd0*/  IADD3 R132, P1, R112, R5, RZ ;  /* 0x0000000570847210 */ /* 0x000fc80007f3e0ff */
[----:B------:R-:W-:Y:S02]  /*9dbe0*/  IADD3.X R133, R113, R2, RZ, P1, !PT ;  /* 0x0000000271857210 */ /* 0x000fe40000ffe4ff */
[----:B------:R-:W-:-:S05]  /*9dbf0*/  IADD3 R130, P1, R108, R5, RZ ;  /* 0x000000056c827210 */ /* 0x000fca0007f3e0ff */
[----:B------:R-:W-:Y:S02]  /*9dc00*/  IMAD.X R131, R109, 0x1, R2, P1 ;  /* 0x000000016d837824 */ /* 0x000fe400008e0602 */
[----:B------:R-:W4:Y:S01]  /*9dc10*/  LDL.LU.64 R108, [R1+0x1078] ;  /* 0x00107800016c7983 */ /* 0x000f220000300a00 */
[----:B------:R-:W-:-:S03]  /*9dc20*/  IADD3 R128, P1, R110, R5, RZ ;  /* 0x000000056e807210 */ /* 0x000fc60007f3e0ff */
[----:B------:R-:W4:Y:S01]  /*9dc30*/  LDL.LU.64 R120, [R1+0x1038] ;  /* 0x0010380001787983 */ /* 0x000f220000300a00 */
[----:B------:R-:W-:Y:S02]  /*9dc40*/  IADD3.X R129, R111, R2, RZ, P1, !PT ;  /* 0x000000026f817210 */ /* 0x000fe40000ffe4ff */
[----:B-1----:R-:W-:-:S05]  /*9dc50*/  IADD3 R112, P1, R106, R5, RZ ;  /* 0x000000056a707210 */ /* 0x002fca0007f3e0ff */
[----:B------:R-:W-:Y:S02]  /*9dc60*/  IMAD.X R113, R107, 0x1, R2, P1 ;  /* 0x000000016b717824 */ /* 0x000fe400008e0602 */
[----:B------:R-:W4:Y:S04]  /*9dc70*/  LDL.LU.64 R106, [R1+0xff8] ;  /* 0x000ff800016a7983 */ /* 0x000f280000300a00 */
[----:B------:R-:W4:Y:S04]  /*9dc80*/  LDL.LU.64 R118, [R1+0xfb8] ;  /* 0x000fb80001767983 */ /* 0x000f280000300a00 */
[----:B------:R-:W4:Y:S04]  /*9dc90*/  LDL.LU.64 R116, [R1+0xf78] ;  /* 0x000f780001747983 */ /* 0x000f280000300a00 */
[----:B------:R-:W4:Y:S01]  /*9dca0*/  LDL.LU.64 R114, [R1+0xf38] ;  /* 0x000f380001727983 */ /* 0x000f220000300a00 */
[----:B--2---:R-:W-:-:S04]  /*9dcb0*/  IADD3 R126, P1, R104, R5, RZ ;  /* 0x00000005687e7210 */ /* 0x004fc80007f3e0ff */
[----:B------:R-:W-:Y:S02]  /*9dcc0*/  IADD3.X R127, R105, R2, RZ, P1, !PT ;  /* 0x00000002697f7210 */ /* 0x000fe40000ffe4ff */
[----:B---3--:R-:W-:-:S05]  /*9dcd0*/  IADD3 R104, P1, R102, R5, RZ ;  /* 0x0000000566687210 */ /* 0x008fca0007f3e0ff */
[----:B------:R-:W-:Y:S02]  /*9dce0*/  IMAD.X R105, R103, 0x1, R2, P1 ;  /* 0x0000000167697824 */ /* 0x000fe400008e0602 */
[----:B------:R-:W2:Y:S04]  /*9dcf0*/  LDL.LU.64 R102, [R1+0xef8] ;  /* 0x000ef80001667983 */ /* 0x000ea80000300a00 */
[----:B------:R-:W3:Y:S01]  /*9dd00*/  LDL.LU.64 R110, [R1+0xeb8] ;  /* 0x000eb800016e7983 */ /* 0x000ee20000300a00 */
[----:B----4-:R-:W-:-:S04]  /*9dd10*/  IADD3 R124, P1, R108, R5, RZ ;  /* 0x000000056c7c7210 */ /* 0x010fc80007f3e0ff */
[----:B------:R-:W-:Y:S02]  /*9dd20*/  IADD3.X R125, R109, R2, RZ, P1, !PT ;  /* 0x000000026d7d7210 */ /* 0x000fe40000ffe4ff */
[----:B------:R-:W4:Y:S04]  /*9dd30*/  LDL.LU.64 R108, [R1+0xe78] ;  /* 0x000e7800016c7983 */ /* 0x000f280000300a00 */
[----:B------:R-:W4:Y:S01]  /*9dd40*/  LDL.LU.64 R148, [R1+0xe38] ;  /* 0x000e380001947983 */ /* 0x000f220000300a00 */
[----:B------:R-:W-:-:S05]  /*9dd50*/  IADD3 R122, P1, R120, R5, RZ ;  /* 0x00000005787a7210 */ /* 0x000fca0007f3e0ff */
[----:B------:R-:W-:Y:S02]  /*9dd60*/  IMAD.X R123, R121, 0x1, R2, P1 ;  /* 0x00000001797b7824 */ /* 0x000fe400008e0602 */
        /* <DEDUP_REMOVED lines=15> */
[----:B------:R-:W-:Y:S01]  /*9de60*/  MOV R150, R146 ;  /* 0x0000009200967202 */ /* 0x000fe20000000f00 */
[----:B------:R-:W-:Y:S01]  /*9de70*/  IMAD.MOV.U32 R151, RZ, RZ, R6 ;  /* 0x000000ffff977224 */ /* 0x000fe200078e0006 */
[----:B------:R-:W-:Y:S01]  /*9de80*/  MOV R146, R144 ;  /* 0x0000009000927202 */ /* 0x000fe20000000f00 */
[----:B------:R-:W-:Y:S01]  /*9de90*/  LDGSTS.E [R3+0x6880], desc[UR60][R242.64], P0 ;  /* 0x06880000f2037fae */ /* 0x000fe2000812187c */
[----:B------:R-:W-:Y:S01]  /*9dea0*/  IMAD.MOV.U32 R147, RZ, RZ, R156 ;  /* 0x000000ffff937224 */ /* 0x000fe200078e009c */
[----:B------:R-:W-:-:S02]  /*9deb0*/  MOV R144, R143 ;  /* 0x0000008f00907202 */ /* 0x000fc40000000f00 */
[----:B------:R-:W-:Y:S01]  /*9dec0*/  LDGSTS.E [R3+0x6c80], desc[UR60][R240.64], P0 ;  /* 0x06c80000f0037fae */ /* 0x000fe2000812187c */
[----:B------:R-:W-:-:S03]  /*9ded0*/  MOV R143, R252 ;  /* 0x000000fc008f7202 */ /* 0x000fc60000000f00 */
[----:B------:R-:W-:Y:S04]  /*9dee0*/  LDGSTS.E [R3+0x7080], desc[UR60][R238.64], P0 ;  /* 0x07080000ee037fae */ /* 0x000fe8000812187c */
[----:B------:R-:W-:Y:S04]  /*9def0*/  LDGSTS.E [R3+0x7480], desc[UR60][R236.64], P0 ;  /* 0x07480000ec037fae */ /* 0x000fe8000812187c */
[----:B------:R-:W-:Y:S04]  /*9df00*/  LDGSTS.E [R3+0x7880], desc[UR60][R234.64], P0 ;  /* 0x07880000ea037fae */ /* 0x000fe8000812187c */
[----:B------:R-:W-:Y:S04]  /*9df10*/  STL.64 [R1+0x1438], R150 ;  /* 0x0014389601007387 */ /* 0x000fe80000100a00 */
[----:B------:R1:W-:Y:S02]  /*9df20*/  LDGSTS.E [R3+0x7c80], desc[UR60][R232.64], P0 ;  /* 0x07c80000e8037fae */ /* 0x0003e4000812187c */
[----:B-1----:R-:W-:Y:S01]  /*9df30*/  IMAD.U32 R3, RZ, RZ, UR4 ;  /* 0x00000004ff037e24 */ /* 0x002fe2000f8e00ff */
        /* <DEDUP_REMOVED lines=8> */
[----:B--2---:R-:W-:-:S04]  /*9dfc0*/  IADD3 R114, P1, R102, R5, RZ ;  /* 0x0000000566727210 */ /* 0x004fc80007f3e0ff */
[----:B------:R-:W-:Y:S02]  /*9dfd0*/  IADD3.X R115, R103, R2, RZ, P1, !PT ;  /* 0x0000000267737210 */ /* 0x000fe40000ffe4ff */
[----:B---3--:R-:W-:-:S05]  /*9dfe0*/  IADD3 R102, P1, R110, R5, RZ ;  /* 0x000000056e667210 */ /* 0x008fca0007f3e0ff */
[----:B------:R-:W-:Y:S01]  /*9dff0*/  IMAD.X R103, R111, 0x1, R2, P1 ;  /* 0x000000016f677824 */ /* 0x000fe200008e0602 */
        /* <DEDUP_REMOVED lines=13> */
[-C--:B------:R-:W-:Y:S02]  /*9e0d0*/  IADD3.X R222, R223, R2.reuse, RZ, P1, !PT ;  /* 0x00000002dfde7210 */ /* 0x080fe40000ffe4ff */
[----:B------:R-:W-:Y:S01]  /*9e0e0*/  IADD3 R9, P1, R220, R5, RZ ;  /* 0x00000005dc097210 */ /* 0x000fe20007f3e0ff */
[----:B------:R-:W-:Y:S01]  /*9e0f0*/  IMAD.MOV.U32 R149, RZ, RZ, R154 ;  /* 0x000000ffff957224 */ /* 0x000fe200078e009a */
[----:B------:R-:W-:Y:S01]  /*9e100*/  MOV R148, R145 ;  /* 0x0000009100947202 */ /* 0x000fe20000000f00 */
[----:B------:R-:W-:Y:S02]  /*9e110*/  IMAD.MOV.U32 R145, RZ, RZ, R159 ;  /* 0x000000ffff917224 */ /* 0x000fe400078e009f */
[----:B------:R-:W-:Y:S01]  /*9e120*/  IMAD.X R220, R221, 0x1, R2, P1 ;  /* 0x00000001dddc7824 */ /* 0x000fe200008e0602 */
[----:B------:R-:W-:Y:S01]  /*9e130*/  IADD3 R4, P1, R218, R5, RZ ;  /* 0x00000005da047210 */ /* 0x000fe20007f3e0ff */
[----:B------:R-:W-:Y:S03]  /*9e140*/  STL.64 [R1+0x13f8], R148 ;  /* 0x0013f89401007387 */ /* 0x000fe60000100a00 */
[----:B------:R-:W-:Y:S01]  /*9e150*/  IADD3.X R218, R219, R2, RZ, P1, !PT ;  /* 0x00000002dbda7210 */ /* 0x000fe20000ffe4ff */
[----:B------:R-:W-:Y:S01]  /*9e160*/  STL.64 [R1+0x13b8], R146 ;  /* 0x0013b89201007387 */ /* 0x000fe20000100a00 */
[----:B------:R-:W-:-:S03]  /*9e170*/  LOP3.LUT R219, R7, 0x20, RZ, 0x3c, !PT ;  /* 0x0000002007db7812 */ /* 0x000fc600078e3cff */
[----:B------:R-:W-:Y:S01]  /*9e180*/  STL.64 [R1+0x1378], R144 ;  /* 0x0013789001007387 */ /* 0x000fe20000100a00 */
[----:B------:R-:W-:-:S03]  /*9e190*/  IADD3 R3, R219, 0x200000, R3 ;  /* 0x00200000db037810 */ /* 0x000fc60007ffe003 */
        /* <DEDUP_REMOVED lines=9> */
[----:B------:R-:W-:Y:S04]  /*9e230*/  LDGSTS.E [R3+0x100], desc[UR60][R150.64], P0 ;  /* 0x0010000096037fae */ /* 0x000fe8000812187c */
[----:B------:R-:W-:Y:S04]  /*9e240*/  STL.64 [R1+0x10f8], R126 ;  /* 0x0010f87e01007387 */ /* 0x000fe80000100a00 */
[----:B------:R-:W-:Y:S04]  /*9e250*/  LDGSTS.E [R3+0x500], desc[UR60][R148.64], P0 ;  /* 0x0050000094037fae */ /* 0x000fe8000812187c */
        /* <DEDUP_REMOVED lines=21> */
[----:B------:R-:W-:Y:S04]  /*9e3b0*/  LDGSTS.E [R3+0x3100], desc[UR60][R112.64], P0 ;  /* 0x0310000070037fae */ /* 0x000fe8000812187c */
[----:B------:R4:W-:Y:S04]  /*9e3c0*/  LDGSTS.E [R3+0x3500], desc[UR60][R126.64], P0 ;  /* 0x035000007e037fae */ /* 0x0009e8000812187c */
[----:B------:R-:W-:Y:S04]  /*9e3d0*/  LDGSTS.E [R3+0x3900], desc[UR60][R104.64], P0 ;  /* 0x0390000068037fae */ /* 0x000fe8000812187c */
[----:B-1----:R-:W4:Y:S04]  /*9e3e0*/  LDL.LU.64 R112, [R1+0x1430] ;  /* 0x0014300001707983 */ /* 0x002f280000300a00 */
[----:B------:R1:W-:Y:S04]  /*9e3f0*/  LDGSTS.E [R3+0x3d00], desc[UR60][R124.64], P0 ;  /* 0x03d000007c037fae */ /* 0x0003e8000812187c */
[----:B--2---:R-:W2:Y:S04]  /*9e400*/  LDL.LU.64 R104, [R1+0x13f0] ;  /* 0x0013f00001687983 */ /* 0x004ea80000300a00 */
[----:B------:R-:W-:Y:S04]  /*9e410*/  LDGSTS.E [R3+0x4100], desc[UR60][R122.64], P0 ;  /* 0x041000007a037fae */ /* 0x000fe8000812187c */
[----:B------:R-:W-:Y:S04]  /*9e420*/  LDGSTS.E [R3+0x4500], desc[UR60][R120.64], P0 ;  /* 0x0450000078037fae */ /* 0x000fe8000812187c */
[----:B------:R1:W-:Y:S04]  /*9e430*/  LDGSTS.E [R3+0x4900], desc[UR60][R106.64], P0 ;  /* 0x049000006a037fae */ /* 0x0003e8000812187c */
[----:B---3--:R-:W3:Y:S04]  /*9e440*/  LDL.LU.64 R122, [R1+0x13b0] ;  /* 0x0013b000017a7983 */ /* 0x008ee80000300a00 */
[----:B----4-:R-:W4:Y:S04]  /*9e450*/  LDL.LU.64 R120, [R1+0x1370] ;  /* 0x0013700001787983 */ /* 0x010f280000300a00 */
[----:B------:R-:W4:Y:S04]  /*9e460*/  LDL.LU.64 R106, [R1+0x1330] ;  /* 0x00133000016a7983 */ /* 0x000f280000300a00 */
[----:B------:R-:W-:Y:S04]  /*9e470*/  LDGSTS.E [R3+0x4d00], desc[UR60][R118.64], P0 ;  /* 0x04d0000076037fae */ /* 0x000fe8000812187c */
[----:B------:R-:W-:Y:S04]  /*9e480*/  LDGSTS.E [R3+0x5100], desc[UR60][R116.64], P0 ;  /* 0x0510000074037fae */ /* 0x000fe8000812187c */
[----:B------:R-:W-:Y:S04]  /*9e490*/  LDGSTS.E [R3+0x5500], desc[UR60][R114.64], P0 ;  /* 0x0550000072037fae */ /* 0x000fe8000812187c */
        /* <DEDUP_REMOVED lines=8> */
[----:B------:R-:W4:Y:S01]  /*9e520*/  LDL.LU.64 R108, [R1+0x11b0] ;  /* 0x0011b000016c7983 */ /* 0x000f220000300a00 */
[----:B------:R-:W-:-:S05]  /*9e530*/  IADD3 R146, P1, R112, R5, RZ ;  /* 0x0000000570927210 */ /* 0x000fca0007f3e0ff */
[----:B------:R-:W-:Y:S02]  /*9e540*/  IMAD.X R6, R113, 0x1, R2, P1 ;  /* 0x0000000171067824 */ /* 0x000fe400008e0602 */
[----:B------:R-:W4:Y:S01]  /*9e550*/  LDL.LU.64 R112, [R1+0x1170] ;  /* 0x0011700001707983 */ /* 0x000f220000300a00 */
[----:B--2---:R-:W-:-:S04]  /*9e560*/  IADD3 R145, P1, R104, R5, RZ ;  /* 0x0000000568917210 */ /* 0x004fc80007f3e0ff */
[----:B------:R-:W-:Y:S02]  /*9e570*/  IADD3.X R154, R105, R2, RZ, P1, !PT ;  /* 0x00000002699a7210 */ /* 0x000fe40000ffe4ff */
[----:B------:R-:W2:Y:S01]  /*9e580*/  LDL.LU.64 R104, [R1+0x1130] ;  /* 0x0011300001687983 */ /* 0x000ea20000300a00 */
[----:B---3--:R-:W-:-:S05]  /*9e590*/  IADD3 R144, P1, R122, R5, RZ ;  /* 0x000000057a907210 */ /* 0x008fca0007f3e0ff */
[----:B------:R-:W-:Y:S01]  /*9e5a0*/  IMAD.X R156, R123, 0x1, R2, P1 ;  /* 0x000000017b9c7824 */ /* 0x000fe200008e0602 */
[----:B----4-:R-:W-:-:S04]  /*9e5b0*/  IADD3 R143, P1, R120, R5, RZ ;  /* 0x00000005788f7210 */ /* 0x010fc80007f3e0ff */
[----:B------:R-:W-:Y:S02]  /*9e5c0*/  IADD3.X R159, R121, R2, RZ, P1, !PT ;  /* 0x00000002799f7210 */ /* 0x000fe40000ffe4ff */
[----:B------:R-:W-:-:S05]  /*9e5d0*/  IADD3 R142, P1, R106, R5, RZ ;  /* 0x000000056a8e7210 */ /* 0x000fca0007f3e0ff */
[----:B------:R-:W-:Y:S02]  /*9e5e0*/  IMAD.X R252, R107, 0x1, R2, P1 ;  /* 0x000000016bfc7824 */ /* 0x000fe400008e0602 */
[----:B------:R-:W1:Y:S01]  /*9e5f0*/  LDL.LU.64 R106, [R1+0x10f0] ;  /* 0x0010f000016a7983 */ /* 0x000e620000300a00 */
[----:B------:R-:W-:-:S04]  /*9e600*/  IADD3 R140, P1, R118, R5, RZ ;  /* 0x00000005768c7210 */ /* 0x000fc80007f3e0ff */
        /* <DEDUP_REMOVED lines=10> */
[-C--:B------:R-:W-:Y:S01]  /*9e6b0*/  IADD3 R130, P1, R108, R5.reuse, RZ ;  /* 0x000000056c827210 */ /* 0x080fe20007f3e0ff */
[----:B------:R-:W4:Y:S04]  /*9e6c0*/  LDL.LU.64 R110, [R1+0x1070] ;  /* 0x00107000016e7983 */ /* 0x000f280000300a00 */
[----:B------:R-:W-:Y:S02]  /*9e6d0*/  IMAD.X R131, R109, 0x1, R2, P1 ;  /* 0x000000016d837824 */ /* 0x000fe400008e0602 */
[----:B------:R-:W4:Y:S01]  /*9e6e0*/  LDL.LU.64 R108, [R1+0x1030] ;  /* 0x00103000016c7983 */ /* 0x000f220000300a00 */
[----:B------:R-:W-:-:S04]  /*9e6f0*/  IADD3 R128, P1, R112, R5, RZ ;  /* 0x0000000570807210 */ /* 0x000fc80007f3e0ff */
[----:B------:R-:W-:Y:S02]  /*9e700*/  IADD3.X R129, R113, R2, RZ, P1, !PT ;  /* 0x0000000271817210 */ /* 0x000fe40000ffe4ff */
[----:B--2---:R-:W-:-:S05]  /*9e710*/  IADD3 R126, P1, R104, R5, RZ ;  /* 0x00000005687e7210 */ /* 0x004fca0007f3e0ff */
[----:B------:R-:W-:Y:S02]  /*9e720*/  IMAD.X R127, R105, 0x1, R2, P1 ;  /* 0x00000001697f7824 */ /* 0x000fe400008e0602 */
[----:B------:R-:W2:Y:S04]  /*9e730*/  LDL.LU.64 R104, [R1+0xff0] ;  /* 0x000ff00001687983 */ /* 0x000ea80000300a00 */
[----:B------:R-:W2:Y:S04]  /*9e740*/  LDL.LU.64 R116, [R1+0xfb0] ;  /* 0x000fb00001747983 */ /* 0x000ea80000300a00 */
[----:B------:R-:W2:Y:S04]  /*9e750*/  LDL.LU.64 R114, [R1+0xf70] ;  /* 0x000f700001727983 */ /* 0x000ea80000300a00 */
[----:B------:R-:W2:Y:S01]  /*9e760*/  LDL.LU.64 R112, [R1+0xf30] ;  /* 0x000f300001707983 */ /* 0x000ea20000300a00 */
[----:B-1----:R-:W-:-:S04]  /*9e770*/  IADD3 R124, P1, R106, R5, RZ ;  /* 0x000000056a7c7210 */ /* 0x002fc80007f3e0ff */
[----:B------:R-:W-:Y:S02]  /*9e780*/  IADD3.X R125, R107, R2, RZ, P1, !PT ;  /* 0x000000026b7d7210 */ /* 0x000fe40000ffe4ff */
[----:B---3--:R-:W-:-:S05]  /*9e790*/  IADD3 R106, P1, R102, R5, RZ ;  /* 0x00000005666a7210 */ /* 0x008fca0007f3e0ff */
[----:B------:R-:W-:Y:S02]  /*9e7a0*/  IMAD.X R107, R103, 0x1, R2, P1 ;  /* 0x00000001676b7824 */ /* 0x000fe400008e0602 */
[----:B------:R-:W3:Y:S01]  /*9e7b0*/  LDL.LU.64 R102, [R1+0xef0] ;  /* 0x000ef00001667983 */ /* 0x000ee20000300a00 */
[----:B----4-:R-:W-:-:S04]  /*9e7c0*/  IADD3 R122, P1, R110, R5, RZ ;  /* 0x000000056e7a7210 */ /* 0x010fc80007f3e0ff */
[----:B------:R-:W-:Y:S02]  /*9e7d0*/  IADD3.X R123, R111, R2, RZ, P1, !PT ;  /* 0x000000026f7b7210 */ /* 0x000fe40000ffe4ff */
[----:B------:R-:W-:Y:S01]  /*9e7e0*/  IADD3 R120, P1, R108, R5, RZ ;  /* 0x000000056c787210 */ /* 0x000fe20007f3e0ff */
[----:B------:R-:W4:Y:S04]  /*9e7f0*/  LDL.LU.64 R110, [R1+0xeb0] ;  /* 0x000eb000016e7983 */ /* 0x000f280000300a00 */
        /* <DEDUP_REMOVED lines=16> */
[----:B------:R-:W-:Y:S01]  /*9e900*/  LDGSTS.E [R3+0x6500], desc[UR60][R230.64], P0 ;  /* 0x06500000e6037fae */ /* 0x000fe2000812187c */
[----:B------:R-:W-:Y:S01]  /*9e910*/  MOV R218, R4 ;  /* 0x0000000400da7202 */ /* 0x000fe20000000f00 */
[----:B------:R-:W-:Y:S01]  /*9e920*/  IMAD.MOV.U32 R151, RZ, RZ, R6 ;  /* 0x000000ffff977224 */ /* 0x000fe200078e0006 */
[----:B------:R-:W-:Y:S01]  /*9e930*/  MOV R150, R146 ;  /* 0x0000009200967202 */ /* 0x000fe20000000f00 */
[----:B------:R-:W-:Y:S01]  /*9e940*/  LDGSTS.E [R3+0x6900], desc[UR60][R228.64], P0 ;  /* 0x06900000e4037fae */ /* 0x000fe2000812187c */
[----:B------:R-:W-:Y:S01]  /*9e950*/  MOV R146, R144 ;  /* 0x0000009000927202 */ /* 0x000fe20000000f00 */
[----:B------:R-:W-:-:S02]  /*9e960*/  IMAD.MOV.U32 R147, RZ, RZ, R156 ;  /* 0x000000ffff937224 */ /* 0x000fc400078e009c */
[----:B------:R-:W-:Y:S01]  /*9e970*/  LDGSTS.E [R3+0x6d00], desc[UR60][R226.64], P0 ;  /* 0x06d00000e2037fae */ /* 0x000fe2000812187c */
[----:B------:R-:W-:-:S03]  /*9e980*/  MOV R144, R143 ;  /* 0x0000008f00907202 */ /* 0x000fc60000000f00 */
[----:B------:R-:W-:Y:S01]  /*9e990*/  LDGSTS.E [R3+0x7100], desc[UR60][R224.64], P0 ;  /* 0x07100000e0037fae */ /* 0x000fe2000812187c */
[----:B------:R-:W-:-:S03]  /*9e9a0*/  MOV R143, R252 ;  /* 0x000000fc008f7202 */ /* 0x000fc60000000f00 */
[----:B------:R-:W-:Y:S04]  /*9e9b0*/  LDGSTS.E [R3+0x7500], desc[UR60][R222.64], P0 ;  /* 0x07500000de037fae */ /* 0x000fe8000812187c */
[----:B------:R-:W-:Y:S04]  /*9e9c0*/  LDGSTS.E [R3+0x7900], desc[UR60][R220.64], P0 ;  /* 0x07900000dc037fae */ /* 0x000fe8000812187c */
[----:B------:R1:W-:Y:S04]  /*9e9d0*/  LDGSTS.E [R3+0x7d00], desc[UR60][R218.64], P0 ;  /* 0x07d00000da037fae */ /* 0x0003e8000812187c */
[----:B------:R-:W-:Y:S01]  /*9e9e0*/  STL.64 [R1+0x1430], R150 ;  /* 0x0014309601007387 */ /* 0x000fe20000100a00 */
[----:B-1----:R-:W-:Y:S01]  /*9e9f0*/  IMAD.U32 R3, RZ, RZ, UR4 ;  /* 0x00000004ff037e24 */ /* 0x002fe2000f8e00ff */
[----:B--2---:R-:W-:-:S04]  /*9ea00*/  IADD3 R118, P1, R104, R5, RZ ;  /* 0x0000000568767210 */ /* 0x004fc80007f3e0ff */
        /* <DEDUP_REMOVED lines=9> */
[----:B------:R-:W-:-:S05]  /*9eaa0*/  IADD3 R158, P1, R204, R5, RZ ;  /* 0x00000005cc9e7210 */ /* 0x000fca0007f3e0ff */
[----:B------:R-:W-:Y:S01]  /*9eab0*/  IMAD.X R204, R205, 0x1, R2, P1 ;  /* 0x00000001cdcc7824 */ /* 0x000fe200008e0602 */
[----:B----4-:R-:W-:-:S04]  /*9eac0*/  IADD3 R102, P1, R110, R5, RZ ;  /* 0x000000056e667210 */ /* 0x010fc80007f3e0ff */
[----:B------:R-:W-:Y:S02]  /*9ead0*/  IADD3.X R103, R111, R2, RZ, P1, !PT ;  /* 0x000000026f677210 */ /* 0x000fe40000ffe4ff */
[----:B------:R-:W-:-:S05]  /*9eae0*/  IADD3 R110, P1, R108, R5, RZ ;  /* 0x000000056c6e7210 */ /* 0x000fca0007f3e0ff */
[----:B------:R-:W-:Y:S01]  /*9eaf0*/  IMAD.X R111, R109, 0x1, R2, P1 ;  /* 0x000000016d6f7824 */ /* 0x000fe200008e0602 */
[----:B------:R-:W-:Y:S02]  /*9eb00*/  IADD3 R108, P1, R148, R5, RZ ;  /* 0x00000005946c7210 */ /* 0x000fe40007f3e0ff */
[----:B------:R-:W-:Y:S02]  /*9eb10*/  MOV R148, R145 ;  /* 0x0000009100947202 */ /* 0x000fe40000000f00 */
[----:B------:R-:W-:Y:S01]  /*9eb20*/  IADD3.X R109, R149, R2, RZ, P1, !PT ;  /* 0x00000002956d7210 */ /* 0x000fe20000ffe4ff */
[----:B------:R-:W-:Y:S02]  /*9eb30*/  IMAD.MOV.U32 R149, RZ, RZ, R154 ;  /* 0x000000ffff957224 */ /* 0x000fe400078e009a */
[----:B------:R-:W-:Y:S01]  /*9eb40*/  IMAD.MOV.U32 R145, RZ, RZ, R159 ;  /* 0x000000ffff917224 */ /* 0x000fe200078e009f */
[----:B------:R-:W-:Y:S02]  /*9eb50*/  LOP3.LUT R205, R7, 0x30, RZ, 0x3c, !PT ;  /* 0x0000003007cd7812 */ /* 0x000fe400078e3cff */
[----:B------:R-:W-:Y:S04]  /*9eb60*/  STL.64 [R1+0x13f0], R148 ;  /* 0x0013f09401007387 */ /* 0x000fe80000100a00 */
        /* <DEDUP_REMOVED lines=35> */
[----:B------:R4:W-:Y:S04]  /*9eda0*/  LDGSTS.E [R3+0x3180], desc[UR60][R126.64], P0 ;  /* 0x031800007e037fae */ /* 0x0009e8000812187c */
[----:B------:R4:W-:Y:S04]  /*9edb0*/  STL.64 [R1+0xe30], R108 ;  /* 0x000e306c01007387 */ /* 0x0009e80000100a00 */
[----:B------:R4:W-:Y:S04]  /*9edc0*/  LDGSTS.E [R3+0x3580], desc[UR60][R124.64], P0 ;  /* 0x035800007c037fae */ /* 0x0009e8000812187c */
[----:B------:R-:W-:Y:S04]  /*9edd0*/  LDGSTS.E [R3+0x3980], desc[UR60][R106.64], P0 ;  /* 0x039800006a037fae */ /* 0x000fe8000812187c */
[----:B------:R-:W-:Y:S04]  /*9ede0*/  LDGSTS.E [R3+0x3d80], desc[UR60][R122.64], P0 ;  /* 0x03d800007a037fae */ /* 0x000fe8000812187c */
[----:B-1----:R-:W4:Y:S04]  /*9edf0*/  LDL.LU.64 R124, [R1+0x1428] ;  /* 0x00142800017c7983 */ /* 0x002f280000300a00 */
[----:B---3--:R-:W3:Y:S04]  /*9ee00*/  LDL.LU.64 R106, [R1+0x13e8] ;  /* 0x0013e800016a7983 */ /* 0x008ee80000300a00 */
[----:B--2---:R-:W2:Y:S04]  /*9ee10*/  LDL.LU.64 R122, [R1+0x13a8] ;  /* 0x0013a800017a7983 */ /* 0x004ea80000300a00 */
[----:B------:R-:W-:Y:S04]  /*9ee20*/  LDGSTS.E [R3+0x4180], desc[UR60][R120.64], P0 ;  /* 0x0418000078037fae */ /* 0x000fe8000812187c */
[----:B------:R-:W-:Y:S04]  /*9ee30*/  LDGSTS.E [R3+0x4580], desc[UR60][R118.64], P0 ;  /* 0x0458000076037fae */ /* 0x000fe8000812187c */
[----:B------:R1:W-:Y:S04]  /*9ee40*/  LDGSTS.E [R3+0x4980], desc[UR60][R104.64], P0 ;  /* 0x0498000068037fae */ /* 0x0003e8000812187c */
[----:B----4-:R-:W4:Y:S04]  /*9ee50*/  LDL.LU.64 R120, [R1+0x1368] ;  /* 0x0013680001787983 */ /* 0x010f280000300a00 */
[----:B------:R-:W-:Y:S04]  /*9ee60*/  LDGSTS.E [R3+0x4d80], desc[UR60][R116.64], P0 ;  /* 0x04d8000074037fae */ /* 0x000fe8000812187c */
[----:B------:R-:W4:Y:S04]  /*9ee70*/  LDL.LU.64 R104, [R1+0x1328] ;  /* 0x0013280001687983 */ /* 0x000f280000300a00 */
[----:B------:R-:W4:Y:S04]  /*9ee80*/  LDL.LU.64 R118, [R1+0x12e8] ;  /* 0x0012e80001767983 */ /* 0x000f280000300a00 */
[----:B------:R-:W4:Y:S04]  /*9ee90*/  LDL.LU.64 R116, [R1+0x12a8] ;  /* 0x0012a80001747983 */ /* 0x000f280000300a00 */
[----:B------:R-:W-:Y:S04]  /*9eea0*/  LDGSTS.E [R3+0x5180], desc[UR60][R114.64], P0 ;  /* 0x0518000072037fae */ /* 0x000fe8000812187c */
[----:B------:R-:W-:Y:S04]  /*9eeb0*/  LDGSTS.E [R3+0x5580], desc[UR60][R112.64], P0 ;  /* 0x0558000070037fae */ /* 0x000fe8000812187c */
        /* <DEDUP_REMOVED lines=25> */
[----:B------:R-:W2:Y:S04]  /*9f050*/  LDL.LU.64 R106, [R1+0x1128] ;  /* 0x00112800016a7983 */ /* 0x000ea80000300a00 */
[----:B------:R-:W-:Y:S01]  /*9f060*/  IMAD.X R156, R123, 0x1, R2, P1 ;  /* 0x000000017b9c7824 */ /* 0x000fe200008e0602 */
[----:B----4-:R-:W-:-:S04]  /*9f070*/  IADD3 R143, P1, R120, R5, RZ ;  /* 0x00000005788f7210 */ /* 0x010fc80007f3e0ff */
[----:B------:R-:W-:Y:S02]  /*9f080*/  IADD3.X R159, R121, R2, RZ, P1, !PT ;  /* 0x00000002799f7210 */ /* 0x000fe40000ffe4ff */
[----:B------:R-:W-:-:S05]  /*9f090*/  IADD3 R142, P1, R104, R5, RZ ;  /* 0x00000005688e7210 */ /* 0x000fca0007f3e0ff */
[----:B------:R-:W-:Y:S01]  /*9f0a0*/  IMAD.X R252, R105, 0x1, R2, P1 ;  /* 0x0000000169fc7824 */ /* 0x000fe200008e0602 */
[-C--:B------:R-:W-:Y:S01]  /*9f0b0*/  IADD3 R140, P1, R118, R5.reuse, RZ ;  /* 0x00000005768c7210 */ /* 0x080fe20007f3e0ff */
[----:B------:R-:W3:Y:S03]  /*9f0c0*/  LDL.LU.64 R104, [R1+0x10e8] ;  /* 0x0010e80001687983 */ /* 0x000ee60000300a00 */
[----:B------:R-:W-:Y:S02]  /*9f0d0*/  IADD3.X R141, R119, R2, RZ, P1, !PT ;  /* 0x00000002778d7210 */ /* 0x000fe40000ffe4ff */
[----:B------:R-:W-:-:S05]  /*9f0e0*/  IADD3 R138, P1, R116, R5, RZ ;  /* 0x00000005748a7210 */ /* 0x000fca0007f3e0ff */
[----:B------:R-:W-:Y:S01]  /*9f0f0*/  IMAD.X R139, R117, 0x1, R2, P1 ;  /* 0x00000001758b7824 */ /* 0x000fe200008e0602 */
[----:B------:R-:W-:-:S04]  /*9f100*/  IADD3 R136, P1, R102, R5, RZ ;  /* 0x0000000566887210 */ /* 0x000fc80007f3e0ff */
[----:B------:R-:W-:Y:S02]  /*9f110*/  IADD3.X R137, R103, R2, RZ, P1, !PT ;  /* 0x0000000267897210 */ /* 0x000fe40000ffe4ff */
[-C--:B------:R-:W-:Y:S01]  /*9f120*/  IADD3 R134, P1, R114, R5.reuse, RZ ;  /* 0x0000000572867210 */ /* 0x080fe20007f3e0ff */
[----:B------:R-:W1:Y:S04]  /*9f130*/  LDL.LU.64 R102, [R1+0x10a8] ;  /* 0x0010a80001667983 */ /* 0x000e680000300a00 */
        /* <DEDUP_REMOVED lines=9> */
[----:B--2---:R-:W-:-:S05]  /*9f1d0*/  IADD3 R126, P1, R106, R5, RZ ;  /* 0x000000056a7e7210 */ /* 0x004fca0007f3e0ff */
[----:B------:R-:W-:Y:S02]  /*9f1e0*/  IMAD.X R127, R107, 0x1, R2, P1 ;  /* 0x000000016b7f7824 */ /* 0x000fe400008e0602 */
[----:B------:R-:W2:Y:S04]  /*9f1f0*/  LDL.LU.64 R106, [R1+0xfe8] ;  /* 0x000fe800016a7983 */ /* 0x000ea80000300a00 */
[----:B------:R-:W2:Y:S04]  /*9f200*/  LDL.LU.64 R116, [R1+0xfa8] ;  /* 0x000fa80001747983 */ /* 0x000ea80000300a00 */
[----:B------:R-:W2:Y:S04]  /*9f210*/  LDL.LU.64 R114, [R1+0xf68] ;  /* 0x000f680001727983 */ /* 0x000ea80000300a00 */
[----:B------:R-:W2:Y:S01]  /*9f220*/  LDL.LU.64 R112, [R1+0xf28] ;  /* 0x000f280001707983 */ /* 0x000ea20000300a00 */
[----:B---3--:R-:W-:-:S04]  /*9f230*/  IADD3 R124, P1, R104, R5, RZ ;  /* 0x00000005687c7210 */ /* 0x008fc80007f3e0ff */
[----:B------:R-:W-:Y:S02]  /*9f240*/  IADD3.X R125, R105, R2, RZ, P1, !PT ;  /* 0x00000002697d7210 */ /* 0x000fe40000ffe4ff */
[----:B-1----:R-:W-:-:S05]  /*9f250*/  IADD3 R104, P1, R102, R5, RZ ;  /* 0x0000000566687210 */ /* 0x002fca0007f3e0ff */
[----:B------:R-:W-:Y:S02]  /*9f260*/  IMAD.X R105, R103, 0x1, R2, P1 ;  /* 0x0000000167697824 */ /* 0x000fe400008e0602 */
[----:B------:R-:W3:Y:S04]  /*9f270*/  LDL.LU.64 R102, [R1+0xee8] ;  /* 0x000ee80001667983 */ /* 0x000ee80000300a00 */
        /* <DEDUP_REMOVED lines=23> */
[----:B------:R-:W-:-:S02]  /*9f3f0*/  IMAD.MOV.U32 R151, RZ, RZ, R6 ;  /* 0x000000ffff977224 */ /* 0x000fc400078e0006 */
[----:B------:R-:W-:Y:S01]  /*9f400*/  LDGSTS.E [R3+0x6980], desc[UR60][R214.64], P0 ;  /* 0x06980000d6037fae */ /* 0x000fe2000812187c */
[----:B------:R-:W-:Y:S01]  /*9f410*/  MOV R146, R144 ;  /* 0x0000009000927202 */ /* 0x000fe20000000f00 */
[----:B------:R-:W-:Y:S02]  /*9f420*/  IMAD.MOV.U32 R147, RZ, RZ, R156 ;  /* 0x000000ffff937224 */ /* 0x000fe400078e009c */
        /* <DEDUP_REMOVED lines=83> */
[----:B------:R4:W-:Y:S04]  /*9f960*/  LDGSTS.E [R3+0x3e00], desc[UR60][R122.64], P0 ;  /* 0x03e000007a037fae */ /* 0x0009e8000812187c */
        /* <DEDUP_REMOVED lines=19> */
[----:B------:R-:W4:Y:S04]  /*9faa0*/  LDL.LU.64 R108, [R1+0x11a0] ;  /* 0x0011a000016c7983 */ /* 0x000f280000300a00 */
[----:B------:R-:W4:Y:S01]  /*9fab0*/  LDL.LU.64 R110, [R1+0x1160] ;  /* 0x00116000016e7983 */ /* 0x000f220000300a00 */
        /* <DEDUP_REMOVED lines=19> */
[----:B------:R-:W4:Y:S04]  /*9fbf0*/  LDL.LU.64 R102, [R1+0x10a0] ;  /* 0x0010a00001667983 */ /* 0x000f280000300a00 */
[----:B------:R-:W-:Y:S01]  /*9fc00*/  IMAD.X R135, R115, 0x1, R2, P1 ;  /* 0x0000000173877824 */ /* 0x000fe200008e0602 */
[----:B------:R-:W-:-:S04]  /*9fc10*/  IADD3 R132, P1, R112, R5, RZ ;  /* 0x0000000570847210 */ /* 0x000fc80007f3e0ff */
[----:B------:R-:W-:Y:S02]  /*9fc20*/  IADD3.X R133, R113, R2, RZ, P1, !PT ;  /* 0x0000000271857210 */ /* 0x000fe40000ffe4ff */
[----:B------:R-:W-:-:S05]  /*9fc30*/  IADD3 R130, P1, R108, R5, RZ ;  /* 0x000000056c827210 */ /* 0x000fca0007f3e0ff */
[----:B------:R-:W-:Y:S02]  /*9fc40*/  IMAD.X R131, R109, 0x1, R2, P1 ;  /* 0x000000016d837824 */ /* 0x000fe400008e0602 */
[----:B------:R-:W1:Y:S01]  /*9fc50*/  LDL.LU.64 R108, [R1+0x1060] ;  /* 0x00106000016c7983 */ /* 0x000e620000300a00 */
[----:B------:R-:W-:-:S03]  /*9fc60*/  IADD3 R128, P1, R110, R5, RZ ;  /* 0x000000056e807210 */ /* 0x000fc60007f3e0ff */
[----:B------:R-:W4:Y:S01]  /*9fc70*/  LDL.LU.64 R118, [R1+0x1020] ;  /* 0x0010200001767983 */ /* 0x000f220000300a00 */
[----:B------:R-:W-:-:S03]  /*9fc80*/  IADD3.X R129, R111, R2, RZ, P1, !PT ;  /* 0x000000026f817210 */ /* 0x000fc60000ffe4ff */
[----:B------:R-:W4:Y:S01]  /*9fc90*/  LDL.LU.64 R116, [R1+0xfe0] ;  /* 0x000fe00001747983 */ /* 0x000f220000300a00 */
        /* <DEDUP_REMOVED lines=8> */
[----:B----4-:R-:W-:-:S05]  /*9fd20*/  IADD3 R122, P1, R102, R5, RZ ;  /* 0x00000005667a7210 */ /* 0x010fca0007f3e0ff */
[----:B------:R-:W-:Y:S02]  /*9fd30*/  IMAD.X R123, R103, 0x1, R2, P1 ;  /* 0x00000001677b7824 */ /* 0x000fe400008e0602 */
[----:B------:R-:W3:Y:S01]  /*9fd40*/  LDL.LU.64 R102, [R1+0xea0] ;  /* 0x000ea00001667983 */ /* 0x000ee20000300a00 */
[----:B-1----:R-:W-:-:S04]  /*9fd50*/  IADD3 R106, P1, R108, R5, RZ ;  /* 0x000000056c6a7210 */ /* 0x002fc80007f3e0ff */
[----:B------:R-:W-:Y:S02]  /*9fd60*/  IADD3.X R107, R109, R2, RZ, P1, !PT ;  /* 0x000000026d6b7210 */ /* 0x000fe40000ffe4ff */
[----:B------:R-:W4:Y:S04]  /*9fd70*/  LDL.LU.64 R108, [R1+0xe60] ;  /* 0x000e6000016c7983 */ /* 0x000f280000300a00 */
[----:B------:R-:W4:Y:S01]  /*9fd80*/  LDL.LU.64 R148, [R1+0xe20] ;  /* 0x000e200001947983 */ /* 0x000f220000300a00 */
[----:B------:R-:W-:-:S05]  /*9fd90*/  IADD3 R120, P1, R118, R5, RZ ;  /* 0x0000000576787210 */ /* 0x000fca0007f3e0ff */
[----:B------:R-:W-:Y:S01]  /*9fda0*/  IMAD.X R121, R119, 0x1, R2, P1 ;  /* 0x0000000177797824 */ /* 0x000fe200008e0602 */
[----:B------:R-:W-:-:S04]  /*9fdb0*/  IADD3 R118, P1, R116, R5, RZ ;  /* 0x0000000574767210 */ /* 0x000fc80007f3e0ff */
[----:B------:R-:W-:Y:S01]  /*9fdc0*/  IADD3.X R119, R117, R2, RZ, P1, !PT ;  /* 0x0000000275777210 */ /* 0x000fe20000ffe4ff */
        /* <DEDUP_REMOVED lines=29> */
[----:B--2---:R-:W-:-:S05]  /*9ffa0*/  IADD3 R116, P1, R104, R5, RZ ;  /* 0x0000000568747210 */ /* 0x004fca0007f3e0ff */
[----:B------:R-:W-:Y:S01]  /*9ffb0*/  IMAD.X R117, R105, 0x1, R2, P1 ;  /* 0x0000000169757824 */ /* 0x000fe200008e0602 */
[----:B------:R-:W-:-:S04]  /*9ffc0*/  IADD3 R104, P1, R114, R5, RZ ;  /* 0x0000000572687210 */ /* 0x000fc80007f3e0ff */
[----:B------:R-:W-:Y:S02]  /*9ffd0*/  IADD3.X R105, R115, R2, RZ, P1, !PT ;  /* 0x0000000273697210 */ /* 0x000fe40000ffe4ff */
[----:B------:R-:W-:-:S05]  /*9ffe0*/  IADD3 R114, P1, R112, R5, RZ ;  /* 0x0000000570727210 */ /* 0x000fca0007f3e0ff */
[----:B------:R-:W-:Y:S01]  /*9fff0*/  IMAD.X R115, R113, 0x1, R2, P1 ;  /* 0x0000000171737824 */ /* 0x000fe200008e0602 */
[----:B------:R-:W-:-:S04]  /*a0000*/  IADD3 R112, P1, R110, R5, RZ ;  /* 0x000000056e707210 */ /* 0x000fc80007f3e0ff */
[----:B------:R-:W-:Y:S02]  /*a0010*/  IADD3.X R113, R111, R2, RZ, P1, !PT ;  /* 0x000000026f717210 */ /* 0x000fe40000ffe4ff */
[----:B---3--:R-:W-:-:S05]  /*a0020*/  IADD3 R110, P1, R102, R5, RZ ;  /* 0x00000005666e7210 */ /* 0x008fca0007f3e0ff */
[----:B------:R-:W-:Y:S01]  /*a0030*/  IMAD.X R111, R103, 0x1, R2, P1 ;  /* 0x00000001676f7824 */ /* 0x000fe200008e0602 */
[----:B----4-:R-:W-:-:S04]  /*a0040*/  IADD3 R102, P1, R108, R5, RZ ;  /* 0x000000056c667210 */ /* 0x010fc80007f3e0ff */
[----:B------:R-:W-:Y:S02]  /*a0050*/  IADD3.X R103, R109, R2, RZ, P1, !PT ;  /* 0x000000026d677210 */ /* 0x000fe40000ffe4ff */
[----:B------:R-:W-:-:S05]  /*a0060*/  IADD3 R108, P1, R148, R5, RZ ;  /* 0x00000005946c7210 */ /* 0x000fca0007f3e0ff */
[----:B------:R-:W-:Y:S01]  /*a0070*/  IMAD.X R109, R149, 0x1, R2, P1 ;  /* 0x00000001956d7824 */ /* 0x000fe200008e0602 */
[----:B------:R-:W-:Y:S01]  /*a0080*/  IADD3 R9, P1, R188, R5, RZ ;  /* 0x00000005bc097210 */ /* 0x000fe20007f3e0ff */
[----:B------:R-:W-:Y:S01]  /*a0090*/  IMAD.MOV.U32 R149, RZ, RZ, R154 ;  /* 0x000000ffff957224 */ /* 0x000fe200078e009a */
[----:B------:R-:W-:Y:S02]  /*a00a0*/  MOV R148, R145 ;  /* 0x0000009100947202 */ /* 0x000fe40000000f00 */
[----:B------:R-:W-:Y:S01]  /*a00b0*/  IADD3.X R188, R189, R2, RZ, P1, !PT ;  /* 0x00000002bdbc7210 */ /* 0x000fe20000ffe4ff */
[----:B------:R-:W-:Y:S01]  /*a00c0*/  IMAD.MOV.U32 R145, RZ, RZ, R159 ;  /* 0x000000ffff917224 */ /* 0x000fe200078e009f */
[----:B------:R-:W-:Y:S01]  /*a00d0*/  IADD3 R158, P1, R176, R5, RZ ;  /* 0x00000005b09e7210 */ /* 0x000fe20007f3e0ff */
[----:B------:R-:W-:Y:S04]  /*a00e0*/  STL.64 [R1+0x13e0], R148 ;  /* 0x0013e09401007387 */ /* 0x000fe80000100a00 */
[----:B------:R-:W-:Y:S01]  /*a00f0*/  IMAD.X R176, R177, 0x1, R2, P1 ;  /* 0x00000001b1b07824 */ /* 0x000fe200008e0602 */
        /* <DEDUP_REMOVED lines=15> */
[----:B------:R-:W-:Y:S04]  /*a01f0*/  LDGSTS.E [R3+0x680], desc[UR60][R148.64], P0 ;  /* 0x0068000094037fae */ /* 0x000fe8000812187c */
[----:B------:R2:W-:Y:S04]  /*a0200*/  STL.64 [R1+0x10a0], R122 ;  /* 0x0010a07a01007387 */ /* 0x0005e80000100a00 */
[----:B------:R-:W-:Y:S04]  /*a0210*/  LDGSTS.E [R3+0xa80], desc[UR60][R146.64], P0 ;  /* 0x00a8000092037fae */ /* 0x000fe8000812187c */
[----:B------:R3:W-:Y:S04]  /*a0220*/  STL.64 [R1+0x1060], R106 ;  /* 0x0010606a01007387 */ /* 0x0007e80000100a00 */
[----:B------:R4:W-:Y:S04]  /*a0230*/  LDGSTS.E [R3+0xe80], desc[UR60][R144.64], P0 ;  /* 0x00e8000090037fae */ /* 0x0009e8000812187c */
[----:B------:R4:W-:Y:S04]  /*a0240*/  STL.64 [R1+0x1020], R120 ;  /* 0x0010207801007387 */ /* 0x0009e80000100a00 */
[----:B------:R4:W-:Y:S01]  /*a0250*/  LDGSTS.E [R3+0x1280], desc[UR60][R142.64], P0 ;  /* 0x012800008e037fae */ /* 0x0009e2000812187c */
[----:B------:R-:W-:-:S03]  /*a0260*/  IMAD.MOV.U32 R189, RZ, RZ, R188 ;  /* 0x000000ffffbd7224 */ /* 0x000fc600078e00bc */
[----:B------:R4:W-:Y:S04]  /*a0270*/  STL.64 [R1+0xfe0], R118 ;  /* 0x000fe07601007387 */ /* 0x0009e80000100a00 */
[----:B------:R4:W-:Y:S01]  /*a0280*/  LDGSTS.E [R3+0x1680], desc[UR60][R140.64], P0 ;  /* 0x016800008c037fae */ /* 0x0009e2000812187c */
[----:B------:R-:W-:-:S03]  /*a0290*/  MOV R188, R9 ;  /* 0x0000000900bc7202 */ /* 0x000fc60000000f00 */
        /* <DEDUP_REMOVED lines=8> */
[----:B------:R-:W4:Y:S04]  /*a0320*/  LDL.LU R9, [R1+0x2cbc] ;  /* 0x002cbc0001097983 */ /* 0x000f280000300800 */
[----:B------:R4:W-:Y:S04]  /*a0330*/  LDGSTS.E [R3+0x2a80], desc[UR60][R130.64], P0 ;  /* 0x02a8000082037fae */ /* 0x0009e8000812187c */
[----:B------:R-:W-:Y:S04]  /*a0340*/  STL.64 [R1+0xea0], R110 ;  /* 0x000ea06e01007387 */ /* 0x000fe80000100a00 */
[----:B------:R4:W-:Y:S04]  /*a0350*/  LDGSTS.E [R3+0x2e80], desc[UR60][R128.64], P0 ;  /* 0x02e8000080037fae */ /* 0x0009e8000812187c */
[----:B------:R4:W-:Y:S04]  /*a0360*/  STL.64 [R1+0xe60], R102 ;  /* 0x000e606601007387 */ /* 0x0009e80000100a00 */
[----:B------:R4:W-:Y:S04]  /*a0370*/  LDGSTS.E [R3+0x3280], desc[UR60][R126.64], P0 ;  /* 0x032800007e037fae */ /* 0x0009e8000812187c */
[----:B------:R4:W-:Y:S04]  /*a0380*/  STL.64 [R1+0xe20], R108 ;  /* 0x000e206c01007387 */ /* 0x0009e80000100a00 */
[----:B------:R-:W-:Y:S04]  /*a0390*/  LDGSTS.E [R3+0x3680], desc[UR60][R124.64], P0 ;  /* 0x036800007c037fae */ /* 0x000fe8000812187c */
[----:B------:R-:W-:Y:S04]  /*a03a0*/  LDGSTS.E [R3+0x3a80], desc[UR60][R122.64], P0 ;  /* 0x03a800007a037fae */ /* 0x000fe8000812187c */
[----:B------:R-:W-:Y:S04]  /*a03b0*/  LDGSTS.E [R3+0x3e80], desc[UR60][R106.64], P0 ;  /* 0x03e800006a037fae */ /* 0x000fe8000812187c */
[----:B-1----:R-:W4:Y:S04]  /*a03c0*/  LDL.LU.64 R124, [R1+0x1418] ;  /* 0x00141800017c7983 */ /* 0x002f280000300a00 */
[----:B--2---:R-:W2:Y:S04]  /*a03d0*/  LDL.LU.64 R122, [R1+0x13d8] ;  /* 0x0013d800017a7983 */ /* 0x004ea80000300a00 */
[----:B---3--:R-:W3:Y:S04]  /*a03e0*/  LDL.LU.64 R106, [R1+0x1398] ;  /* 0x00139800016a7983 */ /* 0x008ee80000300a00 */
[----:B------:R-:W-:Y:S04]  /*a03f0*/  LDGSTS.E [R3+0x4280], desc[UR60][R120.64], P0 ;  /* 0x0428000078037fae */ /* 0x000fe8000812187c */
[----:B------:R-:W-:Y:S04]  /*a0400*/  LDGSTS.E [R3+0x4680], desc[UR60][R118.64], P0 ;  /* 0x0468000076037fae */ /* 0x000fe8000812187c */
[----:B------:R-:W-:Y:S04]  /*a0410*/  LDGSTS.E [R3+0x4a80], desc[UR60][R116.64], P0 ;  /* 0x04a8000074037fae */ /* 0x000fe8000812187c */
[----:B----4-:R-:W4:Y:S04]  /*a0420*/  LDL.LU.64 R120, [R1+0x1358] ;  /* 0x0013580001787983 */ /* 0x010f280000300a00 */
        /* <DEDUP_REMOVED lines=8> */
[----:B------:R-:W-:Y:S01]  /*a04b0*/  LDGSTS.E [R3+0x5e80], desc[UR60][R102.64], P0 ;  /* 0x05e8000066037fae */ /* 0x000fe2000812187c */
[----:B------:R-:W-:-:S03]  /*a04c0*/  IADD3 R157, P1, R186, R5, RZ ;  /* 0x00000005ba9d7210 */ /* 0x000fc60007f3e0ff */
[----:B------:R1:W-:Y:S04]  /*a04d0*/  LDGSTS.E [R3+0x6280], desc[UR60][R108.64], P0 ;  /* 0x062800006c037fae */ /* 0x0003e8000812187c */
[----:B------:R-:W4:Y:S01]  /*a04e0*/  LDL.LU.64 R102, [R1+0x1218] ;  /* 0x0012180001667983 */ /* 0x000f220000300a00 */
[-C--:B------:R-:W-:Y:S02]  /*a04f0*/  IADD3.X R186, R187, R2.reuse, RZ, P1, !PT ;  /* 0x00000002bbba7210 */ /* 0x080fe40000ffe4ff */
[-C--:B------:R-:W-:Y:S01]  /*a0500*/  IADD3 R155, P1, R184, R5.reuse, RZ ;  /* 0x00000005b89b7210 */ /* 0x080fe20007f3e0ff */
[----:B------:R-:W4:Y:S04]  /*a0510*/  LDL.LU.64 R112, [R1+0x11d8] ;  /* 0x0011d80001707983 */ /* 0x000f280000300a00 */
[----:B------:R-:W-:Y:S01]  /*a0520*/  IMAD.X R184, R185, 0x1, R2, P1 ;  /* 0x00000001b9b87824 */ /* 0x000fe200008e0602 */
[-C--:B------:R-:W-:Y:S01]  /*a0530*/  IADD3 R153, P1, R182, R5.reuse, RZ ;  /* 0x00000005b6997210 */ /* 0x080fe20007f3e0ff */
[----:B------:R-:W4:Y:S03]  /*a0540*/  LDL.LU.64 R110, [R1+0x1198] ;  /* 0x00119800016e7983 */ /* 0x000f260000300a00 */
[----:B------:R-:W-:Y:S01]  /*a0550*/  IADD3.X R182, R183, R2, RZ, P1, !PT ;  /* 0x00000002b7b67210 */ /* 0x000fe20000ffe4ff */
[----:B------:R-:W4:Y:S01]  /*a0560*/  LDL.LU.64 R108, [R1+0x1158] ;  /* 0x00115800016c7983 */ /* 0x000f220000300a00 */
[----:B------:R-:W-:Y:S01]  /*a0570*/  IADD3 R152, P1, R180, R5, RZ ;  /* 0x00000005b4987210 */ /* 0x000fe20007f3e0ff */
[----:B------:R-:W-:-:S02]  /*a0580*/  IMAD.MOV.U32 R177, RZ, RZ, R176 ;  /* 0x000000ffffb17224 */ /* 0x000fc400078e00b0 */
[----:B------:R-:W-:Y:S02]  /*a0590*/  LDGSTS.E [R3+0x6680], desc[UR60][R188.64], P0 ;  /* 0x06680000bc037fae */ /* 0x000fe4000812187c */
        /* <DEDUP_REMOVED lines=8> */
[----:B------:R-:W-:Y:S02]  /*a0620*/  IMAD.X R156, R107, 0x1, R2, P1 ;  /* 0x000000016b9c7824 */ /* 0x000fe400008e0602 */
[----:B------:R-:W1:Y:S01]  /*a0630*/  LDL.LU.64 R106, [R1+0x1118] ;  /* 0x00111800016a7983 */ /* 0x000e620000300a00 */
[----:B----4-:R-:W-:-:S04]  /*a0640*/  IADD3 R141, P1, R120, R5, RZ ;  /* 0x00000005788d7210 */ /* 0x010fc80007f3e0ff */
[----:B------:R-:W-:Y:S02]  /*a0650*/  IADD3.X R159, R121, R2, RZ, P1, !PT ;  /* 0x00000002799f7210 */ /* 0x000fe40000ffe4ff */
[----:B------:R-:W-:-:S05]  /*a0660*/  IADD3 R140, P1, R118, R5, RZ ;  /* 0x00000005768c7210 */ /* 0x000fca0007f3e0ff */
[----:B------:R-:W-:Y:S01]  /*a0670*/  IMAD.X R252, R119, 0x1, R2, P1 ;  /* 0x0000000177fc7824 */ /* 0x000fe200008e0602 */
[----:B------:R-:W-:-:S04]  /*a0680*/  IADD3 R138, P1, R104, R5, RZ ;  /* 0x00000005688a7210 */ /* 0x000fc80007f3e0ff */
[----:B------:R-:W-:Y:S02]  /*a0690*/  IADD3.X R139, R105, R2, RZ, P1, !PT ;  /* 0x00000002698b7210 */ /* 0x000fe40000ffe4ff */
[-C--:B------:R-:W-:Y:S01]  /*a06a0*/  IADD3 R136, P1, R116, R5.reuse, RZ ;  /* 0x0000000574887210 */ /* 0x080fe20007f3e0ff */
[----:B------:R-:W2:Y:S04]  /*a06b0*/  LDL.LU.64 R104, [R1+0x10d8] ;  /* 0x0010d80001687983 */ /* 0x000ea80000300a00 */
[----:B------:R-:W-:Y:S01]  /*a06c0*/  IMAD.X R137, R117, 0x1, R2, P1 ;  /* 0x0000000175897824 */ /* 0x000fe200008e0602 */
[----:B------:R-:W-:-:S04]  /*a06d0*/  IADD3 R134, P1, R114, R5, RZ ;  /* 0x0000000572867210 */ /* 0x000fc80007f3e0ff */
[----:B------:R-:W-:Y:S02]  /*a06e0*/  IADD3.X R135, R115, R2, RZ, P1, !PT ;  /* 0x0000000273877210 */ /* 0x000fe40000ffe4ff */
[----:B------:R-:W-:-:S05]  /*a06f0*/  IADD3 R132, P1, R102, R5, RZ ;  /* 0x0000000566847210 */ /* 0x000fca0007f3e0ff */
[----:B------:R-:W-:Y:S02]  /*a0700*/  IMAD.X R133, R103, 0x1, R2, P1 ;  /* 0x0000000167857824 */ /* 0x000fe400008e0602 */
[----:B------:R-:W3:Y:S01]  /*a0710*/  LDL.LU.64 R102, [R1+0x1098] ;  /* 0x0010980001667983 */ /* 0x000ee20000300a00 */
[----:B------:R-:W-:-:S03]  /*a0720*/  IADD3 R130, P1, R112, R5, RZ ;  /* 0x0000000570827210 */ /* 0x000fc60007f3e0ff */
        /* <DEDUP_REMOVED lines=8> */
[----:B------:R-:W4:Y:S04]  /*a07b0*/  LDL.LU.64 R118, [R1+0xf98] ;  /* 0x000f980001767983 */ /* 0x000f280000300a00 */
[----:B------:R-:W4:Y:S01]  /*a07c0*/  LDL.LU.64 R120, [R1+0xf58] ;  /* 0x000f580001787983 */ /* 0x000f220000300a00 */
[----:B-1----:R-:W-:-:S05]  /*a07d0*/  IADD3 R108, P1, R106, R5, RZ ;  /* 0x000000056a6c7210 */ /* 0x002fca0007f3e0ff */
[----:B------:R-:W-:Y:S01]  /*a07e0*/  IMAD.X R109, R107, 0x1, R2, P1 ;  /* 0x000000016b6d7824 */ /* 0x000fe200008e0602 */
[----:B--2---:R-:W-:-:S04]  /*a07f0*/  IADD3 R110, P1, R104, R5, RZ ;  /* 0x00000005686e7210 */ /* 0x004fc80007f3e0ff */
[----:B------:R-:W-:Y:S02]  /*a0800*/  IADD3.X R111, R105, R2, RZ, P1, !PT ;  /* 0x00000002696f7210 */ /* 0x000fe40000ffe4ff */
[----:B------:R-:W2:Y:S04]  /*a0810*/  LDL.LU.64 R104, [R1+0xf18] ;  /* 0x000f180001687983 */ /* 0x000ea80000300a00 */
[----:B------:R-:W2:Y:S01]  /*a0820*/  LDL.LU.64 R106, [R1+0xed8] ;  /* 0x000ed800016a7983 */ /* 0x000ea20000300a00 */
[----:B---3--:R-:W-:-:S05]  /*a0830*/  IADD3 R124, P1, R102, R5, RZ ;  /* 0x00000005667c7210 */ /* 0x008fca0007f3e0ff */
[----:B------:R-:W-:Y:S02]  /*a0840*/  IMAD.X R125, R103, 0x1, R2, P1 ;  /* 0x00000001677d7824 */ /* 0x000fe400008e0602 */
        /* <DEDUP_REMOVED lines=34> */
[----:B------:R1:W-:Y:S04]  /*a0a70*/  LDGSTS.E [R3+0x7e80], desc[UR60][R176.64], P0 ;  /* 0x07e80000b0037fae */ /* 0x0003e8000812187c */
[----:B------:R-:W-:Y:S01]  /*a0a80*/  STL.64 [R1+0x1418], R148 ;  /* 0x0014189401007387 */ /* 0x000fe20000100a00 */
[----:B-1----:R-:W-:Y:S01]  /*a0a90*/  IMAD.U32 R3, RZ, RZ, UR4 ;  /* 0x00000004ff037e24 */ /* 0x002fe2000f8e00ff */
[----:B--2---:R-:W-:-:S05]  /*a0aa0*/  IADD3 R120, P1, R104, R5, RZ ;  /* 0x0000000568787210 */ /* 0x004fca0007f3e0ff */
[----:B------:R-:W-:Y:S01]  /*a0ab0*/  IMAD.X R121, R105, 0x1, R2, P1 ;  /* 0x0000000169797824 */ /* 0x000fe200008e0602 */
[----:B------:R-:W-:-:S04]  /*a0ac0*/  IADD3 R104, P1, R106, R5, RZ ;  /* 0x000000056a687210 */ /* 0x000fc80007f3e0ff */
        /* <DEDUP_REMOVED lines=42> */
[----:B------:R-:W-:Y:S04]  /*a0d70*/  STL.64 [R1+0x1098], R124 ;  /* 0x0010987c01007387 */ /* 0x000fe80000100a00 */
[----:B------:R-:W-:Y:S04]  /*a0d80*/  LDGSTS.E [R3+0xf00], desc[UR60][R142.64], P0 ;  /* 0x00f000008e037fae */ /* 0x000fe8000812187c */
[----:B------:R3:W-:Y:S04]  /*a0d90*/  STL.64 [R1+0x1058], R112 ;  /* 0x0010587001007387 */ /* 0x0007e80000100a00 */
        /* <DEDUP_REMOVED lines=17> */
[----:B------:R-:W-:Y:S04]  /*a0eb0*/  LDGSTS.E [R3+0x3700], desc[UR60][R110.64], P0 ;  /* 0x037000006e037fae */ /* 0x000fe8000812187c */
[----:B------:R-:W-:Y:S04]  /*a0ec0*/  LDGSTS.E [R3+0x3b00], desc[UR60][R124.64], P0 ;  /* 0x03b000007c037fae */ /* 0x000fe8000812187c */
[----:B-1----:R-:W4:Y:S04]  /*a0ed0*/  LDL.LU.64 R108, [R1+0x1410] ;  /* 0x00141000016c7983 */ /* 0x002f280000300a00 */
[----:B--2---:R-:W2:Y:S04]  /*a0ee0*/  LDL.LU.64 R110, [R1+0x13d0] ;  /* 0x0013d000016e7983 */ /* 0x004ea80000300a00 */
[----:B------:R-:W-:Y:S04]  /*a0ef0*/  LDGSTS.E [R3+0x3f00], desc[UR60][R112.64], P0 ;  /* 0x03f0000070037fae */ /* 0x000fe8000812187c */
[----:B------:R-:W-:Y:S04]  /*a0f00*/  LDGSTS.E [R3+0x4300], desc[UR60][R114.64], P0 ;  /* 0x0430000072037fae */ /* 0x000fe8000812187c */
[----:B------:R-:W-:Y:S04]  /*a0f10*/  LDGSTS.E [R3+0x4700], desc[UR60][R116.64], P0 ;  /* 0x0470000074037fae */ /* 0x000fe8000812187c */
[----:B---3--:R-:W3:Y:S04]  /*a0f20*/  LDL.LU.64 R112, [R1+0x1390] ;  /* 0x0013900001707983 */ /* 0x008ee80000300a00 */
[----:B----4-:R-:W4:Y:S04]  /*a0f30*/  LDL.LU.64 R114, [R1+0x1350] ;  /* 0x0013500001727983 */ /* 0x010f280000300a00 */
[----:B------:R-:W4:Y:S04]  /*a0f40*/  LDL.LU.64 R116, [R1+0x1310] ;  /* 0x0013100001747983 */ /* 0x000f280000300a00 */
        /* <DEDUP_REMOVED lines=8> */
[----:B------:R1:W-:Y:S04]  /*a0fd0*/  LDGSTS.E [R3+0x5b00], desc[UR60][R106.64], P0 ;  /* 0x05b000006a037fae */ /* 0x0003e8000812187c */
[----:B------:R-:W-:Y:S04]  /*a0fe0*/  LDGSTS.E [R3+0x5f00], desc[UR60][R102.64], P0 ;  /* 0x05f0000066037fae */ /* 0x000fe8000812187c */
[----:B------:R-:W4:Y:S04]  /*a0ff0*/  LDL.LU.64 R102, [R1+0x11d0] ;  /* 0x0011d00001667983 */ /* 0x000f280000300a00 */
[----:B------:R-:W4:Y:S04]  /*a1000*/  LDL.LU.64 R128, [R1+0x1190] ;  /* 0x0011900001807983 */ /* 0x000f280000300a00 */
[----:B------:R-:W4:Y:S04]  /*a1010*/  LDL.LU.64 R130, [R1+0x1150] ;  /* 0x0011500001827983 */ /* 0x000f280000300a00 */
[----:B------:R-:W4:Y:S01]  /*a1020*/  LDL.LU.64 R132, [R1+0x1110] ;  /* 0x0011100001847983 */ /* 0x000f220000300a00 */
[----:B-1----:R-:W-:-:S05]  /*a1030*/  IADD3 R106, P1, R108, R5, RZ ;  /* 0x000000056c6a7210 */ /* 0x002fca0007f3e0ff */
        /* <DEDUP_REMOVED lines=20> */
[----:B------:R-:W3:Y:S04]  /*a1180*/  LDL.LU.64 R102, [R1+0x1090] ;  /* 0x0010900001667983 */ /* 0x000ee80000300a00 */
[----:B------:R-:W4:Y:S04]  /*a1190*/  LDL.LU.64 R138, [R1+0x1050] ;  /* 0x00105000018a7983 */ /* 0x000f280000300a00 */
[----:B------:R-:W4:Y:S04]  /*a11a0*/  LDL.LU.64 R140, [R1+0x1010] ;  /* 0x00101000018c7983 */ /* 0x000f280000300a00 */
[----:B------:R-:W4:Y:S01]  /*a11b0*/  LDL.LU.64 R142, [R1+0xfd0] ;  /* 0x000fd000018e7983 */ /* 0x000f220000300a00 */
[----:B------:R-:W-:-:S03]  /*a11c0*/  IADD3 R126, P1, R128, R5, RZ ;  /* 0x00000005807e7210 */ /* 0x000fc60007f3e0ff */
[----:B------:R-:W4:Y:S02]  /*a11d0*/  LDL.LU.64 R144, [R1+0xf90] ;  /* 0x000f900001907983 */ /* 0x000f240000300a00 */
[----:B------:R-:W-:Y:S01]  /*a11e0*/  IMAD.X R127, R129, 0x1, R2, P1 ;  /* 0x00000001817f7824 */ /* 0x000fe200008e0602 */
[-C--:B------:R-:W-:Y:S01]  /*a11f0*/  IADD3 R128, P1, R130, R5.reuse, RZ ;  /* 0x0000000582807210 */ /* 0x080fe20007f3e0ff */
[----:B------:R-:W4:Y:S03]  /*a1200*/  LDL.LU.64 R146, [R1+0xf50] ;  /* 0x000f500001927983 */ /* 0x000f260000300a00 */
[----:B------:R-:W-:Y:S01]  /*a1210*/  IADD3.X R129, R131, R2, RZ, P1, !PT ;  /* 0x0000000283817210 */ /* 0x000fe20000ffe4ff */
[----:B------:R-:W4:Y:S01]  /*a1220*/  LDL.LU.64 R148, [R1+0xf10] ;  /* 0x000f100001947983 */ /* 0x000f220000300a00 */
[----:B------:R-:W-:Y:S01]  /*a1230*/  IADD3 R130, P1, R132, R5, RZ ;  /* 0x0000000584827210 */ /* 0x000fe20007f3e0ff */
[----:B------:R-:W-:Y:S01]  /*a1240*/  IMAD.MOV.U32 R21, RZ, RZ, R20 ;  /* 0x000000ffff157224 */ /* 0x000fe200078e0014 */
[----:B------:R-:W-:Y:S01]  /*a1250*/  MOV R20, R151 ;  /* 0x0000009700147202 */ /* 0x000fe20000000f00 */
[----:B------:R-:W-:Y:S01]  /*a1260*/  IMAD.MOV.U32 R19, RZ, RZ, R18 ;  /* 0x000000ffff137224 */ /* 0x000fe200078e0012 */
[----:B------:R-:W-:Y:S01]  /*a1270*/  MOV R18, R150 ;  /* 0x0000009600127202 */ /* 0x000fe20000000f00 */
[----:B------:R-:W-:Y:S01]  /*a1280*/  IMAD.X R131, R133, 0x1, R2, P1 ;  /* 0x0000000185837824 */ /* 0x000fe200008e0602 */
[----:B------:R-:W4:Y:S01]  /*a1290*/  LDL.LU.64 R150, [R1+0xed0] ;  /* 0x000ed00001967983 */ /* 0x000f220000300a00 */
[----:B--2---:R-:W-:-:S04]  /*a12a0*/  IADD3 R132, P1, R104, R5, RZ ;  /* 0x0000000568847210 */ /* 0x004fc80007f3e0ff */
[----:B------:R-:W-:Y:S02]  /*a12b0*/  IADD3.X R133, R105, R2, RZ, P1, !PT ;  /* 0x0000000269857210 */ /* 0x000fe40000ffe4ff */
[----:B------:R-:W2:Y:S01]  /*a12c0*/  LDL.LU.64 R104, [R1+0xe90] ;  /* 0x000e900001687983 */ /* 0x000ea20000300a00 */
[----:B---3--:R-:W-:-:S05]  /*a12d0*/  IADD3 R134, P1, R102, R5, RZ ;  /* 0x0000000566867210 */ /* 0x008fca0007f3e0ff */
[----:B------:R-:W-:Y:S02]  /*a12e0*/  IMAD.X R135, R103, 0x1, R2, P1 ;  /* 0x0000000167877824 */ /* 0x000fe400008e0602 */
        /* <DEDUP_REMOVED lines=25> */
[----:B------:R1:W-:Y:S01]  /*a1480*/  STL.64 [R1+0x1410], R106 ;  /* 0x0014106a01007387 */ /* 0x0003e20000100a00 */
[----:B------:R-:W-:Y:S01]  /*a1490*/  MOV R115, R252 ;  /* 0x000000fc00737202 */ /* 0x000fe20000000f00 */
[----:B------:R-:W-:-:S02]  /*a14a0*/  IMAD.MOV.U32 R173, RZ, RZ, R172 ;  /* 0x000000ffffad7224 */ /* 0x000fc400078e00ac */
[----:B------:R4:W-:Y:S01]  /*a14b0*/  STL.64 [R1+0x13d0], R108 ;  /* 0x0013d06c01007387 */ /* 0x0009e20000100a00 */
[----:B------:R-:W-:-:S03]  /*a14c0*/  MOV R172, R157 ;  /* 0x0000009d00ac7202 */ /* 0x000fc60000000f00 */
[----:B------:R4:W-:Y:S04]  /*a14d0*/  STL.64 [R1+0x1390], R110 ;  /* 0x0013906e01007387 */ /* 0x0009e80000100a00 */
[----:B------:R4:W-:Y:S04]  /*a14e0*/  STL.64 [R1+0x1350], R112 ;  /* 0x0013507001007387 */ /* 0x0009e80000100a00 */
[----:B------:R4:W-:Y:S01]  /*a14f0*/  STL.64 [R1+0x1310], R114 ;  /* 0x0013107201007387 */ /* 0x0009e20000100a00 */
[----:B------:R-:W-:-:S03]  /*a1500*/  IMAD.MOV.U32 R169, RZ, RZ, R168 ;  /* 0x000000ffffa97224 */ /* 0x000fc600078e00a8 */
[----:B------:R4:W-:Y:S01]  /*a1510*/  STL.64 [R1+0x12d0], R116 ;  /* 0x0012d07401007387 */ /* 0x0009e20000100a00 */
[----:B------:R-:W-:-:S03]  /*a1520*/  MOV R168, R155 ;  /* 0x0000009b00a87202 */ /* 0x000fc60000000f00 */
[----:B------:R4:W-:Y:S04]  /*a1530*/  STL.64 [R1+0x1290], R118 ;  /* 0x0012907601007387 */ /* 0x0009e80000100a00 */
[----:B------:R4:W-:Y:S04]  /*a1540*/  STL.64 [R1+0x1250], R120 ;  /* 0x0012507801007387 */ /* 0x0009e80000100a00 */
[----:B------:R4:W-:Y:S04]  /*a1550*/  STL.64 [R1+0x1210], R122 ;  /* 0x0012107a01007387 */ /* 0x0009e80000100a00 */
[----:B------:R4:W-:Y:S01]  /*a1560*/  STL.64 [R1+0x11d0], R124 ;  /* 0x0011d07c01007387 */ /* 0x0009e20000100a00 */
[----:B------:R-:W-:-:S03]  /*a1570*/  IMAD.MOV.U32 R17, RZ, RZ, R16 ;  /* 0x000000ffff117224 */ /* 0x000fc600078e0010 */
[----:B------:R4:W-:Y:S01]  /*a1580*/  STL.64 [R1+0x1190], R126 ;  /* 0x0011907e01007387 */ /* 0x0009e20000100a00 */
[----:B------:R-:W-:-:S03]  /*a1590*/  MOV R16, R4 ;  /* 0x0000000400107202 */ /* 0x000fc60000000f00 */
[----:B------:R4:W-:Y:S04]  /*a15a0*/  STL.64 [R1+0x1150], R128 ;  /* 0x0011508001007387 */ /* 0x0009e80000100a00 */
[----:B------:R-:W-:Y:S04]  /*a15b0*/  LDGSTS.E [R3+0x6300], desc[UR60][R164.64], P0 ;  /* 0x06300000a4037fae */ /* 0x000fe8000812187c */
        /* <DEDUP_REMOVED lines=15> */
[----:B------:R4:W-:Y:S01]  /*a16b0*/  STL.64 [R1+0xf10], R146 ;  /* 0x000f109201007387 */ /* 0x0009e20000100a00 */
[----:B-1----:R-:W-:Y:S01]  /*a16c0*/  IMAD.U32 R3, RZ, RZ, UR4 ;  /* 0x00000004ff037e24 */ /* 0x002fe2000f8e00ff */
[----:B--2---:R-:W-:-:S05]  /*a16d0*/  IADD3 R150, P1, R104, R5, RZ ;  /* 0x0000000568967210 */ /* 0x004fca0007f3e0ff */
[----:B------:R-:W-:Y:S01]  /*a16e0*/  IMAD.X R151, R105, 0x1, R2, P1 ;  /* 0x0000000169977824 */ /* 0x000fe200008e0602 */
[----:B---3--:R-:W-:-:S04]  /*a16f0*/  IADD3 R152, P1, R102, R5, RZ ;  /* 0x0000000566987210 */ /* 0x008fc80007f3e0ff */
        /* <DEDUP_REMOVED lines=13> */
[----:B------:R-:W-:Y:S01]  /*a17d0*/  IADD3 R155, P1, R10, R5, RZ ;  /* 0x000000050a9b7210 */ /* 0x000fe20007f3e0ff */
[----:B------:R-:W-:-:S04]  /*a17e0*/  IMAD.MOV.U32 R175, RZ, RZ, R174 ;  /* 0x000000ffffaf7224 */ /* 0x000fc800078e00ae */
[----:B------:R-:W-:Y:S01]  /*a17f0*/  IMAD.X R10, R11, 0x1, R2, P1 ;  /* 0x000000010b0a7824 */ /* 0x000fe200008e0602 */
[----:B------:R-:W-:Y:S01]  /*a1800*/  IADD3 R4, P1, R8, R5, RZ ;  /* 0x0000000508047210 */ /* 0x000fe20007f3e0ff */
[----:B------:R-:W-:Y:S01]  /*a1810*/  IMAD.MOV.U32 R171, RZ, RZ, R170 ;  /* 0x000000ffffab7224 */ /* 0x000fe200078e00aa */
[----:B------:R-:W-:Y:S02]  /*a1820*/  MOV R174, R102 ;  /* 0x0000006600ae7202 */ /* 0x000fe40000000f00 */
[----:B------:R-:W-:Y:S01]  /*a1830*/  IADD3.X R8, R9, R2, RZ, P1, !PT ;  /* 0x0000000209087210 */ /* 0x000fe20000ffe4ff */
[----:B------:R-:W5:Y:S01]  /*a1840*/  LDL.LU R102, [R1+0x2cb8] ;  /* 0x002cb80001667983 */ /* 0x000f620000300800 */
[----:B------:R-:W-:Y:S01]  /*a1850*/  LOP3.LUT R9, R7, 0x70, RZ, 0x3c, !PT ;  /* 0x0000007007097812 */ /* 0x000fe200078e3cff */
[----:B------:R-:W-:Y:S01]  /*a1860*/  IMAD.MOV.U32 R167, RZ, RZ, R166 ;  /* 0x000000ffffa77224 */ /* 0x000fe200078e00a6 */
[----:B------:R-:W-:Y:S01]  /*a1870*/  MOV R170, R103 ;  /* 0x0000006700aa7202 */ /* 0x000fe20000000f00 */
[----:B------:R1:W-:Y:S01]  /*a1880*/  STL.64 [R1+0xed0], R148 ;  /* 0x000ed09401007387 */ /* 0x0003e20000100a00 */
[----:B------:R-:W-:Y:S01]  /*a1890*/  MOV R166, R104 ;  /* 0x0000006800a67202 */ /* 0x000fe20000000f00 */
[----:B------:R-:W-:-:S02]  /*a18a0*/  IMAD.MOV.U32 R161, RZ, RZ, R160 ;  /* 0x000000ffffa17224 */ /* 0x000fc400078e00a0 */
[----:B------:R-:W5:Y:S01]  /*a18b0*/  LDL.LU R103, [R1+0x2cb4] ;  /* 0x002cb40001677983 */ /* 0x000f620000300800 */
[----:B------:R-:W-:Y:S01]  /*a18c0*/  IADD3 R3, R9, 0x200000, R3 ;  /* 0x0020000009037810 */ /* 0x000fe20007ffe003 */
[----:B------:R-:W-:Y:S02]  /*a18d0*/  IMAD.MOV.U32 R15, RZ, RZ, R14 ;  /* 0x000000ffff0f7224 */ /* 0x000fe400078e000e */
[----:B------:R2:W-:Y:S01]  /*a18e0*/  STL.64 [R1+0xe90], R150 ;  /* 0x000e909601007387 */ /* 0x0005e20000100a00 */
[----:B------:R-:W-:Y:S01]  /*a18f0*/  MOV R160, R105 ;  /* 0x0000006900a07202 */ /* 0x000fe20000000f00 */
[----:B------:R-:W-:Y:S02]  /*a1900*/  IMAD.MOV.U32 R13, RZ, RZ, R12 ;  /* 0x000000ffff0d7224 */ /* 0x000fe400078e000c */
[----:B------:R-:W5:Y:S01]  /*a1910*/  LDL.LU R104, [R1+0x2cb0] ;  /* 0x002cb00001687983 */ /* 0x000f620000300800 */
[----:B------:R-:W-:Y:S01]  /*a1920*/  MOV R14, R158 ;  /* 0x0000009e000e7202 */ /* 0x000fe20000000f00 */
[----:B------:R-:W-:-:S02]  /*a1930*/  IMAD.MOV.U32 R11, RZ, RZ, R10 ;  /* 0x000000ffff0b7224 */ /* 0x000fc400078e000a */
[----:B------:R3:W-:Y:S01]  /*a1940*/  STL.64 [R1+0xe50], R152 ;  /* 0x000e509801007387 */ /* 0x0007e20000100a00 */
[----:B------:R-:W-:-:S03]  /*a1950*/  MOV R12, R157 ;  /* 0x0000009d000c7202 */ /* 0x000fc60000000f00 */
[----:B------:R-:W5:Y:S01]  /*a1960*/  LDL.LU R105, [R1+0x2cac] ;  /* 0x002cac0001697983 */ /* 0x000f620000300800 */
[----:B------:R-:W-:-:S03]  /*a1970*/  MOV R10, R155 ;  /* 0x0000009b000a7202 */ /* 0x000fc60000000f00 */
[----:B------:R-:W5:Y:S04]  /*a1980*/  LDL.LU R158, [R1+0x2ca8] ;  /* 0x002ca800019e7983 */ /* 0x000f680000300800 */
[----:B------:R-:W5:Y:S04]  /*a1990*/  LDL.LU R157, [R1+0x2ca4] ;  /* 0x002ca400019d7983 */ /* 0x000f680000300800 */
[----:B------:R-:W5:Y:S04]  /*a19a0*/  LDL.LU R155, [R1+0x2ca0] ;  /* 0x002ca000019b7983 */ /* 0x000f680000300800 */
[----:B------:R-:W-:Y:S04]  /*a19b0*/  LDGSTS.E [R3+0x380], desc[UR60][R106.64], P0 ;  /* 0x003800006a037fae */ /* 0x000fe8000812187c */
[----:B------:R-:W-:Y:S04]  /*a19c0*/  LDGSTS.E [R3+0x780], desc[UR60][R108.64], P0 ;  /* 0x007800006c037fae */ /* 0x000fe8000812187c */
[----:B------:R-:W-:Y:S04]  /*a19d0*/  LDGSTS.E [R3+0xb80], desc[UR60][R110.64], P0 ;  /* 0x00b800006e037fae */ /* 0x000fe8000812187c */
[----:B------:R-:W5:Y:S04]  /*a19e0*/  LDL.LU.64 R106, [R1+0x2c98] ;  /* 0x002c9800016a7983 */ /* 0x000f680000300a00 */
[----:B----4-:R-:W5:Y:S04]  /*a19f0*/  LDL.LU.64 R108, [R1+0x2c90] ;  /* 0x002c9000016c7983 */ /* 0x010f680000300a00 */
[----:B------:R-:W5:Y:S04]  /*a1a00*/  LDL.LU.64 R110, [R1+0x2c88] ;  /* 0x002c8800016e7983 */ /* 0x000f680000300a00 */
[----:B------:R-:W-:Y:S04]  /*a1a10*/  LDGSTS.E [R3+0xf80], desc[UR60][R112.64], P0 ;  /* 0x00f8000070037fae */ /* 0x000fe8000812187c */
[----:B------:R-:W-:Y:S04]  /*a1a20*/  LDGSTS.E [R3+0x1380], desc[UR60][R114.64], P0 ;  /* 0x0138000072037fae */ /* 0x000fe8000812187c */
[----:B------:R-:W-:Y:S04]  /*a1a30*/  LDGSTS.E [R3+0x1780], desc[UR60][R116.64], P0 ;  /* 0x0178000074037fae */ /* 0x000fe8000812187c */
[----:B------:R-:W5:Y:S04]  /*a1a40*/  LDL.LU.64 R112, [R1+0x2c80] ;  /* 0x002c800001707983 */ /* 0x000f680000300a00 */
[----:B------:R-:W5:Y:S04]  /*a1a50*/  LDL.LU.64 R114, [R1+0x2c78] ;  /* 0x002c780001727983 */ /* 0x000f680000300a00 */
        /* <DEDUP_REMOVED lines=34> */
[----:B-1----:R-:W5:Y:S04]  /*a1c80*/  LDL.LU.64 R148, [R1+0x2bf0] ;  /* 0x002bf00001947983 */ /* 0x002f680000300a00 */
[----:B--2---:R-:W5:Y:S04]  /*a1c90*/  LDL.LU.64 R150, [R1+0x2be8] ;  /* 0x002be80001967983 */ /* 0x004f680000300a00 */
[----:B---3--:R-:W5:Y:S01]  /*a1ca0*/  LDL.LU.64 R152, [R1+0x2be0] ;  /* 0x002be00001987983 */ /* 0x008f620000300a00 */
[----:B------:R-:W-:Y:S01]  /*a1cb0*/  IMAD.MOV.U32 R9, RZ, RZ, R8 ;  /* 0x000000ffff097224 */ /* 0x000fe200078e0008 */
[----:B------:R-:W-:-:S02]  /*a1cc0*/  MOV R8, R4 ;  /* 0x0000000400087202 */ /* 0x000fc40000000f00 */
[----:B------:R-:W1:Y:S01]  /*a1cd0*/  LDC R4, c[0x0][0x238] ;  /* 0x00008e00ff047b82 */ /* 0x000e620000000800 */
[----:B------:R-:W-:Y:S01]  /*a1ce0*/  UIADD3 UR10, UR10, 0x1, URZ ;  /* 0x000000010a0a7890 */ /* 0x000fe2000fffe03f */
[----:B------:R-:W-:Y:S03]  /*a1cf0*/  LDGSTS.E [R3+0x6380], desc[UR60][R174.64], P0 ;  /* 0x06380000ae037fae */ /* 0x000fe6000812187c */
[----:B------:R-:W-:Y:S01]  /*a1d00*/  UISETP.NE.U32.AND UP0, UPT, UR10, UR11, UPT ;  /* 0x0000000b0a00728c */ /* 0x000fe2000bf05070 */
[----:B------:R-:W-:Y:S04]  /*a1d10*/  LDGSTS.E [R3+0x6780], desc[UR60][R170.64], P0 ;  /* 0x06780000aa037fae */ /* 0x000fe8000812187c */
[----:B------:R-:W-:Y:S04]  /*a1d20*/  LDGSTS.E [R3+0x6b80], desc[UR60][R166.64], P0 ;  /* 0x06b80000a6037fae */ /* 0x000fe8000812187c */
[----:B------:R-:W-:Y:S04]  /*a1d30*/  LDGSTS.E [R3+0x6f80], desc[UR60][R160.64], P0 ;  /* 0x06f80000a0037fae */ /* 0x000fe8000812187c */
[----:B------:R-:W-:Y:S04]  /*a1d40*/  LDGSTS.E [R3+0x7380], desc[UR60][R14.64], P0 ;  /* 0x073800000e037fae */ /* 0x000fe8000812187c */
[----:B------:R-:W-:Y:S04]  /*a1d50*/  LDGSTS.E [R3+0x7780], desc[UR60][R12.64], P0 ;  /* 0x077800000c037fae */ /* 0x000fe8000812187c */
[----:B------:R-:W-:Y:S04]  /*a1d60*/  LDGSTS.E [R3+0x7b80], desc[UR60][R10.64], P0 ;  /* 0x07b800000a037fae */ /* 0x000fe8000812187c */
[----:B------:R2:W-:Y:S01]  /*a1d70*/  LDGSTS.E [R3+0x7f80], desc[UR60][R8.64], P0 ;  /* 0x07f8000008037fae */ /* 0x0005e2000812187c */
[----:B------:R-:W-:Y:S01]  /*a1d80*/  PLOP3.LUT P0, PT, PT, PT, UP0, 0x80, 0x0 ;  /* 0x000000000000781c */ /* 0x000fe20003f0f008 */
[----:B-1----:R-:W-:-:S02]  /*a1d90*/  IMAD.SHL.U32 R4, R4, 0x80, RZ ;  /* 0x0000008004047824 */ /* 0x002fc400078e00ff */
[----:B------:R-:W0:Y:S03]  /*a1da0*/  LDGDEPBAR ;  /* 0x00000000000079af */ /* 0x000e260000000000 */
[----:B------:R-:W-:Y:S01]  /*a1db0*/  SHF.L.U32 R4, R4, 0x2, RZ ;  /* 0x0000000204047819 */ /* 0x000fe200000006ff */
[----:B--2---:R-:W-:-:S06]  /*a1dc0*/  IMAD.U32 R3, RZ, RZ, UR10 ;  /* 0x0000000aff037e24 */ /* 0x004fcc000f8e00ff */
[----:B------:R-:W-:Y:S05]  /*a1dd0*/  @P0 BRA `(.L_x_1) ;  /* 0xfffffde800500947 */ /* 0x000fea000383ffff */
.L_x_0:
[----:B------:R-:W2:Y:S01]  /*a1de0*/  LDL.LU R159, [R1+0x24cc] ;  /* 0x0024cc00019f7983 */ /* 0x000ea20000300800 */
[----:B------:R-:W-:-:S04]  /*a1df0*/  DEPBAR.LE SB0, 0x0 ;  /* 0x000080000000791a */ /* 0x000fc80000000000 */
[----:B------:R-:W1:Y:S01]  /*a1e00*/  S2R R156, SR_TID.X ;  /* 0x00000000009c7919 */ /* 0x000e620000002100 */
[C---:B-----5:R-:W-:Y:S01]  /*a1e10*/  IADD3 R2, R152.reuse, 0x81, RZ ;  /* 0x0000008198027810 */ /* 0x060fe20007ffe0ff */
[----:B------:R-:W-:Y:S01]  /*a1e20*/  ULDC.64 UR4, c[0x0][0x228] ;  /* 0x00008a0000047ab9 */ /* 0x000fe20000000a00 */
[----:B------:R-:W-:Y:S01]  /*a1e30*/  ULDC UR50, c[0x0][0x248] ;  /* 0x0000920000327ab9 */ /* 0x000fe20000000800 */
[----:B------:R-:W-:Y:S01]  /*a1e40*/  VIADD R3, R152, 0x80 ;  /* 0x0000008098037836 */ /* 0x000fe20000000000 */
[----:B------:R-:W-:Y:S01]  /*a1e50*/  ISETP.GE.AND P1, PT, R2, UR5, PT ;  /* 0x0000000502007c0c */ /* 0x000fe2000bf26270 */
[----:B------:R-:W-:Y:S01]  /*a1e60*/  ULDC.64 UR6, c[0x0][0x228] ;  /* 0x00008a0000067ab9 */ /* 0x000fe20000000a00 */
[----:B------:R-:W-:Y:S01]  /*a1e70*/  ULDC UR45, c[0x0][0x228] ;  /* 0x00008a00002d7ab9 */ /* 0x000fe20000000800 */
        /* <DEDUP_REMOVED lines=24> */
[C---:B-1----:R-:W-:Y:S01]  /*a2000*/  IMAD.SHL.U32 R154, R156.reuse, 0x10, RZ ;  /* 0x000000109c9a7824 */ /* 0x042fe200078e00ff */
[C---:B------:R-:W-:Y:S01]  /*a2010*/  SHF.L.U32 R6, R156.reuse, 0x6, RZ ;  /* 0x000000069c067819 */ /* 0x040fe200000006ff */
[----:B------:R-:W-:Y:S01]  /*a2020*/  ULDC UR23, c[0x0][0x22c] ;  /* 0x00008b0000177ab9 */ /* 0x000fe20000000800 */
[----:B------:R-:W-:Y:S01]  /*a2030*/  LOP3.LUT R4, R156, 0x60, RZ, 0xc0, !PT ;  /* 0x000000609c047812 */ /* 0x000fe200078ec0ff */
[----:B------:R-:W-:Y:S01]  /*a2040*/  ULDC UR24, c[0x0][0x228] ;  /* 0x00008a0000187ab9 */ /* 0x000fe20000000800 */
[----:B------:R-:W-:Y:S01]  /*a2050*/  LOP3.LUT R154, R154, 0xf0, RZ, 0xc0, !PT ;  /* 0x000000f09a9a7812 */ /* 0x000fe200078ec0ff */
[----:B------:R-:W-:Y:S01]  /*a2060*/  ULDC UR55, c[0x0][0x228] ;  /* 0x00008a0000377ab9 */ /* 0x000fe20000000800 */
[----:B------:R-:W-:Y:S01]  /*a2070*/  LOP3.LUT R6, R6, 0x400, RZ, 0xc0, !PT ;  /* 0x0000040006067812 */ /* 0x000fe200078ec0ff */
        /* <DEDUP_REMOVED lines=21> */
[----:B------:R-:W-:Y:S01]  /*a21d0*/  BAR.SYNC.DEFER_BLOCKING 0x0 ;  /* 0x0000000000007b1d */ /* 0x000fe20000010000 */
[----:B--2---:R-:W-:Y:S01]  /*a21e0*/  R2UR UR8, R159 ;  /* 0x000000009f0872ca */ /* 0x004fe200000e0000 */
[----:B------:R-:W-:Y:S01]  /*a21f0*/  IMAD R2, R152, UR50, RZ ;  /* 0x0000003298027c24 */ /* 0x000fe2000f8e02ff */
[----:B------:R-:W-:-:S03]  /*a2200*/  ISETP.GE.AND P0, PT, R3, UR7, PT ;  /* 0x0000000703007c0c */ /* 0x000fc6000bf06270 */
[----:B------:R-:W-:Y:S01]  /*a2210*/  ULDC UR5, c[0x0][0x22c] ;  /* 0x00008b0000057ab9 */ /* 0x000fe20000000800 */
[----:B------:R-:W-:Y:S01]  /*a2220*/  LOP3.LUT R23, R23, 0xffffdfff, RZ, 0xc0, !PT ;  /* 0xffffdfff17177812 */ /* 0x000fe200078ec0ff */
[----:B------:R-:W-:-:S06]  /*a2230*/  ULDC UR7, c[0x0][0x228] ;  /* 0x00008a0000077ab9 */ /* 0x000fcc0000000800 */
[----:B------:R-:W-:-:S04]  /*a2240*/  IADD3 R156, R6, UR8, R154 ;  /* 0x00000008069c7c10 */ /* 0x000fc8000fffe09a */
[----:B------:R-:W-:Y:S02]  /*a2250*/  LEA R156, R4, R156, 0x3 ;  /* 0x0000009c049c7211 */ /* 0x000fe400078e18ff */
[----:B------:R-:W2:Y:S04]  /*a2260*/  LDL.LU R4, [R1+0xc00] ;  /* 0x000c000001047983 */ /* 0x000ea80000300800 */
[----:B------:R-:W2:Y:S04]  /*a2270*/  LDL.LU R5, [R1+0xc08] ;  /* 0x000c080001057983 */ /* 0x000ea80000300800 */
[----:B------:R-:W2:Y:S04]  /*a2280*/  LDL.LU R6, [R1+0xa00] ;  /* 0x000a000001067983 */ /* 0x000ea80000300800 */
[----:B------:R-:W2:Y:S01]  /*a2290*/  LDL.LU R7, [R1+0xa08] ;  /* 0x000a080001077983 */ /* 0x000ea20000300800 */
[----:B------:R-:W1:Y:S03]  /*a22a0*/  S2R R154, SR_TID.X ;  /* 0x00000000009a7919 */ /* 0x000e660000002100 */
[----:B--2---:R2:W-:Y:S04]  /*a22b0*/  STSM.16.M88.4 [R156], R4 ;  /* 0x000000049c007844 */ /* 0x0045e80000000200 */
[----:B--2---:R-:W2:Y:S04]  /*a22c0*/  LDL.LU R4, [R1+0x800] ;  /* 0x0008000001047983 */ /* 0x004ea80000300800 */
[----:B------:R-:W2:Y:S04]  /*a22d0*/  LDL.LU R5, [R1+0x808] ;  /* 0x0008080001057983 */ /* 0x000ea80000300800 */
[----:B------:R-:W2:Y:S04]  /*a22e0*/  LDL.LU R6, [R1+0x600] ;  /* 0x0006000001067983 */ /* 0x000ea80000300800 */
[----:B------:R-:W2:Y:S01]  /*a22f0*/  LDL.LU R7, [R1+0x608] ;  /* 0x0006080001077983 */ /* 0x000ea20000300800 */
[----:B------:R-:W-:Y:S01]  /*a2300*/  BAR.SYNC.DEFER_BLOCKING 0x0 ;  /* 0x0000000000007b1d */ /* 0x000fe20000010000 */
[----:B-1----:R-:W-:-:S04]  /*a2310*/  LOP3.LUT R154, R154, 0x7f, RZ, 0xc0, !PT ;  /* 0x0000007f9a9a7812 */ /* 0x002fc800078ec0ff */
[----:B------:R-:W-:Y:S01]  /*a2320*/  LEA R154, R154, UR8, 0x4 ;  /* 0x000000089a9a7c11 */ /* 0x000fe2000f8e20ff */
[----:B------:R-:W-:Y:S01]  /*a2330*/  ULDC.64 UR8, c[0x0][0x220] ;  /* 0x0000880000087ab9 */ /* 0x000fe20000000a00 */
[----:B------:R-:W3:Y:S04]  /*a2340*/  LDL.LU R160, [R1+0x400] ;  /* 0x0004000001a07983 */ /* 0x000ee80000300800 */
[----:B------:R-:W3:Y:S04]  /*a2350*/  LDL.LU R161, [R1+0x408] ;  /* 0x0004080001a17983 */ /* 0x000ee80000300800 */
[----:B------:R-:W3:Y:S04]  /*a2360*/  LDL.LU R162, [R1+0x200] ;  /* 0x0002000001a27983 */ /* 0x000ee80000300800 */
[----:B------:R-:W3:Y:S04]  /*a2370*/  LDL.LU R163, [R1+0x208] ;  /* 0x0002080001a37983 */ /* 0x000ee80000300800 */
[----:B------:R-:W1:Y:S01]  /*a2380*/  LDS.128 R164, [R154] ;  /* 0x000000009aa47984 */ /* 0x000e620000000c00 */
[----:B------:R-:W-:Y:S06]  /*a2390*/  BAR.SYNC.DEFER_BLOCKING 0x0 ;  /* 0x0000000000007b1d */ /* 0x000fec0000010000 */
[----:B-1----:R-:W-:Y:S04]  /*a23a0*/  STL.64 [R1+0xe10], R164 ;  /* 0x000e10a401007387 */ /* 0x002fe80000100a00 */
[----:B------:R-:W-:Y:S04]  /*a23b0*/  STL.64 [R1+0xe18], R166 ;  /* 0x000e18a601007387 */ /* 0x000fe80000100a00 */
[----:B--2---:R-:W-:Y:S01]  /*a23c0*/  STSM.16.M88.4 [R156], R4 ;  /* 0x000000049c007844 */ /* 0x004fe20000000200 */
[----:B------:R-:W-:Y:S06]  /*a23d0*/  BAR.SYNC.DEFER_BLOCKING 0x0 ;  /* 0x0000000000007b1d */ /* 0x000fec0000010000 */
[----:B------:R-:W1:Y:S02]  /*a23e0*/  LDS.128 R4, [R154] ;  /* 0x000000009a047984 */ /* 0x000e640000000c00 */
[----:B------:R-:W-:Y:S06]  /*a23f0*/  BAR.SYNC.DEFER_BLOCKING 0x0 ;  /* 0x0000000000007b1d */ /* 0x000fec0000010000 */
[----:B-1----:R1:W-:Y:S04]  /*a2400*/  STL.64 [R1+0xe00], R4 ;  /* 0x000e000401007387 */ /* 0x0023e80000100a00 */
[----:B------:R2:W-:Y:S04]  /*a2410*/  STL.64 [R1+0xe08], R6 ;  /* 0x000e080601007387 */ /* 0x0005e80000100a00 */
[----:B------:R-:W4:Y:S04]  /*a2420*/  LDL.LU R164, [R1] ;  /* 0x0000000001a47983 */ /* 0x000f280000300800 */
[----:B------:R-:W4:Y:S04]  /*a2430*/  LDL.LU R165, [R1+0x8] ;  /* 0x0000080001a57983 */ /* 0x000f280000300800 */
[----:B---3--:R-:W-:Y:S01]  /*a2440*/  STSM.16.M88.4 [R156], R160 ;  /* 0x000000a09c007844 */ /* 0x008fe20000000200 */
[----:B------:R-:W-:Y:S01]  /*a2450*/  BAR.SYNC.DEFER_BLOCKING 0x0 ;  /* 0x0000000000007b1d */ /* 0x000fe20000010000 */
[----:B------:R-:W-:Y:S01]  /*a2460*/  IMAD.MOV.U32 R166, RZ, RZ, R24 ;  /* 0x000000ffffa67224 */ /* 0x000fe200078e0018 */
[----:B------:R-:W-:-:S04]  /*a2470*/  MOV R167, R26 ;  /* 0x0000001a00a77202 */ /* 0x000fc80000000f00 */
[----:B-1----:R-:W3:Y:S04]  /*a2480*/  LDL.LU R4, [R1+0xc04] ;  /* 0x000c040001047983 */ /* 0x002ee80000300800 */
[----:B------:R-:W3:Y:S04]  /*a2490*/  LDL.LU R5, [R1+0xc0c] ;  /* 0x000c0c0001057983 */ /* 0x000ee80000300800 */
[----:B--2---:R-:W3:Y:S04]  /*a24a0*/  LDL.LU R6, [R1+0xa04] ;  /* 0x000a040001067983 */ /* 0x004ee80000300800 */
[----:B------:R-:W3:Y:S04]  /*a24b0*/  LDL.LU R7, [R1+0xa0c] ;  /* 0x000a0c0001077983 */ /* 0x000ee80000300800 */
[----:B------:R-:W1:Y:S01]  /*a24c0*/  LDS.128 R160, [R154] ;  /* 0x000000009aa07984 */ /* 0x000e620000000c00 */
[----:B------:R-:W-:Y:S06]  /*a24d0*/  BAR.SYNC.DEFER_BLOCKING 0x0 ;  /* 0x0000000000007b1d */ /* 0x000fec0000010000 */
[----:B-1----:R-:W-:Y:S04]  /*a24e0*/  STL.64 [R1+0xc00], R160 ;  /* 0x000c00a001007387 */ /* 0x002fe80000100a00 */
[----:B------:R-:W-:Y:S04]  /*a24f0*/  STL.64 [R1+0xc08], R162 ;  /* 0x000c08a201007387 */ /* 0x000fe80000100a00 */
[----:B----4-:R-:W-:Y:S01]  /*a2500*/  STSM.16.M88.4 [R156], R164 ;  /* 0x000000a49c007844 */ /* 0x010fe20000000200 */
[----:B------:R-:W-:Y:S06]  /*a2510*/  BAR.SYNC.DEFER_BLOCKING 0x0 ;  /* 0x0000000000007b1d */ /* 0x000fec0000010000 */
[----:B------:R-:W1:Y:S02]  /*a2520*/  LDS.128 R160, [R154] ;  /* 0x000000009aa07984 */ /* 0x000e640000000c00 */
[----:B------:R-:W-:Y:S06]  /*a2530*/  BAR.SYNC.DEFER_BLOCKING 0x0 ;  /* 0x0000000000007b1d */ /* 0x000fec0000010000 */
[----:B-1----:R1:W-:Y:S04]  /*a2540*/  STL.64 [R1+0xa00], R160 ;  /* 0x000a00a001007387 */ /* 0x0023e80000100a00 */
[----:B------:R2:W-:Y:S04]  /*a2550*/  STL.64 [R1+0xa08], R162 ;  /* 0x000a08a201007387 */ /* 0x0005e80000100a00 */
[----:B-1----:R-:W4:Y:S04]  /*a2560*/  LDL.LU R160, [R1+0x804] ;  /* 0x0008040001a07983 */ /* 0x002f280000300800 */
[----:B------:R-:W4:Y:S04]  /*a2570*/  LDL.LU R161, [R1+0x80c] ;  /* 0x00080c0001a17983 */ /* 0x000f280000300800 */
[----:B--2---:R-:W4:Y:S04]  /*a2580*/  LDL.LU R162, [R1+0x604] ;  /* 0x0006040001a27983 */ /* 0x004f280000300800 */
[----:B------:R-:W4:Y:S04]  /*a2590*/  LDL.LU R163, [R1+0x60c] ;  /* 0x00060c0001a37983 */ /* 0x000f280000300800 */
[----:B---3--:R1:W-:Y:S01]  /*a25a0*/  STSM.16.M88.4 [R156], R4 ;  /* 0x000000049c007844 */ /* 0x0083e20000000200 */
[----:B------:R-:W-:Y:S06]  /*a25b0*/  BAR.SYNC.DEFER_BLOCKING 0x0 ;  /* 0x0000000000007b1d */ /* 0x000fec0000010000 */
[----:B-1----:R-:W2:Y:S04]  /*a25c0*/  LDL.LU R4, [R1+0x404] ;  /* 0x0004040001047983 */ /* 0x002ea80000300800 */
[----:B------:R-:W2:Y:S04]  /*a25d0*/  LDL.LU R5, [R1+0x40c] ;  /* 0x00040c0001057983 */ /* 0x000ea80000300800 */
[----:B------:R-:W2:Y:S04]  /*a25e0*/  LDL.LU R6, [R1+0x204] ;  /* 0x0002040001067983 */ /* 0x000ea80000300800 */
[----:B------:R-:W1:Y:S01]  /*a25f0*/  LDS.128 R164, [R154] ;  /* 0x000000009aa47984 */ /* 0x000e620000000c00 */
[----:B------:R-:W-:Y:S06]  /*a2600*/  BAR.SYNC.DEFER_BLOCKING 0x0 ;  /* 0x0000000000007b1d */ /* 0x000fec0000010000 */
[----:B------:R-:W2:Y:S04]  /*a2610*/  LDL.LU R7, [R1+0x20c] ;  /* 0x00020c0001077983 */ /* 0x000ea80000300800 */
        /* <DEDUP_REMOVED lines=10> */
[----:B--2---:R1:W-:Y:S01]  /*a26c0*/  STSM.16.M88.4 [R156], R4 ;  /* 0x000000049c007844 */ /* 0x0043e20000000200 */
[----:B------:R-:W-:Y:S01]  /*a26d0*/  BAR.SYNC.DEFER_BLOCKING 0x0 ;  /* 0x0000000000007b1d */ /* 0x000fe20000010000 */
[----:B---3--:R-:W-:Y:S01]  /*a26e0*/  IMAD.MOV.U32 R162, RZ, RZ, R25 ;  /* 0x000000ffffa27224 */ /* 0x008fe200078e0019 */
[----:B------:R-:W-:-:S06]  /*a26f0*/  MOV R163, R27 ;  /* 0x0000001b00a37202 */ /* 0x000fcc0000000f00 */
[----:B------:R-:W2:Y:S01]  /*a2700*/  LDC R27, c[0x0][0x244] ;  /* 0x00009100ff1b7b82 */ /* 0x000ea20000000800 */
[----:B-1----:R-:W3:Y:S04]  /*a2710*/  LDL.LU R4, [R1+0xc10] ;  /* 0x000c100001047983 */ /* 0x002ee80000300800 */
[----:B------:R-:W3:Y:S04]  /*a2720*/  LDL.LU R5, [R1+0xc18] ;  /* 0x000c180001057983 */ /* 0x000ee80000300800 */
[----:B------:R-:W3:Y:S04]  /*a2730*/  LDL.LU R6, [R1+0xa10] ;  /* 0x000a100001067983 */ /* 0x000ee80000300800 */
[----:B------:R-:W1:Y:S01]  /*a2740*/  LDS.128 R164, [R154] ;  /* 0x000000009aa47984 */ /* 0x000e620000000c00 */
[----:B------:R-:W-:Y:S06]  /*a2750*/  BAR.SYNC.DEFER_BLOCKING 0x0 ;  /* 0x0000000000007b1d */ /* 0x000fec0000010000 */
[----:B------:R-:W3:Y:S04]  /*a2760*/  LDL.LU R7, [R1+0xa18] ;  /* 0x000a180001077983 */ /* 0x000ee80000300800 */
        /* <DEDUP_REMOVED lines=8> */
[----:B-1----:R-:W2:Y:S04]  /*a27f0*/  LDL.LU R160, [R1+0x810] ;  /* 0x0008100001a07983 */ /* 0x002ea80000300800 */
[----:B------:R-:W2:Y:S04]  /*a2800*/  LDL.LU R161, [R1+0x818] ;  /* 0x0008180001a17983 */ /* 0x000ea80000300800 */
[----:B----4-:R-:W2:Y:S04]  /*a2810*/  LDL.LU R162, [R1+0x610] ;  /* 0x0006100001a27983 */ /* 0x010ea80000300800 */
[----:B------:R-:W2:Y:S04]  /*a2820*/  LDL.LU R163, [R1+0x618] ;  /* 0x0006180001a37983 */ /* 0x000ea80000300800 */
[----:B---3--:R1:W-:Y:S01]  /*a2830*/  STSM.16.M88.4 [R156], R4 ;  /* 0x000000049c007844 */ /* 0x0083e20000000200 */
[----:B------:R-:W-:Y:S06]  /*a2840*/  BAR.SYNC.DEFER_BLOCKING 0x0 ;  /* 0x0000000000007b1d */ /* 0x000fec0000010000 */
        /* <DEDUP_REMOVED lines=14> */
[----:B-1----:R-:W4:Y:S04]  /*a2930*/  LDL.LU R160, [R1+0x10] ;  /* 0x0000100001a07983 */ /* 0x002f280000300800 */
[----:B------:R-:W4:Y:S04]  /*a2940*/  LDL.LU R161, [R1+0x18] ;  /* 0x0000180001a17983 */ /* 0x000f280000300800 */
[----:B---3--:R1:W-:Y:S01]  /*a2950*/  STSM.16.M88.4 [R156], R4 ;  /* 0x000000049c007844 */ /* 0x0083e20000000200 */
[----:B------:R-:W-:Y:S01]  /*a2960*/  BAR.SYNC.DEFER_BLOCKING 0x0 ;  /* 0x0000000000007b1d */ /* 0x000fe20000010000 */
[----:B--2---:R-:W-:Y:S01]  /*a2970*/  IMAD.MOV.U32 R162, RZ, RZ, R28 ;  /* 0x000000ffffa27224 */ /* 0x004fe200078e001c */
[----:B------:R-:W-:-:S04]  /*a2980*/  MOV R163, R30 ;  /* 0x0000001e00a37202 */ /* 0x000fc80000000f00 */
        /* <DEDUP_REMOVED lines=16> */
[----:B---3--:R-:W4:Y:S04]  /*a2a90*/  LDL.LU R162, [R1+0x614] ;  /* 0x0006140001a27983 */ /* 0x008f280000300800 */
[----:B------:R-:W4:Y:S04]  /*a2aa0*/  LDL.LU R163, [R1+0x61c] ;  /* 0x00061c0001a37983 */ /* 0x000f280000300800 */
[----:B--2---:R1:W-:Y:S01]  /*a2ab0*/  STSM.16.M88.4 [R156], R4 ;  /* 0x000000049c007844 */ /* 0x0043e20000000200 */
        /* <DEDUP_REMOVED lines=18> */
[----:B---3--:R-:W-:Y:S01]  /*a2be0*/  IMAD.MOV.U32 R162, RZ, RZ, R29 ;  /* 0x000000ffffa27224 */ /* 0x008fe200078e001d */
[----:B------:R-:W-:Y:S01]  /*a2bf0*/  MOV R163, R31 ;  /* 0x0000001f00a37202 */ /* 0x000fe20000000f00 */
        /* <DEDUP_REMOVED lines=1234> */
[----:B------:R-:W-:Y:S04]  /*a7920*/  STL.64 [R1+0xd08], R30 ;  /* 0x000d081e01007387 */ /* 0x000fe80000100a00 */
[----:B-1----:R-:W3:Y:S04]  /*a7930*/  LDL.LU R28, [R1+0x110] ;  /* 0x00011000011c7983 */ /* 0x002ee80000300800 */
[----:B------:R-:W3:Y:S04]  /*a7940*/  LDL.LU R29, [R1+0x118] ;  /* 0x00011800011d7983 */ /* 0x000ee80000300800 */
[----:B--2---:R1:W-:Y:S01]  /*a7950*/  STSM.16.M88.4 [R156], R4 ;  /* 0x000000049c007844 */ /* 0x0043e20000000200 */
[----:B------:R-:W-:Y:S06]  /*a7960*/  BAR.SYNC.DEFER_BLOCKING 0x0 ;  /* 0x0000000000007b1d */ /* 0x000fec0000010000 */
[----:B-1----:R-:W2:Y:S04]  /*a7970*/  LDL.LU R4, [R1+0xd14] ;  /* 0x000d140001047983 */ /* 0x002ea80000300800 */
[----:B------:R-:W2:Y:S04]  /*a7980*/  LDL.LU R5, [R1+0xd1c] ;  /* 0x000d1c0001057983 */ /* 0x000ea80000300800 */
[----:B------:R-:W2:Y:S04]  /*a7990*/  LDL.LU R6, [R1+0xb14] ;  /* 0x000b140001067983 */ /* 0x000ea80000300800 */
[----:B------:R-:W2:Y:S04]  /*a79a0*/  LDL.LU R7, [R1+0xb1c] ;  /* 0x000b1c0001077983 */ /* 0x000ea80000300800 */
[----:B------:R-:W1:Y:S01]  /*a79b0*/  LDS.128 R32, [R154] ;  /* 0x000000009a207984 */ /* 0x000e620000000c00 */
[----:B------:R-:W-:Y:S01]  /*a79c0*/  IMAD.MOV.U32 R30, RZ, RZ, R92 ;  /* 0x000000ffff1e7224 */ /* 0x000fe200078e005c */
[----:B------:R-:W-:Y:S01]  /*a79d0*/  MOV R31, R94 ;  /* 0x0000005e001f7202 */ /* 0x000fe20000000f00 */
[----:B------:R-:W-:Y:S06]  /*a79e0*/  BAR.SYNC.DEFER_BLOCKING 0x0 ;  /* 0x0000000000007b1d */ /* 0x000fec0000010000 */
[----:B-1----:R-:W-:Y:S04]  /*a79f0*/  STL.64 [R1+0xb10], R32 ;  /* 0x000b102001007387 */ /* 0x002fe80000100a00 */
[----:B------:R-:W-:Y:S04]  /*a7a00*/  STL.64 [R1+0xb18], R34 ;  /* 0x000b182201007387 */ /* 0x000fe80000100a00 */
[----:B---3--:R-:W-:Y:S01]  /*a7a10*/  STSM.16.M88.4 [R156], R28 ;  /* 0x0000001c9c007844 */ /* 0x008fe20000000200 */
        /* <DEDUP_REMOVED lines=14> */
[----:B------:R-:W2:Y:S04]  /*a7b00*/  LDL.LU R7, [R1+0x31c] ;  /* 0x00031c0001077983 */ /* 0x000ea80000300800 */
        /* <DEDUP_REMOVED lines=48> */
[----:B--2---:R2:W-:Y:S04]  /*a7e10*/  STSM.16.M88.4 [R156], R4 ;  /* 0x000000049c007844 */ /* 0x0045e80000000200 */
[----:B-1----:R-:W-:Y:S04]  /*a7e20*/  STL.64 [R1+0xf90], R28 ;  /* 0x000f901c01007387 */ /* 0x002fe80000100a00 */
[----:B------:R-:W-:Y:S04]  /*a7e30*/  STL.64 [R1+0xf98], R30 ;  /* 0x000f981e01007387 */ /* 0x000fe80000100a00 */
[----:B--2---:R-:W2:Y:S04]  /*a7e40*/  LDL.LU R4, [R1+0x120] ;  /* 0x0001200001047983 */ /* 0x004ea80000300800 */
[----:B------:R-:W2:Y:S01]  /*a7e50*/  LDL.LU R5, [R1+0x128] ;  /* 0x0001280001057983 */ /* 0x000ea20000300800 */
[----:B------:R-:W-:Y:S06]  /*a7e60*/  BAR.SYNC.DEFER_BLOCKING 0x0 ;  /* 0x0000000000007b1d */ /* 0x000fec0000010000 */
[----:B------:R-:W1:Y:S01]  /*a7e70*/  LDS.128 R28, [R154] ;  /* 0x000000009a1c7984 */ /* 0x000e620000000c00 */
[----:B------:R-:W-:Y:S01]  /*a7e80*/  IMAD.MOV.U32 R6, RZ, RZ, R96 ;  /* 0x000000ffff067224 */ /* 0x000fe200078e0060 */
[----:B------:R-:W-:Y:S01]  /*a7e90*/  MOV R7, R98 ;  /* 0x0000006200077202 */ /* 0x000fe20000000f00 */
[----:B------:R-:W-:Y:S06]  /*a7ea0*/  BAR.SYNC.DEFER_BLOCKING 0x0 ;  /* 0x0000000000007b1d */ /* 0x000fec0000010000 */
[----:B-1----:R-:W-:Y:S04]  /*a7eb0*/  STL.64 [R1+0xd10], R28 ;  /* 0x000d101c01007387 */ /* 0x002fe80000100a00 */
[----:B------:R-:W-:Y:S04]  /*a7ec0*/  STL.64 [R1+0xd18], R30 ;  /* 0x000d181e01007387 */ /* 0x000fe80000100a00 */
[----:B--2---:R1:W-:Y:S01]  /*a7ed0*/  STSM.16.M88.4 [R156], R4 ;  /* 0x000000049c007844 */ /* 0x0043e20000000200 */
[----:B------:R-:W-:Y:S06]  /*a7ee0*/  BAR.SYNC.DEFER_BLOCKING 0x0 ;  /* 0x0000000000007b1d */ /* 0x000fec0000010000 */
[----:B-1----:R-:W2:Y:S04]  /*a7ef0*/  LDL.LU R4, [R1+0xd24] ;  /* 0x000d240001047983 */ /* 0x002ea80000300800 */
[----:B------:R-:W2:Y:S04]  /*a7f00*/  LDL.LU R5, [R1+0xd2c] ;  /* 0x000d2c0001057983 */ /* 0x000ea80000300800 */
[----:B------:R-:W2:Y:S04]  /*a7f10*/  LDL.LU R6, [R1+0xb24] ;  /* 0x000b240001067983 */ /* 0x000ea80000300800 */
[----:B------:R1:W-:Y:S04]  /*a7f20*/  STL [R1+0x1400], R2 ;  /* 0x0014000201007387 */ /* 0x0003e80000100800 */
[----:B------:R-:W2:Y:S04]  /*a7f30*/  LDL.LU R7, [R1+0xb2c] ;  /* 0x000b2c0001077983 */ /* 0x000ea80000300800 */
[----:B------:R-:W3:Y:S01]  /*a7f40*/  LDS.128 R28, [R154] ;  /* 0x000000009a1c7984 */ /* 0x000ee20000000c00 */
[----:B------:R-:W-:Y:S01]  /*a7f50*/  BAR.SYNC.DEFER_BLOCKING 0x0 ;  /* 0x0000000000007b1d */ /* 0x000fe20000010000 */
[----:B-1----:R-:W-:-:S05]  /*a7f60*/  VIADD R2, R2, UR50 ;  /* 0x0000003202027c36 */ /* 0x002fca0008000000 */
[----:B------:R-:W-:Y:S04]  /*a7f70*/  STL [R1+0x13f8], R2 ;  /* 0x0013f80201007387 */ /* 0x000fe80000100800 */
[----:B---3--:R-:W-:Y:S04]  /*a7f80*/  STL.64 [R1+0x910], R28 ;  /* 0x0009101c01007387 */ /* 0x008fe80000100a00 */
[----:B------:R-:W-:Y:S04]  /*a7f90*/  STL.64 [R1+0x918], R30 ;  /* 0x0009181e01007387 */ /* 0x000fe80000100a00 */
[----:B--2---:R1:W-:Y:S01]  /*a7fa0*/  STSM.16.M88.4 [R156], R4 ;  /* 0x000000049c007844 */ /* 0x0043e20000000200 */
[----:B------:R-:W-:Y:S06]  /*a7fb0*/  BAR.SYNC.DEFER_BLOCKING 0x0 ;  /* 0x0000000000007b1d */ /* 0x000fec0000010000 */
[----:B-1----:R-:W2:Y:S04]  /*a7fc0*/  LDL.LU R4, [R1+0x924] ;  /* 0x0009240001047983 */ /* 0x002ea80000300800 */
[----:B------:R-:W2:Y:S04]  /*a7fd0*/  LDL.LU R5, [R1+0x92c] ;  /* 0x00092c0001057983 */ /* 0x000ea80000300800 */
[----:B------:R-:W2:Y:S04]  /*a7fe0*/  LDL.LU R6, [R1+0x724] ;  /* 0x0007240001067983 */ /* 0x000ea80000300800 */
[----:B------:R-:W2:Y:S04]  /*a7ff0*/  LDL.LU R7, [R1+0x72c] ;  /* 0x00072c0001077983 */ /* 0x000ea80000300800 */
[----:B------:R-:W1:Y:S01]  /*a8000*/  LDS.128 R28, [R154] ;  /* 0x000000009a1c7984 */ /* 0x000e620000000c00 */
[----:B------:R-:W-:Y:S01]  /*a8010*/  BAR.SYNC.DEFER_BLOCKING 0x0 ;  /* 0x0000000000007b1d */ /* 0x000fe20000010000 */
[----:B------:R-:W-:-:S05]  /*a8020*/  IADD3 R2, R2, UR50, RZ ;  /* 0x0000003202027c10 */ /* 0x000fca000fffe0ff */
[----:B------:R3:W-:Y:S02]  /*a8030*/  STL [R1+0x12a4], R2 ;  /* 0x0012a40201007387 */ /* 0x0007e40000100800 */
[----:B---3--:R-:W-:-:S05]  /*a8040*/  VIADD R2, R2, UR50 ;  /* 0x0000003202027c36 */ /* 0x008fca0008000000 */
[----:B------:R-:W-:Y:S04]  /*a8050*/  STL [R1+0x11bc], R2 ;  /* 0x0011bc0201007387 */ /* 0x000fe80000100800 */
[----:B-1----:R-:W-:Y:S04]  /*a8060*/  STL.64 [R1+0x720], R28 ;  /* 0x0007201c01007387 */ /* 0x002fe80000100a00 */
        /* <DEDUP_REMOVED lines=10> */
[----:B------:R-:W-:Y:S04]  /*a8110*/  STL [R1+0x10fc], R2 ;  /* 0x0010fc0201007387 */ /* 0x000fe80000100800 */
[----:B-1----:R-:W-:Y:S04]  /*a8120*/  STL.64 [R1+0x520], R28 ;  /* 0x0005201c01007387 */ /* 0x002fe80000100a00 */
[----:B------:R-:W-:Y:S04]  /*a8130*/  STL.64 [R1+0x528], R30 ;  /* 0x0005281e01007387 */ /* 0x000fe80000100a00 */
[----:B--2---:R1:W-:Y:S01]  /*a8140*/  STSM.16.M88.4 [R156], R4 ;  /* 0x000000049c007844 */ /* 0x0043e20000000200 */
[----:B------:R-:W-:Y:S06]  /*a8150*/  BAR.SYNC.DEFER_BLOCKING 0x0 ;  /* 0x0000000000007b1d */ /* 0x000fec0000010000 */
[----:B-1----:R-:W2:Y:S04]  /*a8160*/  LDL.LU R4, [R1+0x124] ;  /* 0x0001240001047983 */ /* 0x002ea80000300800 */
[----:B------:R-:W2:Y:S04]  /*a8170*/  LDL.LU R5, [R1+0x12c] ;  /* 0x00012c0001057983 */ /* 0x000ea80000300800 */
        /* <DEDUP_REMOVED lines=13> */
[----:B------:R-:W-:Y:S01]  /*a8250*/  VIADD R25, R2, UR50 ;  /* 0x0000003202197c36 */ /* 0x000fe20008000000 */
[----:B------:R-:W-:Y:S04]  /*a8260*/  BAR.SYNC.DEFER_BLOCKING 0x0 ;  /* 0x0000000000007b1d */ /* 0x000fe80000010000 */
[----:B------:R-:W-:-:S05]  /*a8270*/  IADD3 R159, R25, UR50, RZ ;  /* 0x00000032199f7c10 */ /* 0x000fca000fffe0ff */
[----:B------:R-:W-:-:S05]  /*a8280*/  VIADD R252, R159, UR50 ;  /* 0x000000329ffc7c36 */ /* 0x000fca0008000000 */
        /* <DEDUP_REMOVED lines=39> */
[----:B------:R-:W-:Y:S01]  /*a8500*/  IADD3 R2, R2, UR50, RZ ;  /* 0x0000003202027c10 */ /* 0x000fe2000fffe0ff */
[----:B------:R-:W-:Y:S01]  /*a8510*/  IMAD.MOV.U32 R6, RZ, RZ, R100 ;  /* 0x000000ffff067224 */ /* 0x000fe200078e0064 */
[----:B------:R-:W-:Y:S01]  /*a8520*/  MOV R7, R102 ;  /* 0x0000006600077202 */ /* 0x000fe20000000f00 */
[----:B------:R-:W-:Y:S06]  /*a8530*/  BAR.SYNC.DEFER_BLOCKING 0x0 ;  /* 0x0000000000007b1d */ /* 0x000fec0000010000 */
        /* <DEDUP_REMOVED lines=419> */
[----:B------:R-:W-:-:S05]  /*a9f70*/  VIADD R2, R2, UR50 ;  /* 0x0000003202027c36 */ /* 0x000fca0008000000 */
[----:B------:R3:W-:Y:S02]  /*a9f80*/  STL [R1+0x111c], R2 ;  /* 0x00111c0201007387 */ /* 0x0007e40000100800 */
[----:B---3--:R-:W-:-:S05]  /*a9f90*/  IADD3 R2, R2, UR50, RZ ;  /* 0x0000003202027c10 */ /* 0x008fca000fffe0ff */
        /* <DEDUP_REMOVED lines=11> */
[----:B------:R-:W-:Y:S01]  /*aa050*/  IMAD R3, R153, R27, RZ ;  /* 0x0000001b99037224 */ /* 0x000fe200078e02ff */
[----:B------:R-:W-:-:S04]  /*aa060*/  IADD3 R2, R2, UR50, RZ ;  /* 0x0000003202027c10 */ /* 0x000fc8000fffe0ff */
[----:B------:R-:W-:Y:S01]  /*aa070*/  LEA R26, R27, R3, 0x7 ;  /* 0x000000031b1a7211 */ /* 0x000fe200078e38ff */
[----:B------:R3:W-:Y:S02]  /*aa080*/  STL [R1+0x1124], R2 ;  /* 0x0011240201007387 */ /* 0x0007e40000100800 */
[----:B---3--:R-:W-:-:S05]  /*aa090*/  VIADD R2, R2, UR50 ;  /* 0x0000003202027c36 */ /* 0x008fca0008000000 */
[----:B------:R3:W-:Y:S01]  /*aa0a0*/  STL [R1+0x1128], R2 ;  /* 0x0011280201007387 */ /* 0x0007e20000100800 */
[----:B------:R-:W-:Y:S02]  /*aa0b0*/  IADD3 R8, R2, UR50, RZ ;  /* 0x0000003202087c10 */ /* 0x000fe4000fffe0ff */
[----:B---3--:R-:W-:-:S04]  /*aa0c0*/  LEA R2, P2, R3, UR8, 0x2 ;  /* 0x0000000803027c11 */ /* 0x008fc8000f8410ff */
[----:B------:R-:W-:Y:S02]  /*aa0d0*/  LEA.HI.X.SX32 R3, R3, UR9, 0x2, P2 ;  /* 0x0000000903037c11 */ /* 0x000fe400090f16ff */
[----:B------:R-:W-:Y:S01]  /*aa0e0*/  ISETP.LT.AND P2, PT, R157, UR43, !P1 ;  /* 0x0000002b9d007c0c */ /* 0x000fe2000cf41270 */
[C---:B------:R-:W-:Y:S01]  /*aa0f0*/  IMAD R9, R27.reuse, 0x80, R26 ;  /* 0x000000801b097824 */ /* 0x040fe200078e021a */
[----:B-1----:R1:W-:Y:S01]  /*aa100*/  STL.64 [R1+0xb60], R28 ;  /* 0x000b601c01007387 */ /* 0x0023e20000100a00 */
[----:B------:R-:W-:Y:S02]  /*aa110*/  LOP3.LUT R22, R22, 0x7fffffff, RZ, 0xc0, !PT ;  /* 0x7fffffff16167812 */ /* 0x000fe400078ec0ff */
[C---:B------:R-:W-:Y:S01]  /*aa120*/  IADD3 R32, R152.reuse, 0x79, RZ ;  /* 0x0000007998207810 */ /* 0x040fe20007ffe0ff */
[----:B------:R-:W-:Y:S01]  /*aa130*/  IMAD R27, R27, 0x80, R9 ;  /* 0x000000801b1b7824 */ /* 0x000fe200078e0209 */
[----:B------:R-:W-:Y:S01]  /*aa140*/  STL.64 [R1+0xb68], R30 ;  /* 0x000b681e01007387 */ /* 0x000fe20000100a00 */
[C---:B------:R-:W-:Y:S01]  /*aa150*/  VIADD R33, R152.reuse, 0x78 ;  /* 0x0000007898217836 */ /* 0x040fe20000000000 */
[----:B------:R-:W-:-:S02]  /*aa160*/  IADD3 R35, R152, 0x76, RZ ;  /* 0x0000007698237810 */ /* 0x000fc40007ffe0ff */
[----:B------:R-:W-:Y:S01]  /*aa170*/  LOP3.LUT R21, R21, 0x7fffffff, RZ, 0xc0, !PT ;  /* 0x7fffffff15157812 */ /* 0x000fe200078ec0ff */
[----:B------:R3:W-:Y:S01]  /*aa180*/  STL [R1+0x112c], R8 ;  /* 0x00112c0801007387 */ /* 0x0007e20000100800 */
[----:B------:R-:W-:Y:S01]  /*aa190*/  VIADD R36, R152, 0x75 ;  /* 0x0000007598247836 */ /* 0x000fe20000000000 */
[----:B-1----:R-:W-:Y:S01]  /*aa1a0*/  IADD3 R28, R8, UR50, RZ ;  /* 0x00000032081c7c10 */ /* 0x002fe2000fffe0ff */
[----:B------:R-:W-:Y:S01]  /*aa1b0*/  ULDC UR43, c[0x0][0x228] ;  /* 0x00008a00002b7ab9 */ /* 0x000fe20000000800 */
[----:B---3--:R-:W-:-:S03]  /*aa1c0*/  LEA R8, P5, R27, UR8, 0x2 ;  /* 0x000000081b087c11 */ /* 0x008fc6000f8a10ff */
[----:B------:R1:W-:Y:S02]  /*aa1d0*/  STL [R1+0x1130], R28 ;  /* 0x0011301c01007387 */ /* 0x0003e40000100800 */
[----:B-1----:R-:W-:-:S05]  /*aa1e0*/  VIADD R28, R28, UR50 ;  /* 0x000000321c1c7c36 */ /* 0x002fca0008000000 */
[----:B------:R1:W-:Y:S02]  /*aa1f0*/  STL [R1+0x1134], R28 ;  /* 0x0011341c01007387 */ /* 0x0003e40000100800 */
[----:B-1----:R-:W-:-:S04]  /*aa200*/  IADD3 R28, R28, UR50, RZ ;  /* 0x000000321c1c7c10 */ /* 0x002fc8000fffe0ff */
[----:B------:R-:W-:Y:S01]  /*aa210*/  IADD3 R31, R28, UR50, RZ ;  /* 0x000000321c1f7c10 */ /* 0x000fe2000fffe0ff */
[----:B------:R1:W-:Y:S02]  /*aa220*/  STL [R1+0x1138], R28 ;  /* 0x0011381c01007387 */ /* 0x0003e40000100800 */
[----:B-1----:R-:W-:Y:S02]  /*aa230*/  VIADD R28, R152, 0x7d ;  /* 0x0000007d981c7836 */ /* 0x002fe40000000000 */
[----:B--2---:R1:W-:Y:S02]  /*aa240*/  STSM.16.M88.4 [R156], R4 ;  /* 0x000000049c007844 */ /* 0x0043e40000000200 */
[----:B-1----:R-:W-:-:S04]  /*aa250*/  LEA R4, P3, R26, UR8, 0x2 ;  /* 0x000000081a047c11 */ /* 0x002fc8000f8610ff */
[----:B------:R-:W-:Y:S02]  /*aa260*/  LEA.HI.X.SX32 R5, R26, UR9, 0x2, P3 ;  /* 0x000000091a057c11 */ /* 0x000fe400098f16ff */
[----:B------:R-:W-:Y:S02]  /*aa270*/  ISETP.LT.AND P3, PT, R158, UR45, !P1 ;  /* 0x0000002d9e007c0c */ /* 0x000fe4000cf61270 */
[C---:B------:R-:W-:Y:S01]  /*aa280*/  IADD3 R29, R152.reuse, 0x7c, RZ ;  /* 0x0000007c981d7810 */ /* 0x040fe20007ffe0ff */
[C---:B------:R-:W-:Y:S01]  /*aa290*/  VIADD R30, R152.reuse, 0x7b ;  /* 0x0000007b981e7836 */ /* 0x040fe20000000000 */
[----:B------:R-:W-:Y:S01]  /*aa2a0*/  LEA R6, P4, R9, UR8, 0x2 ;  /* 0x0000000809067c11 */ /* 0x000fe2000f8810ff */
[----:B------:R-:W-:Y:S01]  /*aa2b0*/  ULDC UR8, c[0x0][0x228] ;  /* 0x00008a0000087ab9 */ /* 0x000fe20000000800 */
[----:B------:R-:W-:Y:S01]  /*aa2c0*/  IADD3 R26, R152, 0x7f, RZ ;  /* 0x0000007f981a7810 */ /* 0x000fe20007ffe0ff */
[----:B------:R1:W-:Y:S01]  /*aa2d0*/  STL [R1+0x113c], R31 ;  /* 0x00113c1f01007387 */ /* 0x0003e20000100800 */
[----:B------:R-:W-:Y:S01]  /*aa2e0*/  IADD3 R34, R31, UR50, RZ ;  /* 0x000000321f227c10 */ /* 0x000fe2000fffe0ff */
[----:B------:R-:W-:-:S04]  /*aa2f0*/  ULDC UR45, c[0x0][0x228] ;  /* 0x00008a00002d7ab9 */ /* 0x000fc80000000800 */
[----:B------:R-:W-:-:S04]  /*aa300*/  @P3 LOP3.LUT R23, R23, 0x2000, RZ, 0xfc, !PT ;  /* 0x0000200017173812 */ /* 0x000fc800078efcff */
[----:B------:R-:W-:-:S04]  /*aa310*/  LOP3.LUT R23, R23, 0xffffefff, RZ, 0xc0, !PT ;  /* 0xffffefff17177812 */ /* 0x000fc800078ec0ff */
[----:B------:R-:W-:Y:S02]  /*aa320*/  @P2 LOP3.LUT R23, R23, 0x1000, RZ, 0xfc, !PT ;  /* 0x0000100017172812 */ /* 0x000fe400078efcff */
[----:B------:R-:W-:Y:S02]  /*aa330*/  ISETP.LT.AND P2, PT, R155, UR44, !P1 ;  /* 0x0000002c9b007c0c */ /* 0x000fe4000cf41270 */
[----:B------:R-:W-:Y:S01]  /*aa340*/  LEA.HI.X.SX32 R7, R9, UR9, 0x2, P4 ;  /* 0x0000000909077c11 */ /* 0x000fe2000a0f16ff */
[----:B-1----:R-:W-:Y:S01]  /*aa350*/  VIADD R31, R152, 0x7a ;  /* 0x0000007a981f7836 */ /* 0x002fe20000000000 */
[----:B------:R-:W-:Y:S01]  /*aa360*/  LOP3.LUT R23, R23, 0xfffff7ff, RZ, 0xc0, !PT ;  /* 0xfffff7ff17177812 */ /* 0x000fe200078ec0ff */
[----:B------:R1:W-:Y:S01]  /*aa370*/  STL [R1+0x1140], R34 ;  /* 0x0011402201007387 */ /* 0x0003e20000100800 */
[----:B------:R-:W-:Y:S01]  /*aa380*/  IADD3 R37, R34, UR50, RZ ;  /* 0x0000003222257c10 */ /* 0x000fe2000fffe0ff */
[----:B------:R-:W-:-:S06]  /*aa390*/  ULDC UR44, c[0x0][0x228] ;  /* 0x00008a00002c7ab9 */ /* 0x000fcc0000000800 */
[----:B------:R-:W-:Y:S02]  /*aa3a0*/  @P2 LOP3.LUT R23, R23, 0x800, RZ, 0xfc, !PT ;  /* 0x0000080017172812 */ /* 0x000fe400078efcff */
[----:B------:R-:W-:Y:S02]  /*aa3b0*/  ISETP.LT.AND P2, PT, R153, UR40, !P1 ;  /* 0x0000002899007c0c */ /* 0x000fe4000cf41270 */
[----:B------:R-:W-:Y:S01]  /*aa3c0*/  LEA.HI.X.SX32 R9, R27, UR9, 0x2, P5 ;  /* 0x000000091b097c11 */ /* 0x000fe2000a8f16ff */
[----:B------:R-:W-:Y:S01]  /*aa3d0*/  ULDC UR9, c[0x0][0x22c] ;  /* 0x00008b0000097ab9 */ /* 0x000fe20000000800 */
[----:B------:R-:W-:Y:S02]  /*aa3e0*/  ISETP.LT.AND P1, PT, R158, UR41, !P0 ;  /* 0x000000299e007c0c */ /* 0x000fe4000c721270 */
[----:B------:R-:W-:Y:S01]  /*aa3f0*/  LOP3.LUT R23, R23, 0xfffffbff, RZ, 0xc0, !PT ;  /* 0xfffffbff17177812 */ /* 0x000fe200078ec0ff */
[C---:B------:R-:W-:Y:S02]  /*aa400*/  VIADD R27, R152.reuse, 0x7e ;  /* 0x0000007e981b7836 */ /* 0x040fe40000000000 */
[----:B-1----:R-:W-:Y:S01]  /*aa410*/  VIADD R34, R152, 0x77 ;  /* 0x0000007798227836 */ /* 0x002fe20000000000 */
[----:B------:R1:W-:Y:S01]  /*aa420*/  STL [R1+0x1144], R37 ;  /* 0x0011442501007387 */ /* 0x0003e20000100800 */
[----:B------:R-:W-:Y:S01]  /*aa430*/  IADD3 R40, R37, UR50, RZ ;  /* 0x0000003225287c10 */ /* 0x000fe2000fffe0ff */
[----:B------:R-:W-:Y:S01]  /*aa440*/  ULDC UR40, c[0x0][0x228] ;  /* 0x00008a0000287ab9 */ /* 0x000fe20000000800 */
[----:B------:R-:W-:Y:S01]  /*aa450*/  @P2 LOP3.LUT R23, R23, 0x400, RZ, 0xfc, !PT ;  /* 0x0000040017172812 */ /* 0x000fe200078efcff */
[----:B------:R-:W-:-:S03]  /*aa460*/  ULDC UR41, c[0x0][0x228] ;  /* 0x00008a0000297ab9 */ /* 0x000fc60000000800 */
[----:B------:R-:W-:-:S04]  /*aa470*/  LOP3.LUT R23, R23, 0xfffffdff, RZ, 0xc0, !PT ;  /* 0xfffffdff17177812 */ /* 0x000fc800078ec0ff */
[----:B------:R-:W-:Y:S02]  /*aa480*/  @P1 LOP3.LUT R23, R23, 0x200, RZ, 0xfc, !PT ;  /* 0x0000020017171812 */ /* 0x000fe400078efcff */
[----:B------:R-:W-:Y:S01]  /*aa490*/  ISETP.LT.AND P1, PT, R157, UR42, !P0 ;  /* 0x0000002a9d007c0c */ /* 0x000fe2000c721270 */
[----:B-1----:R-:W-:Y:S01]  /*aa4a0*/  VIADD R37, R152, 0x74 ;  /* 0x0000007498257836 */ /* 0x002fe20000000000 */
[----:B------:R-:W-:Y:S01]  /*aa4b0*/  LOP3.LUT R23, R23, 0xfffffeff, RZ, 0xc0, !PT ;  /* 0xfffffeff17177812 */ /* 0x000fe200078ec0ff */
[----:B------:R-:W-:-:S10]  /*aa4c0*/  ULDC UR42, c[0x0][0x228] ;  /* 0x00008a00002a7ab9 */ /* 0x000fd40000000800 */
[----:B------:R-:W-:Y:S02]  /*aa4d0*/  @P1 LOP3.LUT R23, R23, 0x100, RZ, 0xfc, !PT ;  /* 0x0000010017171812 */ /* 0x000fe400078efcff */
[----:B------:R-:W-:Y:S02]  /*aa4e0*/  ISETP.LT.AND P1, PT, R155, UR39, !P0 ;  /* 0x000000279b007c0c */ /* 0x000fe4000c721270 */
[C---:B------:R-:W-:Y:S01]  /*aa4f0*/  IADD3 R38, R152.reuse, 0x73, RZ ;  /* 0x0000007398267810 */ /* 0x040fe20007ffe0ff */
[----:B------:R-:W-:Y:S01]  /*aa500*/  VIADD R39, R152, 0x72 ;  /* 0x0000007298277836 */ /* 0x000fe20000000000 */
[----:B------:R-:W-:Y:S01]  /*aa510*/  ISETP.LT.AND P0, PT, R153, UR38, !P0 ;  /* 0x0000002699007c0c */ /* 0x000fe2000c701270 */
[----:B------:R-:W-:Y:S01]  /*aa520*/  ULDC UR38, c[0x0][0x228] ;  /* 0x00008a0000267ab9 */ /* 0x000fe20000000800 */
[----:B------:R-:W-:Y:S01]  /*aa530*/  LOP3.LUT R23, R23, 0xffffff7f, RZ, 0xc0, !PT ;  /* 0xffffff7f17177812 */ /* 0x000fe200078ec0ff */
[----:B------:R-:W-:-:S06]  /*aa540*/  ULDC UR39, c[0x0][0x228] ;  /* 0x00008a0000277ab9 */ /* 0x000fcc0000000800 */
[----:B------:R-:W-:-:S04]  /*aa550*/  @P1 LOP3.LUT R23, R23, 0x80, RZ, 0xfc, !PT ;  /* 0x0000008017171812 */ /* 0x000fc800078efcff */
[----:B------:R-:W-:-:S04]  /*aa560*/  LOP3.LUT R23, R23, 0xffffffbf, RZ, 0xc0, !PT ;  /* 0xffffffbf17177812 */ /* 0x000fc800078ec0ff */
[----:B------:R-:W-:Y:S02]  /*aa570*/  @P0 LOP3.LUT R23, R23, 0x40, RZ, 0xfc, !PT ;  /* 0x0000004017170812 */ /* 0x000fe400078efcff */
[----:B------:R-:W-:-:S04]  /*aa580*/  ISETP.GE.AND P0, PT, R26, UR9, PT ;  /* 0x000000091a007c0c */ /* 0x000fc8000bf06270 */
[----:B------:R-:W-:Y:S01]  /*aa590*/  ISETP.LT.AND P3, PT, R158, UR35, !P0 ;  /* 0x000000239e007c0c */ /* 0x000fe2000c761270 */
[----:B------:R1:W-:Y:S01]  /*aa5a0*/  STL [R1+0x1148], R40 ;  /* 0x0011482801007387 */ /* 0x0003e20000100800 */
[----:B------:R-:W-:Y:S01]  /*aa5b0*/  ISETP.LT.AND P2, PT, R157, UR8, !P0 ;  /* 0x000000089d007c0c */ /* 0x000fe2000c741270 */
[----:B------:R-:W-:Y:S01]  /*aa5c0*/  ULDC.64 UR8, c[0x0][0x228] ;  /* 0x00008a0000087ab9 */ /* 0x000fe20000000a00 */
[----:B------:R-:W-:Y:S01]  /*aa5d0*/  LOP3.LUT R23, R23, 0xffffffdf, RZ, 0xc0, !PT ;  /* 0xffffffdf17177812 */ /* 0x000fe200078ec0ff */
[----:B------:R-:W-:Y:S01]  /*aa5e0*/  ULDC UR35, c[0x0][0x228] ;  /* 0x00008a0000237ab9 */ /* 0x000fe20000000800 */
[----:B------:R-:W-:Y:S01]  /*aa5f0*/  ISETP.LT.AND P1, PT, R155, UR37, !P0 ;  /* 0x000000259b007c0c */ /* 0x000fe2000c721270 */
[----:B------:R-:W-:-:S06]  /*aa600*/  ULDC UR37, c[0x0][0x228] ;  /* 0x00008a0000257ab9 */ /* 0x000fcc0000000800 */
[----:B------:R-:W-:-:S04]  /*aa610*/  @P3 LOP3.LUT R23, R23, 0x20, RZ, 0xfc, !PT ;  /* 0x0000002017173812 */ /* 0x000fc800078efcff */
[----:B------:R-:W-:-:S04]  /*aa620*/  LOP3.LUT R23, R23, 0xffffffef, RZ, 0xc0, !PT ;  /* 0xffffffef17177812 */ /* 0x000fc800078ec0ff */
[----:B------:R-:W-:Y:S02]  /*aa630*/  @P2 LOP3.LUT R23, R23, 0x10, RZ, 0xfc, !PT ;  /* 0x0000001017172812 */ /* 0x000fe400078efcff */
[----:B------:R-:W-:Y:S01]  /*aa640*/  ISETP.LT.AND P0, PT, R153, UR36, !P0 ;  /* 0x0000002499007c0c */ /* 0x000fe2000c701270 */
[----:B------:R-:W-:Y:S01]  /*aa650*/  ULDC UR36, c[0x0][0x228] ;  /* 0x00008a0000247ab9 */ /* 0x000fe20000000800 */
[----:B------:R-:W-:-:S04]  /*aa660*/  LOP3.LUT R23, R23, 0xfffffff7, RZ, 0xc0, !PT ;  /* 0xfffffff717177812 */ /* 0x000fc800078ec0ff */
[----:B------:R-:W-:-:S04]  /*aa670*/  @P1 LOP3.LUT R23, R23, 0x8, RZ, 0xfc, !PT ;  /* 0x0000000817171812 */ /* 0x000fc800078efcff */
[----:B------:R-:W-:-:S04]  /*aa680*/  LOP3.LUT R23, R23, 0xfffffffb, RZ, 0xc0, !PT ;  /* 0xfffffffb17177812 */ /* 0x000fc800078ec0ff */
[----:B------:R-:W-:Y:S02]  /*aa690*/  @P0 LOP3.LUT R23, R23, 0x4, RZ, 0xfc, !PT ;  /* 0x0000000417170812 */ /* 0x000fe400078efcff */
[----:B------:R-:W-:-:S04]  /*aa6a0*/  ISETP.GE.AND P0, PT, R27, UR9, PT ;  /* 0x000000091b007c0c */ /* 0x000fc8000bf06270 */
[----:B------:R-:W-:Y:S01]  /*aa6b0*/  ISETP.LT.AND P1, PT, R155, UR33, !P0 ;  /* 0x000000219b007c0c */ /* 0x000fe2000c721270 */
[----:B------:R-:W-:Y:S01]  /*aa6c0*/  ULDC UR33, c[0x0][0x228] ;  /* 0x00008a0000217ab9 */ /* 0x000fe20000000800 */
[----:B------:R-:W-:Y:S01]  /*aa6d0*/  ISETP.LT.AND P3, PT, R158, UR8, !P0 ;  /* 0x000000089e007c0c */ /* 0x000fe2000c761270 */
[----:B------:R-:W-:Y:S01]  /*aa6e0*/  ULDC.64 UR8, c[0x0][0x228] ;  /* 0x00008a0000087ab9 */ /* 0x000fe20000000a00 */
[----:B------:R-:W-:Y:S01]  /*aa6f0*/  ISETP.LT.AND P2, PT, R157, UR20, !P0 ;  /* 0x000000149d007c0c */ /* 0x000fe2000c741270 */
[----:B------:R-:W-:Y:S01]  /*aa700*/  ULDC UR20, c[0x0][0x228] ;  /* 0x00008a0000147ab9 */ /* 0x000fe20000000800 */
[----:B------:R-:W-:Y:S01]  /*aa710*/  ISETP.LT.AND P0, PT, R153, UR34, !P0 ;  /* 0x0000002299007c0c */ /* 0x000fe2000c701270 */
[----:B------:R-:W-:-:S06]  /*aa720*/  ULDC UR34, c[0x0][0x228] ;  /* 0x00008a0000227ab9 */ /* 0x000fcc0000000800 */
[----:B------:R-:W-:-:S04]  /*aa730*/  @P1 LOP3.LUT R22, R22, 0x80000000, RZ, 0xfc, !PT ;  /* 0x8000000016161812 */ /* 0x000fc800078efcff */
[----:B------:R-:W-:Y:S02]  /*aa740*/  LOP3.LUT R22, R22, 0xbfffffff, RZ, 0xc0, !PT ;  /* 0xbfffffff16167812 */ /* 0x000fe400078ec0ff */
[----:B------:R-:W-:Y:S02]  /*aa750*/  LOP3.LUT R23, R23, 0xfffffffd, RZ, 0xc0, !PT ;  /* 0xfffffffd17177812 */ /* 0x000fe400078ec0ff */
[----:B------:R-:W-:Y:S02]  /*aa760*/  @P0 LOP3.LUT R22, R22, 0x40000000, RZ, 0xfc, !PT ;  /* 0x4000000016160812 */ /* 0x000fe400078efcff */
[----:B------:R-:W-:Y:S01]  /*aa770*/  ISETP.GE.AND P0, PT, R28, UR15, PT ;  /* 0x0000000f1c007c0c */ /* 0x000fe2000bf06270 */
[----:B------:R-:W-:Y:S01]  /*aa780*/  VIADD R42, R152, 0x6f ;  /* 0x0000006f982a7836 */ /* 0x000fe20000000000 */
[----:B------:R-:W-:Y:S01]  /*aa790*/  @P3 LOP3.LUT R23, R23, 0x2, RZ, 0xfc, !PT ;  /* 0x0000000217173812 */ /* 0x000fe200078efcff */
[----:B------:R-:W-:Y:S01]  /*aa7a0*/  ULDC UR15, c[0x0][0x228] ;  /* 0x00008a00000f7ab9 */ /* 0x000fe20000000800 */
[----:B------:R-:W-:Y:S01]  /*aa7b0*/  ISETP.LT.AND P3, PT, R158, UR16, !P0 ;  /* 0x000000109e007c0c */ /* 0x000fe2000c761270 */
[----:B------:R-:W-:Y:S01]  /*aa7c0*/  ULDC UR16, c[0x0][0x228] ;  /* 0x00008a0000107ab9 */ /* 0x000fe20000000800 */
[----:B------:R-:W-:-:S02]  /*aa7d0*/  LOP3.LUT R23, R23, 0xfffffffe, RZ, 0xc0, !PT ;  /* 0xfffffffe17177812 */ /* 0x000fc400078ec0ff */
[----:B------:R-:W-:Y:S02]  /*aa7e0*/  LOP3.LUT R22, R22, 0xdfffffff, RZ, 0xc0, !PT ;  /* 0xdfffffff16167812 */ /* 0x000fe400078ec0ff */
[----:B------:R-:W-:Y:S02]  /*aa7f0*/  @P2 LOP3.LUT R23, R23, 0x1, RZ, 0xfc, !PT ;  /* 0x0000000117172812 */ /* 0x000fe400078efcff */
[----:B------:R-:W-:Y:S01]  /*aa800*/  ISETP.LT.AND P2, PT, R157, UR17, !P0 ;  /* 0x000000119d007c0c */ /* 0x000fe2000c741270 */
[----:B------:R-:W-:Y:S01]  /*aa810*/  ULDC UR17, c[0x0][0x228] ;  /* 0x00008a0000117ab9 */ /* 0x000fe20000000800 */
[----:B------:R-:W-:Y:S01]  /*aa820*/  ISETP.LT.AND P1, PT, R155, UR58, !P0 ;  /* 0x0000003a9b007c0c */ /* 0x000fe2000c721270 */
[----:B------:R-:W-:Y:S02]  /*aa830*/  ULDC UR58, c[0x0][0x228] ;  /* 0x00008a00003a7ab9 */ /* 0x000fe40000000800 */
        /* <DEDUP_REMOVED lines=11> */
[----:B------:R-:W-:Y:S01]  /*aa8f0*/  ULDC.64 UR8, c[0x0][0x228] ;  /* 0x00008a0000087ab9 */ /* 0x000fe20000000a00 */
[----:B------:R-:W-:Y:S01]  /*aa900*/  ISETP.LT.AND P2, PT, R157, UR19, !P0 ;  /* 0x000000139d007c0c */ /* 0x000fe2000c741270 */
[----:B------:R-:W-:Y:S01]  /*aa910*/  ULDC UR19, c[0x0][0x228] ;  /* 0x00008a0000137ab9 */ /* 0x000fe20000000800 */
[----:B------:R-:W-:Y:S02]  /*aa920*/  LOP3.LUT R22, R22, 0xfdffffff, RZ, 0xc0, !PT ;  /* 0xfdffffff16167812 */ /* 0x000fe400078ec0ff */
        /* <DEDUP_REMOVED lines=28> */
[----:B------:R-:W-:Y:S01]  /*aaaf0*/  ISETP.GE.AND P0, PT, R31, UR23, PT ;  /* 0x000000171f007c0c */ /* 0x000fe2000bf06270 */
[----:B------:R-:W-:Y:S01]  /*aab00*/  ULDC UR23, c[0x0][0x228] ;  /* 0x00008a0000177ab9 */ /* 0x000fe20000000800 */
[----:B------:R-:W-:Y:S02]  /*aab10*/  IADD3 R41, R152, 0x70, RZ ;  /* 0x0000007098297810 */ /* 0x000fe40007ffe0ff */
[----:B------:R-:W-:Y:S02]  /*aab20*/  LOP3.LUT R20, R20, 0x7fffffff, RZ, 0xc0, !PT ;  /* 0x7fffffff14147812 */ /* 0x000fe400078ec0ff */
[C---:B------:R-:W-:Y:S01]  /*aab30*/  IADD3 R44, R152.reuse, 0x6d, RZ ;  /* 0x0000006d982c7810 */ /* 0x040fe20007ffe0ff */
[----:B------:R-:W-:Y:S01]  /*aab40*/  VIADD R45, R152, 0x6c ;  /* 0x0000006c982d7836 */ /* 0x000fe20000000000 */
[----:B------:R-:W-:Y:S01]  /*aab50*/  ISETP.LT.AND P3, PT, R158, UR24, !P0 ;  /* 0x000000189e007c0c */ /* 0x000fe2000c761270 */
[----:B------:R-:W-:Y:S01]  /*aab60*/  ULDC UR24, c[0x0][0x228] ;  /* 0x00008a0000187ab9 */ /* 0x000fe20000000800 */
[----:B------:R-:W-:Y:S01]  /*aab70*/  ISETP.LT.AND P2, PT, R157, UR55, !P0 ;  /* 0x000000379d007c0c */ /* 0x000fe2000c741270 */
[----:B------:R-:W-:Y:S01]  /*aab80*/  ULDC UR55, c[0x0][0x22c] ;  /* 0x00008b0000377ab9 */ /* 0x000fe20000000800 */
[----:B------:R-:W-:-:S02]  /*aab90*/  LOP3.LUT R22, R22, 0xfffdffff, RZ, 0xc0, !PT ;  /* 0xfffdffff16167812 */ /* 0x000fc400078ec0ff */
[C---:B------:R-:W-:Y:S01]  /*aaba0*/  IADD3 R47, R152.reuse, 0x6a, RZ ;  /* 0x0000006a982f7810 */ /* 0x040fe20007ffe0ff */
[C---:B------:R-:W-:Y:S01]  /*aabb0*/  VIADD R48, R152.reuse, 0x69 ;  /* 0x0000006998307836 */ /* 0x040fe20000000000 */
[----:B------:R-:W-:Y:S01]  /*aabc0*/  ISETP.LT.AND P1, PT, R155, UR54, !P0 ;  /* 0x000000369b007c0c */ /* 0x000fe2000c721270 */
[----:B------:R-:W-:Y:S01]  /*aabd0*/  ULDC UR54, c[0x0][0x228] ;  /* 0x00008a0000367ab9 */ /* 0x000fe20000000800 */
[C---:B------:R-:W-:Y:S01]  /*aabe0*/  VIADD R50, R152.reuse, 0x67 ;  /* 0x0000006798327836 */ /* 0x040fe20000000000 */
[----:B------:R-:W-:Y:S01]  /*aabf0*/  LOP3.LUT R19, R19, 0x7fffffff, RZ, 0xc0, !PT ;  /* 0x7fffffff13137812 */ /* 0x000fe200078ec0ff */
[----:B------:R-:W-:Y:S01]  /*aac00*/  VIADD R53, R152, 0x64 ;  /* 0x0000006498357836 */ /* 0x000fe20000000000 */
[----:B------:R-:W-:Y:S01]  /*aac10*/  @P3 LOP3.LUT R22, R22, 0x20000, RZ, 0xfc, !PT ;  /* 0x0002000016163812 */ /* 0x000fe200078efcff */
[C---:B------:R-:W-:Y:S02]  /*aac20*/  VIADD R56, R152.reuse, 0x61 ;  /* 0x0000006198387836 */ /* 0x040fe40000000000 */
[----:B------:R-:W-:Y:S01]  /*aac30*/  VIADD R59, R152, 0x5e ;  /* 0x0000005e983b7836 */ /* 0x000fe20000000000 */
[----:B------:R-:W-:-:S02]  /*aac40*/  LOP3.LUT R22, R22, 0xfffeffff, RZ, 0xc0, !PT ;  /* 0xfffeffff16167812 */ /* 0x000fc400078ec0ff */
[----:B------:R-:W-:Y:S01]  /*aac50*/  LOP3.LUT R18, R18, 0x7fffffff, RZ, 0xc0, !PT ;  /* 0x7fffffff12127812 */ /* 0x000fe200078ec0ff */
[----:B------:R-:W-:Y:S01]  /*aac60*/  VIADD R62, R152, 0x5b ;  /* 0x0000005b983e7836 */ /* 0x000fe20000000000 */
[----:B------:R-:W-:Y:S01]  /*aac70*/  @P2 LOP3.LUT R22, R22, 0x10000, RZ, 0xfc, !PT ;  /* 0x0001000016162812 */ /* 0x000fe200078efcff */
[----:B------:R-:W-:Y:S01]  /*aac80*/  VIADD R65, R152, 0x58 ;  /* 0x0000005898417836 */ /* 0x000fe20000000000 */
[----:B------:R-:W-:Y:S01]  /*aac90*/  ISETP.LT.AND P0, PT, R153, UR26, !P0 ;  /* 0x0000001a99007c0c */ /* 0x000fe2000c701270 */
[----:B------:R-:W-:Y:S01]  /*aaca0*/  ULDC UR26, c[0x0][0x228] ;  /* 0x00008a00001a7ab9 */ /* 0x000fe20000000800 */
[----:B------:R-:W-:Y:S02]  /*aacb0*/  LOP3.LUT R22, R22, 0xffff7fff, RZ, 0xc0, !PT ;  /* 0xffff7fff16167812 */ /* 0x000fe400078ec0ff */
[----:B------:R-:W-:Y:S01]  /*aacc0*/  LOP3.LUT R17, R17, 0x7fffffff, RZ, 0xc0, !PT ;  /* 0x7fffffff11117812 */ /* 0x000fe200078ec0ff */
[----:B------:R-:W-:Y:S01]  /*aacd0*/  VIADD R68, R152, 0x55 ;  /* 0x0000005598447836 */ /* 0x000fe20000000000 */
[----:B------:R-:W-:Y:S01]  /*aace0*/  @P1 LOP3.LUT R22, R22, 0x8000, RZ, 0xfc, !PT ;  /* 0x0000800016161812 */ /* 0x000fe200078efcff */
[----:B------:R-:W-:-:S02]  /*aacf0*/  VIADD R71, R152, 0x52 ;  /* 0x0000005298477836 */ /* 0x000fc40000000000 */
[----:B------:R-:W-:Y:S01]  /*aad00*/  VIADD R74, R152, 0x4f ;  /* 0x0000004f984a7836 */ /* 0x000fe20000000000 */
[----:B------:R-:W-:Y:S02]  /*aad10*/  LOP3.LUT R22, R22, 0xffffbfff, RZ, 0xc0, !PT ;  /* 0xffffbfff16167812 */ /* 0x000fe400078ec0ff */
[----:B------:R-:W-:Y:S01]  /*aad20*/  LOP3.LUT R16, R16, 0x7fffffff, RZ, 0xc0, !PT ;  /* 0x7fffffff10107812 */ /* 0x000fe200078ec0ff */
[----:B------:R-:W-:Y:S01]  /*aad30*/  VIADD R77, R152, 0x4c ;  /* 0x0000004c984d7836 */ /* 0x000fe20000000000 */
[----:B------:R-:W-:Y:S01]  /*aad40*/  @P0 LOP3.LUT R22, R22, 0x4000, RZ, 0xfc, !PT ;  /* 0x0000400016160812 */ /* 0x000fe200078efcff */
[----:B------:R-:W-:Y:S01]  /*aad50*/  VIADD R80, R152, 0x49 ;  /* 0x0000004998507836 */ /* 0x000fe20000000000 */
[----:B------:R-:W-:Y:S01]  /*aad60*/  ISETP.GE.AND P0, PT, R32, UR9, PT ;  /* 0x0000000920007c0c */ /* 0x000fe2000bf06270 */
[C---:B------:R-:W-:Y:S01]  /*aad70*/  VIADD R83, R152.reuse, 0x46 ;  /* 0x0000004698537836 */ /* 0x040fe20000000000 */
[----:B------:R-:W-:Y:S01]  /*aad80*/  LOP3.LUT R15, R15, 0x7fffffff, RZ, 0xc0, !PT ;  /* 0x7fffffff0f0f7812 */ /* 0x000fe200078ec0ff */
[----:B------:R-:W-:Y:S01]  /*aad90*/  VIADD R86, R152, 0x43 ;  /* 0x0000004398567836 */ /* 0x000fe20000000000 */
[----:B------:R-:W-:Y:S01]  /*aada0*/  ISETP.LT.AND P3, PT, R158, UR8, !P0 ;  /* 0x000000089e007c0c */ /* 0x000fe2000c761270 */
[----:B------:R-:W-:Y:S01]  /*aadb0*/  ULDC.64 UR8, c[0x0][0x228] ;  /* 0x00008a0000087ab9 */ /* 0x000fe20000000a00 */
[----:B------:R-:W-:Y:S01]  /*aadc0*/  ISETP.LT.AND P2, PT, R157, UR25, !P0 ;  /* 0x000000199d007c0c */ /* 0x000fe2000c741270 */
[----:B------:R-:W-:Y:S01]  /*aadd0*/  ULDC UR25, c[0x0][0x228] ;  /* 0x00008a0000197ab9 */ /* 0x000fe20000000800 */
[----:B------:R-:W-:Y:S01]  /*aade0*/  LOP3.LUT R22, R22, 0xffffdfff, RZ, 0xc0, !PT ;  /* 0xffffdfff16167812 */ /* 0x000fe200078ec0ff */
[----:B------:R-:W-:Y:S01]  /*aadf0*/  VIADD R89, R152, 0x40 ;  /* 0x0000004098597836 */ /* 0x000fe20000000000 */
[----:B------:R-:W-:Y:S01]  /*aae00*/  ISETP.LT.AND P1, PT, R155, UR27, !P0 ;  /* 0x0000001b9b007c0c */ /* 0x000fe2000c721270 */
[----:B------:R-:W-:Y:S01]  /*aae10*/  ULDC UR27, c[0x0][0x228] ;  /* 0x00008a00001b7ab9 */ /* 0x000fe20000000800 */
[----:B------:R-:W-:Y:S01]  /*aae20*/  LOP3.LUT R14, R14, 0x7fffffff, RZ, 0xc0, !PT ;  /* 0x7fffffff0e0e7812 */ /* 0x000fe200078ec0ff */
[----:B------:R-:W-:-:S02]  /*aae30*/  VIADD R92, R152, 0x3d ;  /* 0x0000003d985c7836 */ /* 0x000fc40000000000 */
[C---:B------:R-:W-:Y:S02]  /*aae40*/  VIADD R95, R152.reuse, 0x3a ;  /* 0x0000003a985f7836 */ /* 0x040fe40000000000 */
[----:B------:R-:W-:Y:S01]  /*aae50*/  VIADD R98, R152, 0x37 ;  /* 0x0000003798627836 */ /* 0x000fe20000000000 */
[----:B------:R-:W-:Y:S02]  /*aae60*/  @P3 LOP3.LUT R22, R22, 0x2000, RZ, 0xfc, !PT ;  /* 0x0000200016163812 */ /* 0x000fe400078efcff */
[----:B------:R-:W-:Y:S02]  /*aae70*/  LOP3.LUT R13, R13, 0x7fffffff, RZ, 0xc0, !PT ;  /* 0x7fffffff0d0d7812 */ /* 0x000fe400078ec0ff */
[C---:B------:R-:W-:Y:S01]  /*aae80*/  IADD3 R101, R152.reuse, 0x34, RZ ;  /* 0x0000003498657810 */ /* 0x040fe20007ffe0ff */
[----:B------:R-:W-:Y:S01]  /*aae90*/  VIADD R102, R152, 0x33 ;  /* 0x0000003398667836 */ /* 0x000fe20000000000 */
[----:B------:R-:W-:Y:S01]  /*aaea0*/  LOP3.LUT R22, R22, 0xffffefff, RZ, 0xc0, !PT ;  /* 0xffffefff16167812 */ /* 0x000fe200078ec0ff */
[C---:B------:R-:W-:Y:S01]  /*aaeb0*/  VIADD R103, R152.reuse, 0x32 ;  /* 0x0000003298677836 */ /* 0x040fe20000000000 */
[C---:B------:R-:W-:Y:S01]  /*aaec0*/  IADD3 R104, R152.reuse, 0x31, RZ ;  /* 0x0000003198687810 */ /* 0x040fe20007ffe0ff */
[----:B------:R-:W-:Y:S01]  /*aaed0*/  VIADD R105, R152, 0x30 ;  /* 0x0000003098697836 */ /* 0x000fe20000000000 */
[----:B------:R-:W-:Y:S01]  /*aaee0*/  @P2 LOP3.LUT R22, R22, 0x1000, RZ, 0xfc, !PT ;  /* 0x0000100016162812 */ /* 0x000fe200078efcff */
[----:B------:R-:W-:Y:S01]  /*aaef0*/  VIADD R106, R152, 0x2f ;  /* 0x0000002f986a7836 */ /* 0x000fe20000000000 */
[----:B------:R-:W-:Y:S01]  /*aaf00*/  ISETP.LT.AND P0, PT, R153, UR28, !P0 ;  /* 0x0000001c99007c0c */ /* 0x000fe2000c701270 */
[----:B------:R-:W-:Y:S01]  /*aaf10*/  ULDC UR28, c[0x0][0x228] ;  /* 0x00008a00001c7ab9 */ /* 0x000fe20000000800 */
[----:B------:R-:W-:-:S02]  /*aaf20*/  LOP3.LUT R22, R22, 0xfffff7ff, RZ, 0xc0, !PT ;  /* 0xfffff7ff16167812 */ /* 0x000fc400078ec0ff */
[----:B------:R-:W-:Y:S02]  /*aaf30*/  IADD3 R107, R152, 0x2e, RZ ;  /* 0x0000002e986b7810 */ /* 0x000fe40007ffe0ff */
[----:B------:R-:W-:Y:S01]  /*aaf40*/  LOP3.LUT R12, R12, 0x7fffffff, RZ, 0xc0, !PT ;  /* 0x7fffffff0c0c7812 */ /* 0x000fe200078ec0ff */
[----:B------:R-:W-:Y:S01]  /*aaf50*/  VIADD R108, R152, 0x2d ;  /* 0x0000002d986c7836 */ /* 0x000fe20000000000 */
[----:B------:R-:W-:Y:S01]  /*aaf60*/  @P1 LOP3.LUT R22, R22, 0x800, RZ, 0xfc, !PT ;  /* 0x0000080016161812 */ /* 0x000fe200078efcff */
[C---:B------:R-:W-:Y:S01]  /*aaf70*/  VIADD R109, R152.reuse, 0x2c ;  /* 0x0000002c986d7836 */ /* 0x040fe20000000000 */
        /* <DEDUP_REMOVED lines=8> */
[----:B------:R-:W-:Y:S01]  /*ab000*/  ISETP.GE.AND P0, PT, R33, UR5, PT ;  /* 0x0000000521007c0c */ /* 0x000fe2000bf06270 */
[----:B------:R-:W-:Y:S01]  /*ab010*/  ULDC UR5, c[0x0][0x228] ;  /* 0x00008a0000057ab9 */ /* 0x000fe20000000800 */
[----:B------:R-:W-:-:S02]  /*ab020*/  LOP3.LUT R11, R11, 0x7fffffff, RZ, 0xc0, !PT ;  /* 0x7fffffff0b0b7812 */ /* 0x000fc400078ec0ff */
[C---:B------:R-:W-:Y:S01]  /*ab030*/  IADD3 R160, R152.reuse, 0x25, RZ ;  /* 0x0000002598a07810 */ /* 0x040fe20007ffe0ff */
[----:B------:R-:W-:Y:S01]  /*ab040*/  VIADD R161, R152, 0x24 ;  /* 0x0000002498a17836 */ /* 0x000fe20000000000 */
[----:B------:R-:W-:Y:S01]  /*ab050*/  ISETP.LT.AND P3, PT, R158, UR7, !P0 ;  /* 0x000000079e007c0c */ /* 0x000fe2000c761270 */
[----:B------:R-:W-:Y:S01]  /*ab060*/  ULDC UR7, c[0x0][0x228] ;  /* 0x00008a0000077ab9 */ /* 0x000fe20000000800 */
[----:B------:R-:W-:Y:S01]  /*ab070*/  ISETP.LT.AND P2, PT, R157, UR53, !P0 ;  /* 0x000000359d007c0c */ /* 0x000fe2000c741270 */
[----:B------:R-:W-:Y:S01]  /*ab080*/  ULDC UR53, c[0x0][0x22c] ;  /* 0x00008b0000357ab9 */ /* 0x000fe20000000800 */
[----:B------:R-:W-:Y:S01]  /*ab090*/  LOP3.LUT R22, R22, 0xfffffdff, RZ, 0xc0, !PT ;  /* 0xfffffdff16167812 */ /* 0x000fe200078ec0ff */
[C---:B------:R-:W-:Y:S01]  /*ab0a0*/  VIADD R162, R152.reuse, 0x23 ;  /* 0x0000002398a27836 */ /* 0x040fe20000000000 */
[----:B------:R-:W-:Y:S01]  /*ab0b0*/  ISETP.LT.AND P1, PT, R155, UR49, !P0 ;  /* 0x000000319b007c0c */ /* 0x000fe2000c721270 */
[----:B------:R-:W-:Y:S01]  /*ab0c0*/  ULDC UR49, c[0x0][0x228] ;  /* 0x00008a0000317ab9 */ /* 0x000fe20000000800 */
[C---:B------:R-:W-:Y:S01]  /*ab0d0*/  IADD3 R163, R152.reuse, 0x22, RZ ;  /* 0x0000002298a37810 */ /* 0x040fe20007ffe0ff */
[----:B------:R-:W-:-:S02]  /*ab0e0*/  VIADD R164, R152, 0x21 ;  /* 0x0000002198a47836 */ /* 0x000fc40000000000 */
[C---:B------:R-:W-:Y:S01]  /*ab0f0*/  VIADD R224, R152.reuse, 0x82 ;  /* 0x0000008298e07836 */ /* 0x040fe20000000000 */
[C---:B------:R-:W-:Y:S01]  /*ab100*/  IADD3 R165, R152.reuse, 0x1, RZ ;  /* 0x0000000198a57810 */ /* 0x040fe20007ffe0ff */
[----:B------:R-:W-:Y:S01]  /*ab110*/  VIADD R182, R152, 0x2 ;  /* 0x0000000298b67836 */ /* 0x000fe20000000000 */
[----:B------:R-:W-:Y:S02]  /*ab120*/  @P3 LOP3.LUT R22, R22, 0x200, RZ, 0xfc, !PT ;  /* 0x0000020016163812 */ /* 0x000fe400078efcff */
[----:B------:R-:W-:Y:S02]  /*ab130*/  LOP3.LUT R0, R0, 0xfffffffd, RZ, 0xc0, !PT ;  /* 0xfffffffd00007812 */ /* 0x000fe400078ec0ff */
[----:B------:R-:W-:Y:S01]  /*ab140*/  LOP3.LUT R10, R10, 0xfffffffd, RZ, 0xc0, !PT ;  /* 0xfffffffd0a0a7812 */ /* 0x000fe200078ec0ff */
[----:B------:R-:W-:Y:S01]  /*ab150*/  VIADD R181, R152, 0x3 ;  /* 0x0000000398b57836 */ /* 0x000fe20000000000 */
[----:B------:R-:W-:Y:S02]  /*ab160*/  LOP3.LUT R22, R22, 0xfffffeff, RZ, 0xc0, !PT ;  /* 0xfffffeff16167812 */ /* 0x000fe400078ec0ff */
[C---:B------:R-:W-:Y:S01]  /*ab170*/  IADD3 R180, R152.reuse, 0x4, RZ ;  /* 0x0000000498b47810 */ /* 0x040fe20007ffe0ff */
[----:B------:R-:W-:Y:S01]  /*ab180*/  VIADD R179, R152, 0x5 ;  /* 0x0000000598b37836 */ /* 0x000fe20000000000 */
[----:B------:R-:W-:-:S02]  /*ab190*/  @P2 LOP3.LUT R22, R22, 0x100, RZ, 0xfc, !PT ;  /* 0x0000010016162812 */ /* 0x000fc400078efcff */
[----:B------:R-:W-:Y:S01]  /*ab1a0*/  LOP3.LUT R24, R24, 0xffffbfff, RZ, 0xc0, !PT ;  /* 0xffffbfff18187812 */ /* 0x000fe200078ec0ff */
[----:B------:R-:W-:Y:S01]  /*ab1b0*/  VIADD R178, R152, 0x6 ;  /* 0x0000000698b27836 */ /* 0x000fe20000000000 */
[----:B------:R-:W-:Y:S01]  /*ab1c0*/  ISETP.LT.AND P0, PT, R153, UR29, !P0 ;  /* 0x0000001d99007c0c */ /* 0x000fe2000c701270 */
[----:B------:R-:W-:Y:S01]  /*ab1d0*/  ULDC UR29, c[0x0][0x228] ;  /* 0x00008a00001d7ab9 */ /* 0x000fe20000000800 */
[----:B------:R-:W-:Y:S02]  /*ab1e0*/  LOP3.LUT R22, R22, 0xffffff7f, RZ, 0xc0, !PT ;  /* 0xffffff7f16167812 */ /* 0x000fe400078ec0ff */
[C---:B------:R-:W-:Y:S01]  /*ab1f0*/  IADD3 R168, R152.reuse, 0x7, RZ ;  /* 0x0000000798a87810 */ /* 0x040fe20007ffe0ff */
        /* <DEDUP_REMOVED lines=40> */
[----:B------:R-:W-:Y:S01]  /*ab480*/  LOP3.LUT R22, R22, 0xfffffff7, RZ, 0xc0, !PT ;  /* 0xfffffff716167812 */ /* 0x000fe200078ec0ff */
        /* <DEDUP_REMOVED lines=13> */
[----:B------:R-:W-:-:S02]  /*ab560*/  ISETP.GE.AND P0, PT, R35, UR9, PT ;  /* 0x0000000923007c0c */ /* 0x000fc4000bf06270 */
[C---:B------:R-:W-:Y:S01]  /*ab570*/  IADD3 R215, R152.reuse, 0x8b, RZ ;  /* 0x0000008b98d77810 */ /* 0x040fe20007ffe0ff */
[----:B------:R-:W-:Y:S01]  /*ab580*/  VIADD R214, R152, 0x8c ;  /* 0x0000008c98d67836 */ /* 0x000fe20000000000 */
[----:B------:R-:W-:Y:S01]  /*ab590*/  ISETP.LT.AND P1, PT, R155, UR13, !P0 ;  /* 0x0000000d9b007c0c */ /* 0x000fe2000c721270 */
[----:B------:R-:W-:Y:S01]  /*ab5a0*/  ULDC UR13, c[0x0][0x228] ;  /* 0x00008a00000d7ab9 */ /* 0x000fe20000000800 */
[----:B------:R-:W-:Y:S01]  /*ab5b0*/  ISETP.LT.AND P3, PT, R158, UR8, !P0 ;  /* 0x000000089e007c0c */ /* 0x000fe2000c761270 */
[----:B------:R-:W-:Y:S01]  /*ab5c0*/  ULDC.64 UR8, c[0x0][0x228] ;  /* 0x00008a0000087ab9 */ /* 0x000fe20000000a00 */
[----:B------:R-:W-:Y:S01]  /*ab5d0*/  ISETP.LT.AND P2, PT, R157, UR12, !P0 ;  /* 0x0000000c9d007c0c */ /* 0x000fe2000c741270 */
[----:B------:R-:W-:Y:S01]  /*ab5e0*/  ULDC UR12, c[0x0][0x228] ;  /* 0x00008a00000c7ab9 */ /* 0x000fe20000000800 */
[----:B------:R-:W-:Y:S01]  /*ab5f0*/  ISETP.LT.AND P0, PT, R153, UR48, !P0 ;  /* 0x0000003099007c0c */ /* 0x000fe2000c701270 */
[----:B------:R-:W-:Y:S01]  /*ab600*/  ULDC UR48, c[0x0][0x228] ;  /* 0x00008a0000307ab9 */ /* 0x000fe20000000800 */
[C---:B------:R-:W-:Y:S01]  /*ab610*/  VIADD R213, R152.reuse, 0x8d ;  /* 0x0000008d98d57836 */ /* 0x040fe20000000000 */
[C---:B------:R-:W-:Y:S01]  /*ab620*/  IADD3 R212, R152.reuse, 0x8e, RZ ;  /* 0x0000008e98d47810 */ /* 0x040fe20007ffe0ff */
[----:B------:R-:W-:-:S02]  /*ab630*/  VIADD R211, R152, 0x8f ;  /* 0x0000008f98d37836 */ /* 0x000fc40000000000 */
[C---:B------:R-:W-:Y:S01]  /*ab640*/  VIADD R210, R152.reuse, 0x90 ;  /* 0x0000009098d27836 */ /* 0x040fe20000000000 */
[----:B------:R-:W-:Y:S02]  /*ab650*/  @P1 LOP3.LUT R21, R21, 0x80000000, RZ, 0xfc, !PT ;  /* 0x8000000015151812 */ /* 0x000fe400078efcff */
[C---:B------:R-:W-:Y:S01]  /*ab660*/  IADD3 R209, R152.reuse, 0x91, RZ ;  /* 0x0000009198d17810 */ /* 0x040fe20007ffe0ff */
[C---:B------:R-:W-:Y:S01]  /*ab670*/  VIADD R208, R152.reuse, 0x92 ;  /* 0x0000009298d07836 */ /* 0x040fe20000000000 */
[----:B------:R-:W-:Y:S01]  /*ab680*/  LOP3.LUT R21, R21, 0xbfffffff, RZ, 0xc0, !PT ;  /* 0xbfffffff15157812 */ /* 0x000fe200078ec0ff */
[----:B------:R-:W-:Y:S01]  /*ab690*/  VIADD R207, R152, 0x93 ;  /* 0x0000009398cf7836 */ /* 0x000fe20000000000 */
[----:B------:R-:W-:Y:S02]  /*ab6a0*/  LOP3.LUT R22, R22, 0xfffffffd, RZ, 0xc0, !PT ;  /* 0xfffffffd16167812 */ /* 0x000fe400078ec0ff */
[C---:B------:R-:W-:Y:S01]  /*ab6b0*/  IADD3 R206, R152.reuse, 0x94, RZ ;  /* 0x0000009498ce7810 */ /* 0x040fe20007ffe0ff */
[C---:B------:R-:W-:Y:S01]  /*ab6c0*/  VIADD R205, R152.reuse, 0x95 ;  /* 0x0000009598cd7836 */ /* 0x040fe20000000000 */
[----:B------:R-:W-:Y:S01]  /*ab6d0*/  @P0 LOP3.LUT R21, R21, 0x40000000, RZ, 0xfc, !PT ;  /* 0x4000000015150812 */ /* 0x000fe200078efcff */
[----:B------:R-:W-:Y:S01]  /*ab6e0*/  VIADD R204, R152, 0x96 ;  /* 0x0000009698cc7836 */ /* 0x000fe20000000000 */
[----:B------:R-:W-:Y:S01]  /*ab6f0*/  ISETP.GE.AND P0, PT, R36, UR14, PT ;  /* 0x0000000e24007c0c */ /* 0x000fe2000bf06270 */
[----:B------:R-:W-:Y:S01]  /*ab700*/  ULDC UR14, c[0x0][0x228] ;  /* 0x00008a00000e7ab9 */ /* 0x000fe20000000800 */
[----:B------:R-:W-:-:S02]  /*ab710*/  @P3 LOP3.LUT R22, R22, 0x2, RZ, 0xfc, !PT ;  /* 0x0000000216163812 */ /* 0x000fc400078efcff */
[C---:B------:R-:W-:Y:S01]  /*ab720*/  IADD3 R203, R152.reuse, 0x97, RZ ;  /* 0x0000009798cb7810 */ /* 0x040fe20007ffe0ff */
[----:B------:R-:W-:Y:S01]  /*ab730*/  VIADD R202, R152, 0x98 ;  /* 0x0000009898ca7836 */ /* 0x000fe20000000000 */
[----:B------:R-:W-:Y:S01]  /*ab740*/  ISETP.LT.AND P3, PT, R158, UR30, !P0 ;  /* 0x0000001e9e007c0c */ /* 0x000fe2000c761270 */
[----:B------:R-:W-:Y:S01]  /*ab750*/  ULDC UR30, c[0x0][0x228] ;  /* 0x00008a00001e7ab9 */ /* 0x000fe20000000800 */
[----:B------:R-:W-:Y:S01]  /*ab760*/  LOP3.LUT R22, R22, 0xfffffffe, RZ, 0xc0, !PT ;  /* 0xfffffffe16167812 */ /* 0x000fe200078ec0ff */
[C---:B------:R-:W-:Y:S01]  /*ab770*/  VIADD R201, R152.reuse, 0x99 ;  /* 0x0000009998c97836 */ /* 0x040fe20000000000 */
[----:B------:R-:W-:Y:S02]  /*ab780*/  LOP3.LUT R21, R21, 0xdfffffff, RZ, 0xc0, !PT ;  /* 0xdfffffff15157812 */ /* 0x000fe400078ec0ff */
[C---:B------:R-:W-:Y:S01]  /*ab790*/  IADD3 R200, R152.reuse, 0x9a, RZ ;  /* 0x0000009a98c87810 */ /* 0x040fe20007ffe0ff */
[----:B------:R-:W-:Y:S01]  /*ab7a0*/  VIADD R199, R152, 0x9b ;  /* 0x0000009b98c77836 */ /* 0x000fe20000000000 */
[----:B------:R-:W-:Y:S01]  /*ab7b0*/  @P2 LOP3.LUT R22, R22, 0x1, RZ, 0xfc, !PT ;  /* 0x0000000116162812 */ /* 0x000fe200078efcff */
[C---:B------:R-:W-:Y:S01]  /*ab7c0*/  VIADD R198, R152.reuse, 0x9c ;  /* 0x0000009c98c67836 */ /* 0x040fe20000000000 */
[----:B------:R-:W-:Y:S01]  /*ab7d0*/  ISETP.LT.AND P2, PT, R157, UR31, !P0 ;  /* 0x0000001f9d007c0c */ /* 0x000fe2000c741270 */
[----:B------:R-:W-:Y:S01]  /*ab7e0*/  ULDC UR31, c[0x0][0x228] ;  /* 0x00008a00001f7ab9 */ /* 0x000fe20000000800 */
[C---:B------:R-:W-:Y:S01]  /*ab7f0*/  IADD3 R197, R152.reuse, 0x9d, RZ ;  /* 0x0000009d98c57810 */ /* 0x040fe20007ffe0ff */
[C---:B------:R-:W-:Y:S01]  /*ab800*/  VIADD R196, R152.reuse, 0x9e ;  /* 0x0000009e98c47836 */ /* 0x040fe20000000000 */
[----:B------:R-:W-:Y:S01]  /*ab810*/  @P3 LOP3.LUT R21, R21, 0x20000000, RZ, 0xfc, !PT ;  /* 0x2000000015153812 */ /* 0x000fe200078efcff */
[C---:B------:R-:W-:Y:S01]  /*ab820*/  VIADD R195, R152.reuse, 0x9f ;  /* 0x0000009f98c37836 */ /* 0x040fe20000000000 */
[----:B------:R-:W-:Y:S01]  /*ab830*/  ISETP.LT.AND P1, PT, R155, UR46, !P0 ;  /* 0x0000002e9b007c0c */ /* 0x000fe2000c721270 */
[----:B------:R-:W-:Y:S01]  /*ab840*/  ULDC UR46, c[0x0][0x228] ;  /* 0x00008a00002e7ab9 */ /* 0x000fe20000000800 */
[----:B------:R-:W-:Y:S01]  /*ab850*/  LOP3.LUT R21, R21, 0xefffffff, RZ, 0xc0, !PT ;  /* 0xefffffff15157812 */ /* 0x000fe200078ec0ff */
[C---:B------:R-:W-:Y:S01]  /*ab860*/  VIADD R193, R152.reuse, 0xa1 ;  /* 0x000000a198c17836 */ /* 0x040fe20000000000 */
[----:B------:R-:W-:Y:S01]  /*ab870*/  ISETP.LT.AND P0, PT, R153, UR47, !P0 ;  /* 0x0000002f99007c0c */ /* 0x000fe2000c701270 */
[----:B------:R-:W-:Y:S01]  /*ab880*/  ULDC UR47, c[0x0][0x228] ;  /* 0x00008a00002f7ab9 */ /* 0x000fe20000000800 */
[C---:B------:R-:W-:Y:S01]  /*ab890*/  IADD3 R194, R152.reuse, 0xa0, RZ ;  /* 0x000000a098c27810 */ /* 0x040fe20007ffe0ff */
[----:B------:R-:W-:Y:S01]  /*ab8a0*/  VIADD R192, R152, 0xa2 ;  /* 0x000000a298c07836 */ /* 0x000fe20000000000 */
[----:B------:R-:W-:-:S02]  /*ab8b0*/  @P2 LOP3.LUT R21, R21, 0x10000000, RZ, 0xfc, !PT ;  /* 0x1000000015152812 */ /* 0x000fc400078efcff */
[C---:B------:R-:W-:Y:S01]  /*ab8c0*/  IADD3 R191, R152.reuse, 0xa3, RZ ;  /* 0x000000a398bf7810 */ /* 0x040fe20007ffe0ff */
[C---:B------:R-:W-:Y:S01]  /*ab8d0*/  VIADD R190, R152.reuse, 0xa4 ;  /* 0x000000a498be7836 */ /* 0x040fe20000000000 */
[----:B------:R-:W-:Y:S01]  /*ab8e0*/  LOP3.LUT R21, R21, 0xf7ffffff, RZ, 0xc0, !PT ;  /* 0xf7ffffff15157812 */ /* 0x000fe200078ec0ff */
[C---:B------:R-:W-:Y:S01]  /*ab8f0*/  VIADD R189, R152.reuse, 0xa5 ;  /* 0x000000a598bd7836 */ /* 0x040fe20000000000 */
[C---:B------:R-:W-:Y:S01]  /*ab900*/  IADD3 R188, R152.reuse, 0xa6, RZ ;  /* 0x000000a698bc7810 */ /* 0x040fe20007ffe0ff */
[----:B------:R-:W-:Y:S01]  /*ab910*/  VIADD R187, R152, 0xa7 ;  /* 0x000000a798bb7836 */ /* 0x000fe20000000000 */
[----:B------:R-:W-:Y:S01]  /*ab920*/  @P1 LOP3.LUT R21, R21, 0x8000000, RZ, 0xfc, !PT ;  /* 0x0800000015151812 */ /* 0x000fe200078efcff */
[----:B------:R-:W-:Y:S03]  /*ab930*/  BAR.SYNC.DEFER_BLOCKING 0x0 ;  /* 0x0000000000007b1d */ /* 0x000fe60000010000 */
        /* <DEDUP_REMOVED lines=9> */
[----:B------:R-:W-:Y:S01]  /*ab9d0*/  ULDC UR43, c[0x0][0x228] ;  /* 0x00008a00002b7ab9 */ /* 0x000fe20000000800 */
[----:B------:R-:W-:Y:S01]  /*ab9e0*/  IADD3 R43, R40, UR50, RZ ;  /* 0x00000032282b7c10 */ /* 0x000fe2000fffe0ff */
[----:B------:R-:W2:Y:S04]  /*ab9f0*/  LDS.128 R28, [R154] ;  /* 0x000000009a1c7984 */ /* 0x000ea80000000c00 */
[----:B------:R-:W-:-:S04]  /*aba00*/  @P3 LOP3.LUT R21, R21, 0x2000000, RZ, 0xfc, !PT ;  /* 0x0200000015153812 */ /* 0x000fc800078efcff */
[----:B------:R-:W-:-:S04]  /*aba10*/  LOP3.LUT R21, R21, 0xfeffffff, RZ, 0xc0, !PT ;  /* 0xfeffffff15157812 */ /* 0x000fc800078ec0ff */
[----:B------:R-:W-:Y:S02]  /*aba20*/  @P2 LOP3.LUT R21, R21, 0x1000000, RZ, 0xfc, !PT ;  /* 0x0100000015152812 */ /* 0x000fe400078efcff */
[----:B------:R-:W-:Y:S01]  /*aba30*/  ISETP.LT.AND P0, PT, R153, UR44, !P0 ;  /* 0x0000002c99007c0c */ /* 0x000fe2000c701270 */
[----:B-1----:R-:W-:Y:S01]  /*aba40*/  VIADD R40, R152, 0x71 ;  /* 0x0000007198287836 */ /* 0x002fe20000000000 */
[----:B------:R-:W-:Y:S01]  /*aba50*/  LOP3.LUT R21, R21, 0xff7fffff, RZ, 0xc0, !PT ;  /* 0xff7fffff15157812 */ /* 0x000fe200078ec0ff */
[----:B------:R1:W-:Y:S01]  /*aba60*/  STL [R1+0x114c], R43 ;  /* 0x00114c2b01007387 */ /* 0x0003e20000100800 */
[----:B------:R-:W-:Y:S01]  /*aba70*/  IADD3 R46, R43, UR50, RZ ;  /* 0x000000322b2e7c10 */ /* 0x000fe2000fffe0ff */
[----:B------:R-:W-:Y:S01]  /*aba80*/  ULDC UR44, c[0x0][0x228] ;  /* 0x00008a00002c7ab9 */ /* 0x000fe20000000800 */
[----:B------:R-:W-:-:S04]  /*aba90*/  @P1 LOP3.LUT R21, R21, 0x800000, RZ, 0xfc, !PT ;  /* 0x0080000015151812 */ /* 0x000fc800078efcff */
[----:B------:R-:W-:-:S04]  /*abaa0*/  LOP3.LUT R21, R21, 0xffbfffff, RZ, 0xc0, !PT ;  /* 0xffbfffff15157812 */ /* 0x000fc800078ec0ff */
[----:B------:R-:W-:Y:S02]  /*abab0*/  @P0 LOP3.LUT R21, R21, 0x400000, RZ, 0xfc, !PT ;  /* 0x0040000015150812 */ /* 0x000fe400078efcff */
[----:B------:R-:W-:Y:S01]  /*abac0*/  ISETP.GE.AND P0, PT, R38, UR9, PT ;  /* 0x0000000926007c0c */ /* 0x000fe2000bf06270 */
[----:B------:R-:W-:-:S03]  /*abad0*/  ULDC UR9, c[0x0][0x22c] ;  /* 0x00008b0000097ab9 */ /* 0x000fc60000000800 */
[----:B------:R-:W-:Y:S02]  /*abae0*/  ISETP.LT.AND P3, PT, R158, UR8, !P0 ;  /* 0x000000089e007c0c */ /* 0x000fe4000c761270 */
[----:B------:R-:W-:Y:S01]  /*abaf0*/  ISETP.LT.AND P2, PT, R157, UR40, !P0 ;  /* 0x000000289d007c0c */ /* 0x000fe2000c741270 */
[----:B-1----:R-:W-:Y:S01]  /*abb00*/  VIADD R43, R152, 0x6e ;  /* 0x0000006e982b7836 */ /* 0x002fe20000000000 */
[----:B------:R-:W-:Y:S01]  /*abb10*/  LOP3.LUT R21, R21, 0xffdfffff, RZ, 0xc0, !PT ;  /* 0xffdfffff15157812 */ /* 0x000fe200078ec0ff */
[----:B------:R1:W-:Y:S01]  /*abb20*/  STL [R1+0x1150], R46 ;  /* 0x0011502e01007387 */ /* 0x0003e20000100800 */
[----:B------:R-:W-:Y:S01]  /*abb30*/  ISETP.LT.AND P1, PT, R155, UR41, !P0 ;  /* 0x000000299b007c0c */ /* 0x000fe2000c721270 */
[----:B------:R-:W-:-:S06]  /*abb40*/  ULDC UR40, c[0x0][0x228] ;  /* 0x00008a0000287ab9 */ /* 0x000fcc0000000800 */
[----:B------:R-:W-:Y:S01]  /*abb50*/  @P3 LOP3.LUT R21, R21, 0x200000, RZ, 0xfc, !PT ;  /* 0x0020000015153812 */ /* 0x000fe200078efcff */
[----:B------:R-:W-:-:S03]  /*abb60*/  ULDC UR41, c[0x0][0x228] ;  /* 0x00008a0000297ab9 */ /* 0x000fc60000000800 */
[----:B------:R-:W-:-:S04]  /*abb70*/  LOP3.LUT R21, R21, 0xffefffff, RZ, 0xc0, !PT ;  /* 0xffefffff15157812 */ /* 0x000fc800078ec0ff */
[----:B------:R-:W-:Y:S01]  /*abb80*/  @P2 LOP3.LUT R21, R21, 0x100000, RZ, 0xfc, !PT ;  /* 0x0010000015152812 */ /* 0x000fe200078efcff */
[----:B------:R-:W-:Y:S01]  /*abb90*/  BAR.SYNC.DEFER_BLOCKING 0x0 ;  /* 0x0000000000007b1d */ /* 0x000fe20000010000 */
[----:B------:R-:W-:Y:S02]  /*abba0*/  ISETP.LT.AND P0, PT, R153, UR42, !P0 ;  /* 0x0000002a99007c0c */ /* 0x000fe4000c701270 */
[----:B------:R-:W-:Y:S02]  /*abbb0*/  LOP3.LUT R21, R21, 0xfff7ffff, RZ, 0xc0, !PT ;  /* 0xfff7ffff15157812 */ /* 0x000fe400078ec0ff */
[----:B------:R-:W-:Y:S01]  /*abbc0*/  IADD3 R49, R46, UR50, RZ ;  /* 0x000000322e317c10 */ /* 0x000fe2000fffe0ff */
[----:B------:R-:W-:Y:S01]  /*abbd0*/  ULDC UR42, c[0x0][0x228] ;  /* 0x00008a00002a7ab9 */ /* 0x000fe20000000800 */
[----:B------:R-:W-:-:S04]  /*abbe0*/  @P1 LOP3.LUT R21, R21, 0x80000, RZ, 0xfc, !PT ;  /* 0x0008000015151812 */ /* 0x000fc800078efcff */
[----:B------:R-:W-:-:S04]  /*abbf0*/  LOP3.LUT R21, R21, 0xfffbffff, RZ, 0xc0, !PT ;  /* 0xfffbffff15157812 */ /* 0x000fc800078ec0ff */
[----:B------:R-:W-:Y:S02]  /*abc00*/  @P0 LOP3.LUT R21, R21, 0x40000, RZ, 0xfc, !PT ;  /* 0x0004000015150812 */ /* 0x000fe400078efcff */
[----:B------:R-:W-:Y:S01]  /*abc10*/  ISETP.GE.AND P0, PT, R39, UR9, PT ;  /* 0x0000000927007c0c */ /* 0x000fe2000bf06270 */
[----:B------:R-:W-:-:S03]  /*abc20*/  ULDC.64 UR8, c[0x0][0x228] ;  /* 0x00008a0000087ab9 */ /* 0x000fc60000000a00 */
[----:B------:R-:W-:Y:S02]  /*abc30*/  ISETP.LT.AND P3, PT, R158, UR52, !P0 ;  /* 0x000000349e007c0c */ /* 0x000fe4000c761270 */
[----:B------:R-:W-:Y:S01]  /*abc40*/  ISETP.LT.AND P2, PT, R157, UR51, !P0 ;  /* 0x000000339d007c0c */ /* 0x000fe2000c741270 */
[----:B------:R-:W-:Y:S01]  /*abc50*/  ULDC UR51, c[0x0][0x228] ;  /* 0x00008a0000337ab9 */ /* 0x000fe20000000800 */
[----:B------:R-:W-:Y:S02]  /*abc60*/  LOP3.LUT R21, R21, 0xfffdffff, RZ, 0xc0, !PT ;  /* 0xfffdffff15157812 */ /* 0x000fe400078ec0ff */
[----:B------:R-:W-:Y:S01]  /*abc70*/  ISETP.LT.AND P1, PT, R155, UR38, !P0 ;  /* 0x000000269b007c0c */ /* 0x000fe2000c721270 */
[----:B-1----:R-:W-:-:S06]  /*abc80*/  VIADD R46, R152, 0x6b ;  /* 0x0000006b982e7836 */ /* 0x002fcc0000000000 */
[----:B------:R-:W-:Y:S01]  /*abc90*/  @P3 LOP3.LUT R21, R21, 0x20000, RZ, 0xfc, !PT ;  /* 0x0002000015153812 */ /* 0x000fe200078efcff */
[----:B------:R1:W-:Y:S01]  /*abca0*/  STL [R1+0x1154], R49 ;  /* 0x0011543101007387 */ /* 0x0003e20000100800 */
[----:B------:R-:W-:Y:S01]  /*abcb0*/  IADD3 R51, R49, UR50, RZ ;  /* 0x0000003231337c10 */ /* 0x000fe2000fffe0ff */
[----:B------:R-:W-:Y:S01]  /*abcc0*/  ULDC UR38, c[0x0][0x228] ;  /* 0x00008a0000267ab9 */ /* 0x000fe20000000800 */
        /* <DEDUP_REMOVED lines=17> */
[----:B------:R-:W-:Y:S02]  /*abde0*/  ISETP.LT.AND P1, PT, R155, UR36, !P0 ;  /* 0x000000249b007c0c */ /* 0x000fe4000c721270 */
[----:B-1----:R-:W-:Y:S01]  /*abdf0*/  IADD3 R51, R152, 0x66, RZ ;  /* 0x0000006698337810 */ /* 0x002fe20007ffe0ff */
[----:B------:R1:W-:Y:S04]  /*abe00*/  STL [R1+0x115c], R52 ;  /* 0x00115c3401007387 */ /* 0x0003e80000100800 */
[----:B------:R-:W-:Y:S01]  /*abe10*/  @P3 LOP3.LUT R21, R21, 0x2000, RZ, 0xfc, !PT ;  /* 0x0000200015153812 */ /* 0x000fe200078efcff */
[----:B------:R-:W-:-:S03]  /*abe20*/  ULDC UR36, c[0x0][0x228] ;  /* 0x00008a0000247ab9 */ /* 0x000fc60000000800 */
        /* <DEDUP_REMOVED lines=9> */
[----:B------:R-:W-:-:S03]  /*abec0*/  ULDC UR51, c[0x0][0x22c] ;  /* 0x00008b0000337ab9 */ /* 0x000fc60000000800 */
[----:B------:R-:W-:Y:S01]  /*abed0*/  ISETP.LT.AND P3, PT, R158, UR20, !P0 ;  /* 0x000000149e007c0c */ /* 0x000fe2000c761270 */
[----:B------:R-:W-:Y:S01]  /*abee0*/  ULDC UR20, c[0x0][0x228] ;  /* 0x00008a0000147ab9 */ /* 0x000fe20000000800 */
        /* <DEDUP_REMOVED lines=46> */
[C---:B------:R-:W-:Y:S01]  /*ac1d0*/  VIADD R186, R152.reuse, 0xa8 ;  /* 0x000000a898ba7836 */ /* 0x040fe20000000000 */
[----:B------:R-:W-:Y:S01]  /*ac1e0*/  @P3 LOP3.LUT R21, R21, 0x2, RZ, 0xfc, !PT ;  /* 0x0000000215153812 */ /* 0x000fe200078efcff */
[----:B------:R-:W-:Y:S01]  /*ac1f0*/  VIADD R184, R152, 0xaa ;  /* 0x000000aa98b87836 */ /* 0x000fe20000000000 */
[----:B------:R-:W-:Y:S01]  /*ac200*/  ISETP.LT.AND P3, PT, R158, UR56, !P0 ;  /* 0x000000389e007c0c */ /* 0x000fe2000c761270 */
[----:B------:R-:W-:Y:S01]  /*ac210*/  ULDC UR56, c[0x0][0x22c] ;  /* 0x00008b0000387ab9 */ /* 0x000fe20000000800 */
[----:B------:R-:W-:Y:S01]  /*ac220*/  LOP3.LUT R21, R21, 0xfffffffe, RZ, 0xc0, !PT ;  /* 0xfffffffe15157812 */ /* 0x000fe200078ec0ff */
[----:B------:R-:W-:Y:S01]  /*ac230*/  ULDC UR57, c[0x0][0x22c] ;  /* 0x00008b0000397ab9 */ /* 0x000fe20000000800 */
[----:B------:R-:W-:-:S02]  /*ac240*/  LOP3.LUT R20, R20, 0xdfffffff, RZ, 0xc0, !PT ;  /* 0xdfffffff14147812 */ /* 0x000fc400078ec0ff */
        /* <DEDUP_REMOVED lines=55> */
[----:B------:R-:W-:-:S07]  /*ac5c0*/  ISETP.LT.AND P1, PT, R155, UR49, !P0 ;  /* 0x000000319b007c0c */ /* 0x000fce000c721270 */
        /* <DEDUP_REMOVED lines=10> */
[----:B------:R-:W-:-:S03]  /*ac670*/  ULDC.64 UR52, c[0x0][0x228] ;  /* 0x00008a0000347ab9 */ /* 0x000fc60000000a00 */
[----:B------:R-:W-:Y:S02]  /*ac680*/  ISETP.LT.AND P3, PT, R158, UR10, !P0 ;  /* 0x0000000a9e007c0c */ /* 0x000fe4000c761270 */
[----:B------:R-:W-:Y:S01]  /*ac690*/  ISETP.LT.AND P2, PT, R157, UR11, !P0 ;  /* 0x0000000b9d007c0c */ /* 0x000fe2000c741270 */
[----:B------:R-:W-:Y:S01]  /*ac6a0*/  ULDC.64 UR10, c[0x0][0x228] ;  /* 0x00008a00000a7ab9 */ /* 0x000fe20000000a00 */
        /* <DEDUP_REMOVED lines=16> */
[----:B------:R-:W-:Y:S02]  /*ac7b0*/  ISETP.LT.AND P2, PT, R157, UR12, !P0 ;  /* 0x0000000c9d007c0c */ /* 0x000fe4000c741270 */
[----:B------:R-:W-:Y:S02]  /*ac7c0*/  LOP3.LUT R20, R20, 0xfffffdff, RZ, 0xc0, !PT ;  /* 0xfffffdff14147812 */ /* 0x000fe400078ec0ff */
[----:B------:R-:W-:Y:S01]  /*ac7d0*/  ISETP.LT.AND P1, PT, R155, UR13, !P0 ;  /* 0x0000000d9b007c0c */ /* 0x000fe2000c721270 */
[----:B------:R-:W-:-:S06]  /*ac7e0*/  ULDC.64 UR12, c[0x0][0x228] ;  /* 0x00008a00000c7ab9 */ /* 0x000fcc0000000a00 */
        /* <DEDUP_REMOVED lines=16> */
[----:B------:R-:W-:-:S06]  /*ac8f0*/  ULDC UR14, c[0x0][0x228] ;  /* 0x00008a00000e7ab9 */ /* 0x000fcc0000000800 */
[----:B------:R-:W-:-:S04]  /*ac900*/  @P3 LOP3.LUT R20, R20, 0x20, RZ, 0xfc, !PT ;  /* 0x0000002014143812 */ /* 0x000fc800078efcff */
[----:B------:R-:W-:-:S04]  /*ac910*/  LOP3.LUT R20, R20, 0xffffffef, RZ, 0xc0, !PT ;  /* 0xffffffef14147812 */ /* 0x000fc800078ec0ff */
[----:B------:R-:W-:Y:S02]  /*ac920*/  @P2 LOP3.LUT R20, R20, 0x10, RZ, 0xfc, !PT ;  /* 0x0000001014142812 */ /* 0x000fe400078efcff */
[----:B------:R-:W-:Y:S01]  /*ac930*/  ISETP.LT.AND P0, PT, R153, UR31, !P0 ;  /* 0x0000001f99007c0c */ /* 0x000fe2000c701270 */
[----:B------:R-:W-:Y:S01]  /*ac940*/  ULDC.64 UR30, c[0x0][0x228] ;  /* 0x00008a00001e7ab9 */ /* 0x000fe20000000a00 */
        /* <DEDUP_REMOVED lines=11> */
[----:B------:R-:W-:Y:S02]  /*aca00*/  ISETP.LT.AND P0, PT, R153, UR47, !P0 ;  /* 0x0000002f99007c0c */ /* 0x000fe4000c701270 */
[----:B------:R-:W-:Y:S01]  /*aca10*/  IADD3 R54, R52, UR50, RZ ;  /* 0x0000003234367c10 */ /* 0x000fe2000fffe0ff */
[----:B-1----:R-:W-:-:S04]  /*aca20*/  VIADD R52, R152, 0x65 ;  /* 0x0000006598347836 */ /* 0x002fc80000000000 */
[----:B------:R-:W-:-:S04]  /*aca30*/  @P1 LOP3.LUT R19, R19, 0x80000000, RZ, 0xfc, !PT ;  /* 0x8000000013131812 */ /* 0x000fc800078efcff */
[----:B------:R-:W-:Y:S02]  /*aca40*/  LOP3.LUT R19, R19, 0xbfffffff, RZ, 0xc0, !PT ;  /* 0xbfffffff13137812 */ /* 0x000fe400078ec0ff */
[----:B------:R-:W-:Y:S02]  /*aca50*/  LOP3.LUT R20, R20, 0xfffffffd, RZ, 0xc0, !PT ;  /* 0xfffffffd14147812 */ /* 0x000fe400078ec0ff */
[----:B------:R-:W-:Y:S02]  /*aca60*/  @P0 LOP3.LUT R19, R19, 0x40000000, RZ, 0xfc, !PT ;  /* 0x4000000013130812 */ /* 0x000fe400078efcff */
[----:B------:R-:W-:Y:S02]  /*aca70*/  ISETP.GE.AND P0, PT, R52, UR31, PT ;  /* 0x0000001f34007c0c */ /* 0x000fe4000bf06270 */
[----:B------:R-:W-:Y:S02]  /*aca80*/  @P3 LOP3.LUT R20, R20, 0x2, RZ, 0xfc, !PT ;  /* 0x0000000214143812 */ /* 0x000fe400078efcff */
[----:B------:R-:W-:Y:S01]  /*aca90*/  ISETP.LT.AND P3, PT, R158, UR30, !P0 ;  /* 0x0000001e9e007c0c */ /* 0x000fe2000c761270 */
[----:B------:R-:W-:Y:S01]  /*acaa0*/  ULDC.64 UR30, c[0x0][0x228] ;  /* 0x00008a00001e7ab9 */ /* 0x000fe20000000a00 */
[----:B------:R-:W-:-:S02]  /*acab0*/  LOP3.LUT R20, R20, 0xfffffffe, RZ, 0xc0, !PT ;  /* 0xfffffffe14147812 */ /* 0x000fc400078ec0ff */
[----:B------:R-:W-:Y:S02]  /*acac0*/  LOP3.LUT R19, R19, 0xdfffffff, RZ, 0xc0, !PT ;  /* 0xdfffffff13137812 */ /* 0x000fe400078ec0ff */
[----:B------:R-:W-:Y:S02]  /*acad0*/  @P2 LOP3.LUT R20, R20, 0x1, RZ, 0xfc, !PT ;  /* 0x0000000114142812 */ /* 0x000fe400078efcff */
[----:B------:R-:W-:Y:S01]  /*acae0*/  ISETP.LT.AND P2, PT, R157, UR42, !P0 ;  /* 0x0000002a9d007c0c */ /* 0x000fe2000c741270 */
[----:B------:R1:W-:Y:S01]  /*acaf0*/  STL [R1+0x1160], R54 ;  /* 0x0011603601007387 */ /* 0x0003e20000100800 */
[----:B------:R-:W-:Y:S01]  /*acb00*/  ISETP.LT.AND P1, PT, R155, UR43, !P0 ;  /* 0x0000002b9b007c0c */ /* 0x000fe2000c721270 */
[----:B------:R-:W-:Y:S02]  /*acb10*/  ULDC UR43, c[0x0][0x228] ;  /* 0x00008a00002b7ab9 */ /* 0x000fe40000000800 */
        /* <DEDUP_REMOVED lines=21> */
[----:B------:R-:W-:Y:S02]  /*acc70*/  ISETP.LT.AND P0, PT, R153, UR41, !P0 ;  /* 0x0000002999007c0c */ /* 0x000fe4000c701270 */
[----:B------:R-:W-:-:S04]  /*acc80*/  LOP3.LUT R19, R19, 0xff7fffff, RZ, 0xc0, !PT ;  /* 0xff7fffff13137812 */ /* 0x000fc800078ec0ff */
[----:B------:R-:W-:Y:S02]  /*acc90*/  @P1 LOP3.LUT R19, R19, 0x800000, RZ, 0xfc, !PT ;  /* 0x0080000013131812 */ /* 0x000fe400078efcff */
[----:B------:R-:W-:Y:S02]  /*acca0*/  IADD3 R55, R54, UR50, RZ ;  /* 0x0000003236377c10 */ /* 0x000fe4000fffe0ff */
[----:B------:R-:W-:Y:S02]  /*accb0*/  LOP3.LUT R19, R19, 0xffbfffff, RZ, 0xc0, !PT ;  /* 0xffbfffff13137812 */ /* 0x000fe400078ec0ff */
[----:B-1----:R-:W-:Y:S02]  /*accc0*/  IADD3 R54, R152, 0x63, RZ ;  /* 0x0000006398367810 */ /* 0x002fe40007ffe0ff */
        /* <DEDUP_REMOVED lines=16> */
[----:B------:R-:W-:Y:S02]  /*acdd0*/  @P1 LOP3.LUT R19, R19, 0x80000, RZ, 0xfc, !PT ;  /* 0x0008000013131812 */ /* 0x000fe400078efcff */
[----:B------:R-:W-:Y:S01]  /*acde0*/  IADD3 R57, R55, UR50, RZ ;  /* 0x0000003237397c10 */ /* 0x000fe2000fffe0ff */
[----:B-1----:R-:W-:Y:S01]  /*acdf0*/  VIADD R55, R152, 0x62 ;  /* 0x0000006298377836 */ /* 0x002fe20000000000 */
[----:B------:R-:W-:-:S04]  /*ace00*/  LOP3.LUT R19, R19, 0xfffbffff, RZ, 0xc0, !PT ;  /* 0xfffbffff13137812 */ /* 0x000fc800078ec0ff */
[----:B------:R-:W-:Y:S02]  /*ace10*/  @P0 LOP3.LUT R19, R19, 0x40000, RZ, 0xfc, !PT ;  /* 0x0004000013130812 */ /* 0x000fe400078efcff */
[----:B------:R-:W-:-:S04]  /*ace20*/  ISETP.GE.AND P0, PT, R55, UR31, PT ;  /* 0x0000001f37007c0c */ /* 0x000fc8000bf06270 */
[----:B------:R-:W-:Y:S01]  /*ace30*/  ISETP.LT.AND P3, PT, R158, UR30, !P0 ;  /* 0x0000001e9e007c0c */ /* 0x000fe2000c761270 */
[----:B------:R-:W-:Y:S01]  /*ace40*/  ULDC.64 UR30, c[0x0][0x228] ;  /* 0x00008a00001e7ab9 */ /* 0x000fe20000000a00 */
[----:B------:R-:W-:Y:S01]  /*ace50*/  ISETP.LT.AND P2, PT, R157, UR33, !P0 ;  /* 0x000000219d007c0c */ /* 0x000fe2000c741270 */
[----:B------:R1:W-:Y:S01]  /*ace60*/  STL [R1+0x1168], R57 ;  /* 0x0011683901007387 */ /* 0x0003e20000100800 */
        /* <DEDUP_REMOVED lines=25> */
[----:B------:R-:W-:Y:S01]  /*ad000*/  ULDC.64 UR16, c[0x0][0x228] ;  /* 0x00008a0000107ab9 */ /* 0x000fe20000000a00 */
        /* <DEDUP_REMOVED lines=53> */
[----:B------:R-:W-:-:S05]  /*ad360*/  IADD3 R61, R60, UR50, RZ ;  /* 0x000000323c3d7c10 */ /* 0x000fca000fffe0ff */
[----:B------:R-:W-:Y:S02]  /*ad370*/  @P1 LOP3.LUT R18, R18, 0x80000000, RZ, 0xfc, !PT ;  /* 0x8000000012121812 */ /* 0x000fe400078efcff */
[----:B-1----:R-:W-:Y:S02]  /*ad380*/  IADD3 R60, R152, 0x5d, RZ ;  /* 0x0000005d983c7810 */ /* 0x002fe40007ffe0ff */
[----:B------:R-:W-:Y:S02]  /*ad390*/  LOP3.LUT R18, R18, 0xbfffffff, RZ, 0xc0, !PT ;  /* 0xbfffffff12127812 */ /* 0x000fe400078ec0ff */
[----:B------:R-:W-:Y:S02]  /*ad3a0*/  LOP3.LUT R19, R19, 0xfffffffd, RZ, 0xc0, !PT ;  /* 0xfffffffd13137812 */ /* 0x000fe400078ec0ff */
[----:B------:R-:W-:Y:S02]  /*ad3b0*/  @P0 LOP3.LUT R18, R18, 0x40000000, RZ, 0xfc, !PT ;  /* 0x4000000012120812 */ /* 0x000fe400078efcff */
[----:B------:R-:W-:-:S02]  /*ad3c0*/  ISETP.GE.AND P0, PT, R60, UR17, PT ;  /* 0x000000113c007c0c */ /* 0x000fc4000bf06270 */
[----:B------:R-:W-:Y:S02]  /*ad3d0*/  @P3 LOP3.LUT R19, R19, 0x2, RZ, 0xfc, !PT ;  /* 0x0000000213133812 */ /* 0x000fe400078efcff */
[----:B------:R-:W-:Y:S01]  /*ad3e0*/  ISETP.LT.AND P3, PT, R158, UR16, !P0 ;  /* 0x000000109e007c0c */ /* 0x000fe2000c761270 */
[----:B------:R1:W-:Y:S01]  /*ad3f0*/  STL [R1+0x1174], R61 ;  /* 0x0011743d01007387 */ /* 0x0003e20000100800 */
[----:B------:R-:W-:Y:S01]  /*ad400*/  LOP3.LUT R19, R19, 0xfffffffe, RZ, 0xc0, !PT ;  /* 0xfffffffe13137812 */ /* 0x000fe200078ec0ff */
[----:B------:R-:W-:Y:S01]  /*ad410*/  ULDC.64 UR16, c[0x0][0x228] ;  /* 0x00008a0000107ab9 */ /* 0x000fe20000000a00 */
[----:B------:R-:W-:Y:S02]  /*ad420*/  LOP3.LUT R18, R18, 0xdfffffff, RZ, 0xc0, !PT ;  /* 0xdfffffff12127812 */ /* 0x000fe400078ec0ff */
[----:B------:R-:W-:Y:S02]  /*ad430*/  @P2 LOP3.LUT R19, R19, 0x1, RZ, 0xfc, !PT ;  /* 0x0000000113132812 */ /* 0x000fe400078efcff */
[----:B------:R-:W-:Y:S01]  /*ad440*/  ISETP.LT.AND P2, PT, R157, UR27, !P0 ;  /* 0x0000001b9d007c0c */ /* 0x000fe2000c741270 */
[----:B------:R-:W-:Y:S01]  /*ad450*/  ULDC UR27, c[0x0][0x228] ;  /* 0x00008a00001b7ab9 */ /* 0x000fe20000000800 */
[----:B------:R-:W-:Y:S01]  /*ad460*/  ISETP.LT.AND P1, PT, R155, UR28, !P0 ;  /* 0x0000001c9b007c0c */ /* 0x000fe2000c721270 */
[----:B------:R-:W-:-:S02]  /*ad470*/  ULDC UR28, c[0x0][0x228] ;  /* 0x00008a00001c7ab9 */ /* 0x000fc40000000800 */
        /* <DEDUP_REMOVED lines=71> */
[----:B------:R-:W-:Y:S02]  /*ad8f0*/  ISETP.LT.AND P2, PT, R157, UR45, !P0 ;  /* 0x0000002d9d007c0c */ /* 0x000fe4000c741270 */
[----:B------:R-:W-:Y:S02]  /*ad900*/  LOP3.LUT R18, R18, 0xffffdfff, RZ, 0xc0, !PT ;  /* 0xffffdfff12127812 */ /* 0x000fe400078ec0ff */
[----:B------:R-:W-:Y:S01]  /*ad910*/  ISETP.LT.AND P1, PT, R155, UR46, !P0 ;  /* 0x0000002e9b007c0c */ /* 0x000fe2000c721270 */
[----:B------:R1:W-:Y:S06]  /*ad920*/  STL [R1+0x1180], R66 ;  /* 0x0011804201007387 */ /* 0x0003ec0000100800 */
[----:B------:R-:W-:Y:S01]  /*ad930*/  @P3 LOP3.LUT R18, R18, 0x2000, RZ, 0xfc, !PT ;  /* 0x0000200012123812 */ /* 0x000fe200078efcff */
[----:B------:R-:W-:-:S03]  /*ad940*/  ULDC UR46, c[0x0][0x22c] ;  /* 0x00008b00002e7ab9 */ /* 0x000fc60000000800 */
[----:B------:R-:W-:-:S04]  /*ad950*/  LOP3.LUT R18, R18, 0xffffefff, RZ, 0xc0, !PT ;  /* 0xffffefff12127812 */ /* 0x000fc800078ec0ff */
[----:B------:R-:W-:Y:S02]  /*ad960*/  @P2 LOP3.LUT R18, R18, 0x1000, RZ, 0xfc, !PT ;  /* 0x0000100012122812 */ /* 0x000fe400078efcff */
[----:B------:R-:W-:Y:S02]  /*ad970*/  ISETP.LT.AND P0, PT, R153, UR43, !P0 ;  /* 0x0000002b99007c0c */ /* 0x000fe4000c701270 */
        /* <DEDUP_REMOVED lines=44> */
[----:B------:R1:W-:Y:S01]  /*adc40*/  STL [R1+0x1188], R69 ;  /* 0x0011884501007387 */ /* 0x0003e20000100800 */
[----:B------:R-:W-:Y:S01]  /*adc50*/  ISETP.LT.AND P3, PT, R158, UR10, !P0 ;  /* 0x0000000a9e007c0c */ /* 0x000fe2000c761270 */
[----:B------:R-:W-:Y:S01]  /*adc60*/  ULDC.64 UR10, c[0x0][0x228] ;  /* 0x00008a00000a7ab9 */ /* 0x000fe20000000a00 */
[----:B------:R-:W-:Y:S01]  /*adc70*/  ISETP.LT.AND P2, PT, R157, UR34, !P0 ;  /* 0x000000229d007c0c */ /* 0x000fe2000c741270 */
[----:B------:R-:W-:Y:S01]  /*adc80*/  ULDC UR33, c[0x0][0x228] ;  /* 0x00008a0000217ab9 */ /* 0x000fe20000000800 */
[----:B------:R-:W-:Y:S01]  /*adc90*/  ISETP.LT.AND P0, PT, R153, UR30, !P0 ;  /* 0x0000001e99007c0c */ /* 0x000fe2000c701270 */
[----:B------:R-:W-:Y:S01]  /*adca0*/  ULDC UR30, c[0x0][0x228] ;  /* 0x00008a00001e7ab9 */ /* 0x000fe20000000800 */
[----:B------:R-:W-:Y:S01]  /*adcb0*/  LOP3.LUT R18, R18, 0xfffffffd, RZ, 0xc0, !PT ;  /* 0xfffffffd12127812 */ /* 0x000fe200078ec0ff */
[----:B------:R-:W-:-:S04]  /*adcc0*/  ULDC UR34, c[0x0][0x22c] ;  /* 0x00008b0000227ab9 */ /* 0x000fc80000000800 */
[----:B------:R-:W-:-:S04]  /*adcd0*/  @P1 LOP3.LUT R17, R17, 0x80000000, RZ, 0xfc, !PT ;  /* 0x8000000011111812 */ /* 0x000fc800078efcff */
[----:B------:R-:W-:-:S04]  /*adce0*/  LOP3.LUT R17, R17, 0xbfffffff, RZ, 0xc0, !PT ;  /* 0xbfffffff11117812 */ /* 0x000fc800078ec0ff */
[----:B------:R-:W-:Y:S02]  /*adcf0*/  @P0 LOP3.LUT R17, R17, 0x40000000, RZ, 0xfc, !PT ;  /* 0x4000000011110812 */ /* 0x000fe400078efcff */
[----:B------:R-:W-:Y:S02]  /*add00*/  ISETP.GE.AND P0, PT, R68, UR11, PT ;  /* 0x0000000b44007c0c */ /* 0x000fe4000bf06270 */
[----:B------:R-:W-:Y:S02]  /*add10*/  @P3 LOP3.LUT R18, R18, 0x2, RZ, 0xfc, !PT ;  /* 0x0000000212123812 */ /* 0x000fe400078efcff */
[----:B------:R-:W-:Y:S01]  /*add20*/  ISETP.LT.AND P3, PT, R158, UR10, !P0 ;  /* 0x0000000a9e007c0c */ /* 0x000fe2000c761270 */
[----:B------:R-:W-:Y:S01]  /*add30*/  ULDC.64 UR10, c[0x0][0x228] ;  /* 0x00008a00000a7ab9 */ /* 0x000fe20000000a00 */
[----:B------:R-:W-:Y:S02]  /*add40*/  LOP3.LUT R18, R18, 0xfffffffe, RZ, 0xc0, !PT ;  /* 0xfffffffe12127812 */ /* 0x000fe400078ec0ff */
        /* <DEDUP_REMOVED lines=138> */
[----:B------:R-:W-:Y:S02]  /*ae5f0*/  ISETP.LT.AND P0, PT, R153, UR37, !P0 ;  /* 0x0000002599007c0c */ /* 0x000fe4000c701270 */
[----:B------:R-:W-:-:S05]  /*ae600*/  IADD3 R78, R76, UR50, RZ ;  /* 0x000000324c4e7c10 */ /* 0x000fca000fffe0ff */
[----:B------:R-:W-:Y:S01]  /*ae610*/  @P1 LOP3.LUT R16, R16, 0x80000000, RZ, 0xfc, !PT ;  /* 0x8000000010101812 */ /* 0x000fe200078efcff */
[----:B-1----:R-:W-:-:S03]  /*ae620*/  VIADD R76, R152, 0x4d ;  /* 0x0000004d984c7836 */ /* 0x002fc60000000000 */
        /* <DEDUP_REMOVED lines=10> */
[----:B------:R-:W-:Y:S02]  /*ae6d0*/  ISETP.LT.AND P2, PT, R157, UR33, !P0 ;  /* 0x000000219d007c0c */ /* 0x000fe4000c741270 */
[----:B------:R-:W-:Y:S01]  /*ae6e0*/  ISETP.LT.AND P1, PT, R155, UR30, !P0 ;  /* 0x0000001e9b007c0c */ /* 0x000fe2000c721270 */
[----:B------:R1:W-:Y:S02]  /*ae6f0*/  STL [R1+0x11a0], R78 ;  /* 0x0011a04e01007387 */ /* 0x0003e40000100800 */
        /* <DEDUP_REMOVED lines=93> */
[----:B------:R-:W-:-:S07]  /*aecd0*/  ISETP.LT.AND P1, PT, R155, UR27, !P0 ;  /* 0x0000001b9b007c0c */ /* 0x000fce000c721270 */
        /* <DEDUP_REMOVED lines=334> */
[----:B------:R-:W-:Y:S01]  /*b01c0*/  IADD3 R183, R100, UR50, RZ ;  /* 0x0000003264b77c10 */ /* 0x000fe2000fffe0ff */
[----:B------:R-:W-:-:S04]  /*b01d0*/  ULDC UR17, c[0x0][0x228] ;  /* 0x00008a0000117ab9 */ /* 0x000fc80000000800 */
        /* <DEDUP_REMOVED lines=13> */
[----:B------:R-:W-:Y:S01]  /*b02b0*/  ULDC UR13, c[0x0][0x228] ;  /* 0x00008a00000d7ab9 */ /* 0x000fe20000000800 */
        /* <DEDUP_REMOVED lines=17> */
[----:B------:R-:W-:Y:S02]  /*b03d0*/  LOP3.LUT R13, R13, 0xfdffffff, RZ, 0xc0, !PT ;  /* 0xfdffffff0d0d7812 */ /* 0x000fe400078ec0ff */
[----:B-1----:R-:W-:Y:S02]  /*b03e0*/  IADD3 R183, R183, UR50, RZ ;  /* 0x00000032b7b77c10 */ /* 0x002fe4000fffe0ff */
[----:B------:R-:W-:Y:S01]  /*b03f0*/  ISETP.LT.AND P1, PT, R155, UR15, !P0 ;  /* 0x0000000f9b007c0c */ /* 0x000fe2000c721270 */
[----:B------:R-:W-:-:S04]  /*b0400*/  ULDC UR15, c[0x0][0x228] ;  /* 0x00008a00000f7ab9 */ /* 0x000fc80000000800 */
[----:B------:R-:W-:Y:S01]  /*b0410*/  @P3 LOP3.LUT R13, R13, 0x2000000, RZ, 0xfc, !PT ;  /* 0x020000000d0d3812 */ /* 0x000fe200078efcff */
[----:B------:R1:W-:Y:S03]  /*b0420*/  STL [R1+0x11e8], R183 ;  /* 0x0011e8b701007387 */ /* 0x0003e60000100800 */
[----:B------:R-:W-:-:S04]  /*b0430*/  LOP3.LUT R13, R13, 0xfeffffff, RZ, 0xc0, !PT ;  /* 0xfeffffff0d0d7812 */ /* 0x000fc800078ec0ff */
[----:B------:R-:W-:Y:S02]  /*b0440*/  @P2 LOP3.LUT R13, R13, 0x1000000, RZ, 0xfc, !PT ;  /* 0x010000000d0d2812 */ /* 0x000fe400078efcff */
[----:B-1----:R-:W-:Y:S02]  /*b0450*/  IADD3 R183, R183, UR50, RZ ;  /* 0x00000032b7b77c10 */ /* 0x002fe4000fffe0ff */
[----:B------:R-:W-:Y:S01]  /*b0460*/  ISETP.LT.AND P0, PT, R153, UR17, !P0 ;  /* 0x0000001199007c0c */ /* 0x000fe2000c701270 */
[----:B------:R-:W-:Y:S02]  /*b0470*/  ULDC UR17, c[0x0][0x228] ;  /* 0x00008a0000117ab9 */ /* 0x000fe40000000800 */
[----:B------:R1:W-:Y:S01]  /*b0480*/  STL [R1+0x11ec], R183 ;  /* 0x0011ecb701007387 */ /* 0x0003e20000100800 */
[----:B------:R-:W-:-:S04]  /*b0490*/  LOP3.LUT R13, R13, 0xff7fffff, RZ, 0xc0, !PT ;  /* 0xff7fffff0d0d7812 */ /* 0x000fc800078ec0ff */
[----:B------:R-:W-:Y:S02]  /*b04a0*/  @P1 LOP3.LUT R13, R13, 0x800000, RZ, 0xfc, !PT ;  /* 0x008000000d0d1812 */ /* 0x000fe400078efcff */
[----:B-1----:R-:W-:-:S05]  /*b04b0*/  IADD3 R183, R183, UR50, RZ ;  /* 0x00000032b7b77c10 */ /* 0x002fca000fffe0ff */
[----:B------:R1:W-:Y:S01]  /*b04c0*/  STL [R1+0x11f0], R183 ;  /* 0x0011f0b701007387 */ /* 0x0003e20000100800 */
[----:B------:R-:W-:Y:S02]  /*b04d0*/  LOP3.LUT R13, R13, 0xffbfffff, RZ, 0xc0, !PT ;  /* 0xffbfffff0d0d7812 */ /* 0x000fe400078ec0ff */
[----:B-1----:R-:W-:Y:S02]  /*b04e0*/  IADD3 R183, R183, UR50, RZ ;  /* 0x00000032b7b77c10 */ /* 0x002fe4000fffe0ff */
[----:B------:R-:W-:-:S03]  /*b04f0*/  @P0 LOP3.LUT R13, R13, 0x400000, RZ, 0xfc, !PT ;  /* 0x004000000d0d0812 */ /* 0x000fc600078efcff */
[----:B------:R1:W-:Y:S01]  /*b0500*/  STL [R1+0x11f4], R183 ;  /* 0x0011f4b701007387 */ /* 0x0003e20000100800 */
[----:B------:R-:W-:Y:S02]  /*b0510*/  ISETP.GE.AND P0, PT, R102, UR14, PT ;  /* 0x0000000e66007c0c */ /* 0x000fe4000bf06270 */
[----:B-1----:R-:W-:Y:S02]  /*b0520*/  IADD3 R183, R183, UR50, RZ ;  /* 0x00000032b7b77c10 */ /* 0x002fe4000fffe0ff */
[----:B------:R-:W-:Y:S01]  /*b0530*/  ISETP.LT.AND P3, PT, R158, UR12, !P0 ;  /* 0x0000000c9e007c0c */ /* 0x000fe2000c761270 */
[----:B------:R-:W-:Y:S02]  /*b0540*/  ULDC UR12, c[0x0][0x228] ;  /* 0x00008a00000c7ab9 */ /* 0x000fe40000000800 */
[----:B------:R1:W-:Y:S01]  /*b0550*/  STL [R1+0x11f8], R183 ;  /* 0x0011f8b701007387 */ /* 0x0003e20000100800 */
[----:B------:R-:W-:Y:S01]  /*b0560*/  ISETP.LT.AND P2, PT, R157, UR10, !P0 ;  /* 0x0000000a9d007c0c */ /* 0x000fe2000c741270 */
[----:B------:R-:W-:Y:S01]  /*b0570*/  ULDC UR10, c[0x0][0x228] ;  /* 0x00008a00000a7ab9 */ /* 0x000fe20000000800 */
[----:B-1----:R-:W-:-:S05]  /*b0580*/  IADD3 R183, R183, UR50, RZ ;  /* 0x00000032b7b77c10 */ /* 0x002fca000fffe0ff */
[----:B------:R1:W-:Y:S01]  /*b0590*/  STL [R1+0x11fc], R183 ;  /* 0x0011fcb701007387 */ /* 0x0003e20000100800 */
[----:B------:R-:W-:Y:S02]  /*b05a0*/  LOP3.LUT R13, R13, 0xffdfffff, RZ, 0xc0, !PT ;  /* 0xffdfffff0d0d7812 */ /* 0x000fe400078ec0ff */
[----:B-1----:R-:W-:Y:S02]  /*b05b0*/  IADD3 R183, R183, UR50, RZ ;  /* 0x00000032b7b77c10 */ /* 0x002fe4000fffe0ff */
[----:B------:R-:W-:-:S03]  /*b05c0*/  @P3 LOP3.LUT R13, R13, 0x200000, RZ, 0xfc, !PT ;  /* 0x002000000d0d3812 */ /* 0x000fc600078efcff */
[----:B------:R1:W-:Y:S01]  /*b05d0*/  STL [R1+0x1200], R183 ;  /* 0x001200b701007387 */ /* 0x0003e20000100800 */
[----:B------:R-:W-:Y:S01]  /*b05e0*/  ISETP.LT.AND P1, PT, R155, UR15, !P0 ;  /* 0x0000000f9b007c0c */ /* 0x000fe2000c721270 */
[----:B------:R-:W-:Y:S01]  /*b05f0*/  ULDC.64 UR14, c[0x0][0x228] ;  /* 0x00008a00000e7ab9 */ /* 0x000fe20000000a00 */
[----:B------:R-:W-:Y:S02]  /*b0600*/  LOP3.LUT R13, R13, 0xffefffff, RZ, 0xc0, !PT ;  /* 0xffefffff0d0d7812 */ /* 0x000fe400078ec0ff */
[----:B-1----:R-:W-:-:S05]  /*b0610*/  IADD3 R183, R183, UR50, RZ ;  /* 0x00000032b7b77c10 */ /* 0x002fca000fffe0ff */
[----:B------:R1:W-:Y:S01]  /*b0620*/  STL [R1+0x1204], R183 ;  /* 0x001204b701007387 */ /* 0x0003e20000100800 */
[----:B------:R-:W-:Y:S02]  /*b0630*/  @P2 LOP3.LUT R13, R13, 0x100000, RZ, 0xfc, !PT ;  /* 0x001000000d0d2812 */ /* 0x000fe400078efcff */
[----:B------:R-:W-:Y:S01]  /*b0640*/  ISETP.LT.AND P0, PT, R153, UR17, !P0 ;  /* 0x0000001199007c0c */ /* 0x000fe2000c701270 */
[----:B------:R-:W-:Y:S01]  /*b0650*/  ULDC UR17, c[0x0][0x228] ;  /* 0x00008a0000117ab9 */ /* 0x000fe20000000800 */
[----:B-1----:R-:W-:Y:S02]  /*b0660*/  IADD3 R183, R183, UR50, RZ ;  /* 0x00000032b7b77c10 */ /* 0x002fe4000fffe0ff */
[----:B------:R-:W-:-:S03]  /*b0670*/  LOP3.LUT R13, R13, 0xfff7ffff, RZ, 0xc0, !PT ;  /* 0xfff7ffff0d0d7812 */ /* 0x000fc600078ec0ff */
[----:B------:R1:W-:Y:S01]  /*b0680*/  STL [R1+0x1208], R183 ;  /* 0x001208b701007387 */ /* 0x0003e20000100800 */
        /* <DEDUP_REMOVED lines=14> */
[----:B-1----:R-:W-:-:S04]  /*b0770*/  IADD3 R183, R183, UR50, RZ ;  /* 0x00000032b7b77c10 */ /* 0x002fc8000fffe0ff */
[----:B------:R-:W-:Y:S01]  /*b0780*/  IADD3 R239, R183, UR50, RZ ;  /* 0x00000032b7ef7c10 */ /* 0x000fe2000fffe0ff */
[----:B------:R-:W-:Y:S01]  /*b0790*/  STL [R1+0x1218], R183 ;  /* 0x001218b701007387 */ /* 0x000fe20000100800 */
[----:B------:R-:W-:-:S03]  /*b07a0*/  LOP3.LUT R13, R13, 0xfffdffff, RZ, 0xc0, !PT ;  /* 0xfffdffff0d0d7812 */ /* 0x000fc600078ec0ff */
[----:B------:R1:W-:Y:S01]  /*b07b0*/  STL [R1+0x121c], R239 ;  /* 0x00121cef01007387 */ /* 0x0003e20000100800 */
[----:B------:R-:W-:Y:S02]  /*b07c0*/  @P3 LOP3.LUT R13, R13, 0x20000, RZ, 0xfc, !PT ;  /* 0x000200000d0d3812 */ /* 0x000fe400078efcff */
[----:B------:R-:W-:Y:S01]  /*b07d0*/  ISETP.LT.AND P1, PT, R155, UR12, !P0 ;  /* 0x0000000c9b007c0c */ /* 0x000fe2000c721270 */
[----:B------:R-:W-:Y:S01]  /*b07e0*/  ULDC UR12, c[0x0][0x228] ;  /* 0x00008a00000c7ab9 */ /* 0x000fe20000000800 */
[----:B-1----:R-:W-:Y:S02]  /*b07f0*/  IADD3 R239, R239, UR50, RZ ;  /* 0x00000032efef7c10 */ /* 0x002fe4000fffe0ff */
[----:B------:R-:W-:-:S03]  /*b0800*/  LOP3.LUT R13, R13, 0xfffeffff, RZ, 0xc0, !PT ;  /* 0xfffeffff0d0d7812 */ /* 0x000fc600078ec0ff */
[----:B------:R1:W-:Y:S01]  /*b0810*/  STL [R1+0x1220], R239 ;  /* 0x001220ef01007387 */ /* 0x0003e20000100800 */
[----:B------:R-:W-:Y:S01]  /*b0820*/  @P2 LOP3.LUT R13, R13, 0x10000, RZ, 0xfc, !PT ;  /* 0x000100000d0d2812 */ /* 0x000fe200078efcff */
[----:B-1----:R-:W-:Y:S01]  /*b0830*/  VIADD R239, R239, UR50 ;  /* 0x00000032efef7c36 */ /* 0x002fe20008000000 */
[----:B------:R-:W-:Y:S01]  /*b0840*/  ISETP.LT.AND P0, PT, R153, UR17, !P0 ;  /* 0x0000001199007c0c */ /* 0x000fe2000c701270 */
[----:B------:R-:W-:-:S03]  /*b0850*/  ULDC.64 UR16, c[0x0][0x228] ;  /* 0x00008a0000107ab9 */ /* 0x000fc60000000a00 */
[----:B------:R1:W-:Y:S01]  /*b0860*/  STL [R1+0x1224], R239 ;  /* 0x001224ef01007387 */ /* 0x0003e20000100800 */
[----:B------:R-:W-:Y:S02]  /*b0870*/  LOP3.LUT R13, R13, 0xffff7fff, RZ, 0xc0, !PT ;  /* 0xffff7fff0d0d7812 */ /* 0x000fe400078ec0ff */
[----:B-1----:R-:W-:Y:S02]  /*b0880*/  IADD3 R239, R239, UR50, RZ ;  /* 0x00000032efef7c10 */ /* 0x002fe4000fffe0ff */
[----:B------:R-:W-:-:S03]  /*b0890*/  @P1 LOP3.LUT R13, R13, 0x8000, RZ, 0xfc, !PT ;  /* 0x000080000d0d1812 */ /* 0x000fc600078efcff */
[----:B------:R1:W-:Y:S01]  /*b08a0*/  STL [R1+0x1228], R239 ;  /* 0x001228ef01007387 */ /* 0x0003e20000100800 */
[----:B------:R-:W-:Y:S01]  /*b08b0*/  LOP3.LUT R13, R13, 0xffffbfff, RZ, 0xc0, !PT ;  /* 0xffffbfff0d0d7812 */ /* 0x000fe200078ec0ff */
[----:B-1----:R-:W-:-:S03]  /*b08c0*/  VIADD R239, R239, UR50 ;  /* 0x00000032efef7c36 */ /* 0x002fc60008000000 */
[----:B------:R-:W-:Y:S02]  /*b08d0*/  @P0 LOP3.LUT R13, R13, 0x4000, RZ, 0xfc, !PT ;  /* 0x000040000d0d0812 */ /* 0x000fe400078efcff */
[----:B------:R1:W-:Y:S01]  /*b08e0*/  STL [R1+0x122c], R239 ;  /* 0x00122cef01007387 */ /* 0x0003e20000100800 */
[----:B------:R-:W-:Y:S01]  /*b08f0*/  ISETP.GE.AND P0, PT, R104, UR18, PT ;  /* 0x0000001268007c0c */ /* 0x000fe2000bf06270 */
[----:B------:R-:W-:Y:S01]  /*b0900*/  ULDC.64 UR18, c[0x0][0x228] ;  /* 0x00008a0000127ab9 */ /* 0x000fe20000000a00 */
[----:B-1----:R-:W-:Y:S02]  /*b0910*/  IADD3 R239, R239, UR50, RZ ;  /* 0x00000032efef7c10 */ /* 0x002fe4000fffe0ff */
[----:B------:R-:W-:Y:S01]  /*b0920*/  ISETP.LT.AND P3, PT, R158, UR16, !P0 ;  /* 0x000000109e007c0c */ /* 0x000fe2000c761270 */
[----:B------:R-:W-:Y:S02]  /*b0930*/  ULDC UR16, c[0x0][0x22c] ;  /* 0x00008b0000107ab9 */ /* 0x000fe40000000800 */
[----:B------:R1:W-:Y:S02]  /*b0940*/  STL [R1+0x1230], R239 ;  /* 0x001230ef01007387 */ /* 0x0003e40000100800 */
[----:B-1----:R-:W-:-:S05]  /*b0950*/  VIADD R239, R239, UR50 ;  /* 0x00000032efef7c36 */ /* 0x002fca0008000000 */
[----:B------:R1:W-:Y:S01]  /*b0960*/  STL [R1+0x1234], R239 ;  /* 0x001234ef01007387 */ /* 0x0003e20000100800 */
[----:B------:R-:W-:Y:S01]  /*b0970*/  ISETP.LT.AND P2, PT, R157, UR10, !P0 ;  /* 0x0000000a9d007c0c */ /* 0x000fe2000c741270 */
[----:B------:R-:W-:Y:S01]  /*b0980*/  ULDC UR10, c[0x0][0x228] ;  /* 0x00008a00000a7ab9 */ /* 0x000fe20000000800 */
[----:B------:R-:W-:Y:S02]  /*b0990*/  LOP3.LUT R13, R13, 0xffffdfff, RZ, 0xc0, !PT ;  /* 0xffffdfff0d0d7812 */ /* 0x000fe400078ec0ff */
[----:B-1----:R-:W-:-:S05]  /*b09a0*/  IADD3 R239, R239, UR50, RZ ;  /* 0x00000032efef7c10 */ /* 0x002fca000fffe0ff */
[----:B------:R1:W-:Y:S01]  /*b09b0*/  STL [R1+0x1238], R239 ;  /* 0x001238ef01007387 */ /* 0x0003e20000100800 */
[----:B------:R-:W-:Y:S02]  /*b09c0*/  @P3 LOP3.LUT R13, R13, 0x2000, RZ, 0xfc, !PT ;  /* 0x000020000d0d3812 */ /* 0x000fe400078efcff */
[----:B------:R-:W-:Y:S01]  /*b09d0*/  ISETP.LT.AND P1, PT, R155, UR12, !P0 ;  /* 0x0000000c9b007c0c */ /* 0x000fe2000c721270 */
[----:B------:R-:W-:Y:S01]  /*b09e0*/  ULDC UR12, c[0x0][0x228] ;  /* 0x00008a00000c7ab9 */ /* 0x000fe20000000800 */
[----:B-1----:R-:W-:Y:S01]  /*b09f0*/  VIADD R239, R239, UR50 ;  /* 0x00000032efef7c36 */ /* 0x002fe20008000000 */
[----:B------:R-:W-:-:S04]  /*b0a00*/  LOP3.LUT R13, R13, 0xffffefff, RZ, 0xc0, !PT ;  /* 0xffffefff0d0d7812 */ /* 0x000fc800078ec0ff */
[----:B------:R1:W-:Y:S01]  /*b0a10*/  STL [R1+0x123c], R239 ;  /* 0x00123cef01007387 */ /* 0x0003e20000100800 */
[----:B------:R-:W-:Y:S02]  /*b0a20*/  @P2 LOP3.LUT R13, R13, 0x1000, RZ, 0xfc, !PT ;  /* 0x000010000d0d2812 */ /* 0x000fe400078efcff */
[----:B-1----:R-:W-:Y:S02]  /*b0a30*/  IADD3 R239, R239, UR50, RZ ;  /* 0x00000032efef7c10 */ /* 0x002fe4000fffe0ff */
[----:B------:R-:W-:Y:S01]  /*b0a40*/  ISETP.LT.AND P0, PT, R153, UR14, !P0 ;  /* 0x0000000e99007c0c */ /* 0x000fe2000c701270 */
[----:B------:R-:W-:Y:S02]  /*b0a50*/  ULDC UR14, c[0x0][0x228] ;  /* 0x00008a00000e7ab9 */ /* 0x000fe40000000800 */
[----:B------:R1:W-:Y:S01]  /*b0a60*/  STL [R1+0x1240], R239 ;  /* 0x001240ef01007387 */ /* 0x0003e20000100800 */
[----:B------:R-:W-:Y:S01]  /*b0a70*/  LOP3.LUT R13, R13, 0xfffff7ff, RZ, 0xc0, !PT ;  /* 0xfffff7ff0d0d7812 */ /* 0x000fe200078ec0ff */
[----:B-1----:R-:W-:-:S03]  /*b0a80*/  VIADD R239, R239, UR50 ;  /* 0x00000032efef7c36 */ /* 0x002fc60008000000 */
[----:B------:R-:W-:Y:S02]  /*b0a90*/  @P1 LOP3.LUT R13, R13, 0x800, RZ, 0xfc, !PT ;  /* 0x000008000d0d1812 */ /* 0x000fe400078efcff */
[----:B------:R1:W-:Y:S02]  /*b0aa0*/  STL [R1+0x1244], R239 ;  /* 0x001244ef01007387 */ /* 0x0003e40000100800 */
[----:B------:R-:W-:Y:S02]  /*b0ab0*/  LOP3.LUT R13, R13, 0xfffffbff, RZ, 0xc0, !PT ;  /* 0xfffffbff0d0d7812 */ /* 0x000fe400078ec0ff */
[----:B-1----:R-:W-:-:S05]  /*b0ac0*/  IADD3 R239, R239, UR50, RZ ;  /* 0x00000032efef7c10 */ /* 0x002fca000fffe0ff */
[----:B------:R1:W-:Y:S01]  /*b0ad0*/  STL [R1+0x1248], R239 ;  /* 0x001248ef01007387 */ /* 0x0003e20000100800 */
[----:B------:R-:W-:Y:S02]  /*b0ae0*/  @P0 LOP3.LUT R13, R13, 0x400, RZ, 0xfc, !PT ;  /* 0x000004000d0d0812 */ /* 0x000fe400078efcff */
[----:B------:R-:W-:Y:S01]  /*b0af0*/  ISETP.GE.AND P0, PT, R105, UR20, PT ;  /* 0x0000001469007c0c */ /* 0x000fe2000bf06270 */
[----:B------:R-:W-:Y:S01]  /*b0b00*/  ULDC.64 UR20, c[0x0][0x228] ;  /* 0x00008a0000147ab9 */ /* 0x000fe20000000a00 */
[----:B-1----:R-:W-:Y:S02]  /*b0b10*/  VIADD R239, R239, UR50 ;  /* 0x00000032efef7c36 */ /* 0x002fe40008000000 */
[----:B------:R-:W-:Y:S01]  /*b0b20*/  ISETP.LT.AND P3, PT, R158, UR18, !P0 ;  /* 0x000000129e007c0c */ /* 0x000fe2000c761270 */
[----:B------:R-:W-:Y:S02]  /*b0b30*/  ULDC UR18, c[0x0][0x22c] ;  /* 0x00008b0000127ab9 */ /* 0x000fe40000000800 */
[----:B------:R1:W-:Y:S02]  /*b0b40*/  STL [R1+0x124c], R239 ;  /* 0x00124cef01007387 */ /* 0x0003e40000100800 */
[----:B-1----:R-:W-:-:S05]  /*b0b50*/  IADD3 R239, R239, UR50, RZ ;  /* 0x00000032efef7c10 */ /* 0x002fca000fffe0ff */
[----:B------:R1:W-:Y:S01]  /*b0b60*/  STL [R1+0x1250], R239 ;  /* 0x001250ef01007387 */ /* 0x0003e20000100800 */
[----:B------:R-:W-:Y:S01]  /*b0b70*/  ISETP.LT.AND P2, PT, R157, UR10, !P0 ;  /* 0x0000000a9d007c0c */ /* 0x000fe2000c741270 */
[----:B------:R-:W-:Y:S01]  /*b0b80*/  ULDC UR10, c[0x0][0x228] ;  /* 0x00008a00000a7ab9 */ /* 0x000fe20000000800 */
[----:B------:R-:W-:Y:S01]  /*b0b90*/  LOP3.LUT R13, R13, 0xfffffdff, RZ, 0xc0, !PT ;  /* 0xfffffdff0d0d7812 */ /* 0x000fe200078ec0ff */
[----:B-1----:R-:W-:-:S03]  /*b0ba0*/  VIADD R239, R239, UR50 ;  /* 0x00000032efef7c36 */ /* 0x002fc60008000000 */
[----:B------:R-:W-:Y:S02]  /*b0bb0*/  @P3 LOP3.LUT R13, R13, 0x200, RZ, 0xfc, !PT ;  /* 0x000002000d0d3812 */ /* 0x000fe400078efcff */
[----:B------:R1:W-:Y:S01]  /*b0bc0*/  STL [R1+0x1254], R239 ;  /* 0x001254ef01007387 */ /* 0x0003e20000100800 */
[----:B------:R-:W-:Y:S01]  /*b0bd0*/  ISETP.LT.AND P1, PT, R155, UR12, !P0 ;  /* 0x0000000c9b007c0c */ /* 0x000fe2000c721270 */
[----:B------:R-:W-:Y:S01]  /*b0be0*/  ULDC UR12, c[0x0][0x228] ;  /* 0x00008a00000c7ab9 */ /* 0x000fe20000000800 */
[----:B------:R-:W-:Y:S02]  /*b0bf0*/  LOP3.LUT R13, R13, 0xfffffeff, RZ, 0xc0, !PT ;  /* 0xfffffeff0d0d7812 */ /* 0x000fe400078ec0ff */
[----:B-1----:R-:W-:-:S05]  /*b0c00*/  IADD3 R239, R239, UR50, RZ ;  /* 0x00000032efef7c10 */ /* 0x002fca000fffe0ff */
[----:B------:R1:W-:Y:S01]  /*b0c10*/  STL [R1+0x1258], R239 ;  /* 0x001258ef01007387 */ /* 0x0003e20000100800 */
[----:B------:R-:W-:Y:S01]  /*b0c20*/  @P2 LOP3.LUT R13, R13, 0x100, RZ, 0xfc, !PT ;  /* 0x000001000d0d2812 */ /* 0x000fe200078efcff */
[----:B-1----:R-:W-:Y:S01]  /*b0c30*/  VIADD R239, R239, UR50 ;  /* 0x00000032efef7c36 */ /* 0x002fe20008000000 */
[----:B------:R-:W-:Y:S01]  /*b0c40*/  ISETP.LT.AND P0, PT, R153, UR14, !P0 ;  /* 0x0000000e99007c0c */ /* 0x000fe2000c701270 */
[----:B------:R-:W-:-:S03]  /*b0c50*/  ULDC UR14, c[0x0][0x228] ;  /* 0x00008a00000e7ab9 */ /* 0x000fc60000000800 */
        /* <DEDUP_REMOVED lines=36> */
[----:B------:R-:W-:Y:S01]  /*b0ea0*/  IADD3 R26, R239, UR50, RZ ;  /* 0x00000032ef1a7c10 */ /* 0x000fe2000fffe0ff */
[----:B------:R-:W-:Y:S01]  /*b0eb0*/  STL [R1+0x127c], R239 ;  /* 0x00127cef01007387 */ /* 0x000fe20000100800 */
[----:B------:R-:W-:-:S03]  /*b0ec0*/  LOP3.LUT R13, R13, 0xfffffffb, RZ, 0xc0, !PT ;  /* 0xfffffffb0d0d7812 */ /* 0x000fc600078ec0ff */
        /* <DEDUP_REMOVED lines=12> */
[----:B------:R-:W-:Y:S01]  /*b0f90*/  ISETP.LT.AND P2, PT, R157, UR10, !P0 ;  /* 0x0000000a9d007c0c */ /* 0x000fe2000c741270 */
[----:B------:R-:W-:Y:S01]  /*b0fa0*/  ULDC UR10, c[0x0][0x228] ;  /* 0x00008a00000a7ab9 */ /* 0x000fe20000000800 */
[----:B------:R-:W-:Y:S01]  /*b0fb0*/  ISETP.LT.AND P0, PT, R153, UR14, !P0 ;  /* 0x0000000e99007c0c */ /* 0x000fe2000c701270 */
[----:B------:R-:W-:Y:S01]  /*b0fc0*/  ULDC UR14, c[0x0][0x228] ;  /* 0x00008a00000e7ab9 */ /* 0x000fe20000000800 */
[----:B-1----:R-:W-:-:S05]  /*b0fd0*/  VIADD R26, R26, UR50 ;  /* 0x000000321a1a7c36 */ /* 0x002fca0008000000 */
[----:B------:R1:W-:Y:S01]  /*b0fe0*/  STL [R1+0x128c], R26 ;  /* 0x00128c1a01007387 */ /* 0x0003e20000100800 */
[----:B------:R-:W-:Y:S02]  /*b0ff0*/  @P1 LOP3.LUT R12, R12, 0x80000000, RZ, 0xfc, !PT ;  /* 0x800000000c0c1812 */ /* 0x000fe400078efcff */
[----:B-1----:R-:W-:Y:S02]  /*b1000*/  IADD3 R26, R26, UR50, RZ ;  /* 0x000000321a1a7c10 */ /* 0x002fe4000fffe0ff */
[----:B------:R-:W-:-:S03]  /*b1010*/  LOP3.LUT R12, R12, 0xbfffffff, RZ, 0xc0, !PT ;  /* 0xbfffffff0c0c7812 */ /* 0x000fc600078ec0ff */
[----:B------:R1:W-:Y:S01]  /*b1020*/  STL [R1+0x1290], R26 ;  /* 0x0012901a01007387 */ /* 0x0003e20000100800 */
[----:B------:R-:W-:Y:S02]  /*b1030*/  LOP3.LUT R13, R13, 0xfffffffd, RZ, 0xc0, !PT ;  /* 0xfffffffd0d0d7812 */ /* 0x000fe400078ec0ff */
[----:B------:R-:W-:Y:S01]  /*b1040*/  @P0 LOP3.LUT R12, R12, 0x40000000, RZ, 0xfc, !PT ;  /* 0x400000000c0c0812 */ /* 0x000fe200078efcff */
[----:B-1----:R-:W-:Y:S01]  /*b1050*/  VIADD R26, R26, UR50 ;  /* 0x000000321a1a7c36 */ /* 0x002fe20008000000 */
[----:B------:R-:W-:Y:S01]  /*b1060*/  ISETP.GE.AND P0, PT, R108, UR26, PT ;  /* 0x0000001a6c007c0c */ /* 0x000fe2000bf06270 */
[----:B------:R-:W-:-:S03]  /*b1070*/  ULDC.64 UR26, c[0x0][0x228] ;  /* 0x00008a00001a7ab9 */ /* 0x000fc60000000a00 */
        /* <DEDUP_REMOVED lines=28> */
[----:B-1----:R-:W-:-:S03]  /*b1240*/  VIADD R26, R26, UR50 ;  /* 0x000000321a1a7c36 */ /* 0x002fc60008000000 */
[----:B------:R-:W-:Y:S02]  /*b1250*/  LOP3.LUT R12, R12, 0xfbffffff, RZ, 0xc0, !PT ;  /* 0xfbffffff0c0c7812 */ /* 0x000fe400078ec0ff */
[----:B------:R1:W-:Y:S02]  /*b1260*/  STL [R1+0x12b0], R26 ;  /* 0x0012b01a01007387 */ /* 0x0003e40000100800 */
[----:B------:R-:W-:Y:S02]  /*b1270*/  @P0 LOP3.LUT R12, R12, 0x4000000, RZ, 0xfc, !PT ;  /* 0x040000000c0c0812 */ /* 0x000fe400078efcff */
[----:B------:R-:W-:Y:S01]  /*b1280*/  ISETP.GE.AND P0, PT, R109, UR28, PT ;  /* 0x0000001c6d007c0c */ /* 0x000fe2000bf06270 */
[----:B------:R-:W-:Y:S01]  /*b1290*/  ULDC.64 UR28, c[0x0][0x228] ;  /* 0x00008a00001c7ab9 */ /* 0x000fe20000000a00 */
[----:B-1----:R-:W-:-:S05]  /*b12a0*/  IADD3 R26, R26, UR50, RZ ;  /* 0x000000321a1a7c10 */ /* 0x002fca000fffe0ff */
[----:B------:R1:W-:Y:S01]  /*b12b0*/  STL [R1+0x12b4], R26 ;  /* 0x0012b41a01007387 */ /* 0x0003e20000100800 */
[----:B------:R-:W-:Y:S01]  /*b12c0*/  ISETP.LT.AND P3, PT, R158, UR26, !P0 ;  /* 0x0000001a9e007c0c */ /* 0x000fe2000c761270 */
[----:B------:R-:W-:Y:S01]  /*b12d0*/  ULDC UR26, c[0x0][0x22c] ;  /* 0x00008b00001a7ab9 */ /* 0x000fe20000000800 */
[----:B-1----:R-:W-:-:S05]  /*b12e0*/  VIADD R26, R26, UR50 ;  /* 0x000000321a1a7c36 */ /* 0x002fca0008000000 */
[----:B------:R1:W-:Y:S01]  /*b12f0*/  STL [R1+0x12b8], R26 ;  /* 0x0012b81a01007387 */ /* 0x0003e20000100800 */
        /* <DEDUP_REMOVED lines=14> */
[----:B------:R-:W-:Y:S01]  /*b13e0*/  ISETP.LT.AND P0, PT, R153, UR14, !P0 ;  /* 0x0000000e99007c0c */ /* 0x000fe2000c701270 */
[----:B------:R-:W-:Y:S01]  /*b13f0*/  ULDC UR14, c[0x0][0x228] ;  /* 0x00008a00000e7ab9 */ /* 0x000fe20000000800 */
[----:B------:R-:W-:Y:S01]  /*b1400*/  LOP3.LUT R12, R12, 0xff7fffff, RZ, 0xc0, !PT ;  /* 0xff7fffff0c0c7812 */ /* 0x000fe200078ec0ff */
[----:B-1----:R-:W-:-:S05]  /*b1410*/  VIADD R26, R26, UR50 ;  /* 0x000000321a1a7c36 */ /* 0x002fca0008000000 */
[----:B------:R1:W-:Y:S01]  /*b1420*/  STL [R1+0x12c8], R26 ;  /* 0x0012c81a01007387 */ /* 0x0003e20000100800 */
[----:B------:R-:W-:Y:S02]  /*b1430*/  @P1 LOP3.LUT R12, R12, 0x800000, RZ, 0xfc, !PT ;  /* 0x008000000c0c1812 */ /* 0x000fe400078efcff */
[----:B-1----:R-:W-:Y:S02]  /*b1440*/  IADD3 R26, R26, UR50, RZ ;  /* 0x000000321a1a7c10 */ /* 0x002fe4000fffe0ff */
[----:B------:R-:W-:-:S03]  /*b1450*/  LOP3.LUT R12, R12, 0xffbfffff, RZ, 0xc0, !PT ;  /* 0xffbfffff0c0c7812 */ /* 0x000fc600078ec0ff */
[----:B------:R1:W-:Y:S01]  /*b1460*/  STL [R1+0x12cc], R26 ;  /* 0x0012cc1a01007387 */ /* 0x0003e20000100800 */
[----:B------:R-:W-:Y:S02]  /*b1470*/  @P0 LOP3.LUT R12, R12, 0x400000, RZ, 0xfc, !PT ;  /* 0x004000000c0c0812 */ /* 0x000fe400078efcff */
[----:B------:R-:W-:Y:S01]  /*b1480*/  ISETP.GE.AND P0, PT, R110, UR30, PT ;  /* 0x0000001e6e007c0c */ /* 0x000fe2000bf06270 */
[----:B------:R-:W-:Y:S01]  /*b1490*/  ULDC.64 UR30, c[0x0][0x228] ;  /* 0x00008a00001e7ab9 */ /* 0x000fe20000000a00 */
[----:B-1----:R-:W-:-:S05]  /*b14a0*/  VIADD R26, R26, UR50 ;  /* 0x000000321a1a7c36 */ /* 0x002fca0008000000 */
[----:B------:R1:W-:Y:S01]  /*b14b0*/  STL [R1+0x12d0], R26 ;  /* 0x0012d01a01007387 */ /* 0x0003e20000100800 */
[----:B------:R-:W-:Y:S01]  /*b14c0*/  ISETP.LT.AND P3, PT, R158, UR28, !P0 ;  /* 0x0000001c9e007c0c */ /* 0x000fe2000c761270 */
[----:B------:R-:W-:Y:S01]  /*b14d0*/  ULDC UR28, c[0x0][0x22c] ;  /* 0x00008b00001c7ab9 */ /* 0x000fe20000000800 */
[----:B-1----:R-:W-:-:S05]  /*b14e0*/  IADD3 R26, R26, UR50, RZ ;  /* 0x000000321a1a7c10 */ /* 0x002fca000fffe0ff */
[----:B------:R1:W-:Y:S01]  /*b14f0*/  STL [R1+0x12d4], R26 ;  /* 0x0012d41a01007387 */ /* 0x0003e20000100800 */
        /* <DEDUP_REMOVED lines=162> */
[----:B------:R-:W-:Y:S01]  /*b1f20*/  ISETP.LT.AND P2, PT, R157, UR10, !P0 ;  /* 0x0000000a9d007c0c */ /* 0x000fe2000c741270 */
[----:B------:R-:W-:Y:S01]  /*b1f30*/  ULDC UR10, c[0x0][0x228] ;  /* 0x00008a00000a7ab9 */ /* 0x000fe20000000800 */
[----:B-1----:R-:W-:Y:S02]  /*b1f40*/  IADD3 R26, R26, UR50, RZ ;  /* 0x000000321a1a7c10 */ /* 0x002fe4000fffe0ff */
[----:B------:R-:W-:Y:S01]  /*b1f50*/  ISETP.LT.AND P0, PT, R153, UR14, !P0 ;  /* 0x0000000e99007c0c */ /* 0x000fe2000c701270 */
[----:B------:R-:W-:Y:S02]  /*b1f60*/  ULDC UR14, c[0x0][0x228] ;  /* 0x00008a00000e7ab9 */ /* 0x000fe40000000800 */
[----:B------:R1:W-:Y:S01]  /*b1f70*/  STL [R1+0x13f0], R26 ;  /* 0x0013f01a01007387 */ /* 0x0003e20000100800 */
[----:B------:R-:W-:Y:S01]  /*b1f80*/  @P1 LOP3.LUT R11, R11, 0x80000000, RZ, 0xfc, !PT ;  /* 0x800000000b0b1812 */ /* 0x000fe200078efcff */
[----:B-1----:R-:W-:-:S05]  /*b1f90*/  VIADD R26, R26, UR50 ;  /* 0x000000321a1a7c36 */ /* 0x002fca0008000000 */
[----:B------:R1:W-:Y:S01]  /*b1fa0*/  STL [R1+0x13f4], R26 ;  /* 0x0013f41a01007387 */ /* 0x0003e20000100800 */
[----:B------:R-:W-:Y:S02]  /*b1fb0*/  LOP3.LUT R11, R11, 0xbfffffff, RZ, 0xc0, !PT ;  /* 0xbfffffff0b0b7812 */ /* 0x000fe400078ec0ff */
[----:B-1----:R-:W-:Y:S02]  /*b1fc0*/  IADD3 R26, R26, UR50, RZ ;  /* 0x000000321a1a7c10 */ /* 0x002fe4000fffe0ff */
[----:B------:R-:W-:-:S03]  /*b1fd0*/  LOP3.LUT R12, R12, 0xfffffffd, RZ, 0xc0, !PT ;  /* 0xfffffffd0c0c7812 */ /* 0x000fc600078ec0ff */
[----:B------:R1:W-:Y:S01]  /*b1fe0*/  STL [R1+0x13ec], R26 ;  /* 0x0013ec1a01007387 */ /* 0x0003e20000100800 */
[----:B------:R-:W-:Y:S02]  /*b1ff0*/  @P0 LOP3.LUT R11, R11, 0x40000000, RZ, 0xfc, !PT ;  /* 0x400000000b0b0812 */ /* 0x000fe400078efcff */
[----:B------:R-:W-:Y:S01]  /*b2000*/  ISETP.GE.AND P0, PT, R160, UR42, PT ;  /* 0x0000002aa0007c0c */ /* 0x000fe2000bf06270 */
[----:B------:R-:W-:Y:S01]  /*b2010*/  ULDC.64 UR42, c[0x0][0x228] ;  /* 0x00008a00002a7ab9 */ /* 0x000fe20000000a00 */
[----:B-1----:R-:W-:Y:S01]  /*b2020*/  VIADD R26, R26, UR50 ;  /* 0x000000321a1a7c36 */ /* 0x002fe20008000000 */
[----:B------:R-:W-:Y:S02]  /*b2030*/  @P3 LOP3.LUT R12, R12, 0x2, RZ, 0xfc, !PT ;  /* 0x000000020c0c3812 */ /* 0x000fe400078efcff */
[----:B------:R-:W-:Y:S01]  /*b2040*/  ISETP.LT.AND P3, PT, R158, UR40, !P0 ;  /* 0x000000289e007c0c */ /* 0x000fe2000c761270 */
[----:B------:R-:W-:Y:S01]  /*b2050*/  ULDC UR40, c[0x0][0x22c] ;  /* 0x00008b0000287ab9 */ /* 0x000fe20000000800 */
[----:B------:R1:W-:Y:S01]  /*b2060*/  STL [R1+0x13e0], R26 ;  /* 0x0013e01a01007387 */ /* 0x0003e20000100800 */
[----:B------:R-:W-:-:S02]  /*b2070*/  LOP3.LUT R12, R12, 0xfffffffe, RZ, 0xc0, !PT ;  /* 0xfffffffe0c0c7812 */ /* 0x000fc400078ec0ff */
[----:B-1----:R-:W-:Y:S02]  /*b2080*/  IADD3 R26, R26, UR50, RZ ;  /* 0x000000321a1a7c10 */ /* 0x002fe4000fffe0ff */
[----:B------:R-:W-:-:S03]  /*b2090*/  @P2 LOP3.LUT R12, R12, 0x1, RZ, 0xfc, !PT ;  /* 0x000000010c0c2812 */ /* 0x000fc600078efcff */
        /* <DEDUP_REMOVED lines=30> */
[----:B------:R1:W-:Y:S01]  /*b2280*/  STL [R1+0x13bc], R26 ;  /* 0x0013bc1a01007387 */ /* 0x0003e20000100800 */
[----:B------:R-:W-:Y:S01]  /*b2290*/  ISETP.LT.AND P2, PT, R157, UR10, !P0 ;  /* 0x0000000a9d007c0c */ /* 0x000fe2000c741270 */
[----:B------:R-:W-:Y:S01]  /*b22a0*/  ULDC UR10, c[0x0][0x228] ;  /* 0x00008a00000a7ab9 */ /* 0x000fe20000000800 */
[----:B-1----:R-:W-:-:S05]  /*b22b0*/  VIADD R26, R26, UR50 ;  /* 0x000000321a1a7c36 */ /* 0x002fca0008000000 */
        /* <DEDUP_REMOVED lines=17> */
[----:B-1----:R-:W-:-:S05]  /*b23d0*/  VIADD R26, R26, UR50 ;  /* 0x000000321a1a7c36 */ /* 0x002fca0008000000 */
[----:B------:R1:W-:Y:S01]  /*b23e0*/  STL [R1+0x139c], R26 ;  /* 0x00139c1a01007387 */ /* 0x0003e20000100800 */
[----:B------:R-:W-:Y:S02]  /*b23f0*/  LOP3.LUT R11, R11, 0xffbfffff, RZ, 0xc0, !PT ;  /* 0xffbfffff0b0b7812 */ /* 0x000fe400078ec0ff */
[----:B-1----:R-:W-:Y:S02]  /*b2400*/  IADD3 R26, R26, UR50, RZ ;  /* 0x000000321a1a7c10 */ /* 0x002fe4000fffe0ff */
[----:B------:R-:W-:-:S03]  /*b2410*/  @P0 LOP3.LUT R11, R11, 0x400000, RZ, 0xfc, !PT ;  /* 0x004000000b0b0812 */ /* 0x000fc600078efcff */
[----:B------:R1:W-:Y:S01]  /*b2420*/  STL [R1+0x1398], R26 ;  /* 0x0013981a01007387 */ /* 0x0003e20000100800 */
[----:B------:R-:W-:Y:S01]  /*b2430*/  ISETP.GE.AND P0, PT, R162, UR46, PT ;  /* 0x0000002ea2007c0c */ /* 0x000fe2000bf06270 */
[----:B------:R-:W-:Y:S01]  /*b2440*/  ULDC.64 UR46, c[0x0][0x228] ;  /* 0x00008a00002e7ab9 */ /* 0x000fe20000000a00 */
[----:B-1----:R-:W-:Y:S02]  /*b2450*/  VIADD R26, R26, UR50 ;  /* 0x000000321a1a7c36 */ /* 0x002fe40008000000 */
[----:B------:R-:W-:Y:S01]  /*b2460*/  ISETP.LT.AND P3, PT, R158, UR44, !P0 ;  /* 0x0000002c9e007c0c */ /* 0x000fe2000c761270 */
[----:B------:R-:W-:Y:S02]  /*b2470*/  ULDC UR44, c[0x0][0x22c] ;  /* 0x00008b00002c7ab9 */ /* 0x000fe40000000800 */
[----:B------:R1:W-:Y:S01]  /*b2480*/  STL [R1+0x1394], R26 ;  /* 0x0013941a01007387 */ /* 0x0003e20000100800 */
[----:B------:R-:W-:Y:S01]  /*b2490*/  ISETP.LT.AND P2, PT, R157, UR10, !P0 ;  /* 0x0000000a9d007c0c */ /* 0x000fe2000c741270 */
[----:B------:R-:W-:Y:S01]  /*b24a0*/  ULDC UR10, c[0x0][0x228] ;  /* 0x00008a00000a7ab9 */ /* 0x000fe20000000800 */
[----:B-1----:R-:W-:-:S05]  /*b24b0*/  IADD3 R26, R26, UR50, RZ ;  /* 0x000000321a1a7c10 */ /* 0x002fca000fffe0ff */
[----:B------:R1:W-:Y:S01]  /*b24c0*/  STL [R1+0x138c], R26 ;  /* 0x00138c1a01007387 */ /* 0x0003e20000100800 */
        /* <DEDUP_REMOVED lines=55> */
[----:B-1----:R-:W-:-:S03]  /*b2840*/  VIADD R26, R26, UR50 ;  /* 0x000000321a1a7c36 */ /* 0x002fc60008000000 */
[----:B------:R-:W-:Y:S01]  /*b2850*/  ISETP.LT.AND P3, PT, R158, UR48, !P0 ;  /* 0x000000309e007c0c */ /* 0x000fe2000c761270 */
[----:B------:R-:W-:Y:S01]  /*b2860*/  VIADD R183, R152, 0xab ;  /* 0x000000ab98b77836 */ /* 0x000fe20000000000 */
[----:B------:R-:W-:Y:S01]  /*b2870*/  ISETP.LT.AND P2, PT, R157, UR10, !P0 ;  /* 0x0000000a9d007c0c */ /* 0x000fe2000c741270 */
[----:B------:R-:W-:Y:S01]  /*b2880*/  ULDC UR10, c[0x0][0x22c] ;  /* 0x00008b00000a7ab9 */ /* 0x000fe20000000800 */
[----:B------:R1:W-:Y:S01]  /*b2890*/  STL [R1+0x133c], R26 ;  /* 0x00133c1a01007387 */ /* 0x0003e20000100800 */
[----:B------:R-:W-:Y:S01]  /*b28a0*/  LOP3.LUT R11, R11, 0xfffffbff, RZ, 0xc0, !PT ;  /* 0xfffffbff0b0b7812 */ /* 0x000fe200078ec0ff */
[----:B------:R-:W-:Y:S01]  /*b28b0*/  ULDC UR48, c[0x0][0x22c] ;  /* 0x00008b0000307ab9 */ /* 0x000fe20000000800 */
[----:B-1----:R-:W-:-:S05]  /*b28c0*/  IADD3 R26, R26, UR50, RZ ;  /* 0x000000321a1a7c10 */ /* 0x002fca000fffe0ff */
[----:B------:R1:W-:Y:S01]  /*b28d0*/  STL [R1+0x1338], R26 ;  /* 0x0013381a01007387 */ /* 0x0003e20000100800 */
[----:B------:R-:W-:Y:S01]  /*b28e0*/  @P3 LOP3.LUT R11, R11, 0x400, RZ, 0xfc, !PT ;  /* 0x000004000b0b3812 */ /* 0x000fe200078efcff */
        /* <DEDUP_REMOVED lines=17> */
[----:B-1----:R-:W-:Y:S01]  /*b2a00*/  VIADD R26, R26, UR50 ;  /* 0x000000321a1a7c36 */ /* 0x002fe20008000000 */
[----:B------:R-:W-:Y:S02]  /*b2a10*/  ULDC.64 UR50, c[0x0][0x228] ;  /* 0x00008a0000327ab9 */ /* 0x000fe40000000a00 */
[----:B------:R-:W-:Y:S01]  /*b2a20*/  ISETP.GE.AND P1, PT, R224, UR51, PT ;  /* 0x00000033e0007c0c */ /* 0x000fe2000bf26270 */
[----:B------:R-:W-:Y:S01]  /*b2a30*/  ULDC UR51, c[0x0][0x22c] ;  /* 0x00008b0000337ab9 */ /* 0x000fe20000000800 */
[----:B------:R-:W-:Y:S02]  /*b2a40*/  @P0 LOP3.LUT R11, R11, 0x80, RZ, 0xfc, !PT ;  /* 0x000000800b0b0812 */ /* 0x000fe400078efcff */
[----:B------:R-:W-:Y:S01]  /*b2a50*/  ISETP.GE.AND P0, PT, R165, UR7, PT ;  /* 0x00000007a5007c0c */ /* 0x000fe2000bf06270 */
[----:B------:R-:W-:-:S08]  /*b2a60*/  ULDC UR7, c[0x0][0x22c] ;  /* 0x00008b0000077ab9 */ /* 0x000fd00000000800 */
[----:B------:R-:W-:Y:S02]  /*b2a70*/  @P1 LOP3.LUT R0, R0, 0x2, RZ, 0xfc, !PT ;  /* 0x0000000200001812 */ /* 0x000fe400078efcff */
[----:B------:R-:W-:Y:S01]  /*b2a80*/  ISETP.GE.AND P1, PT, R182, UR51, PT ;  /* 0x00000033b6007c0c */ /* 0x000fe2000bf26270 */
[----:B------:R-:W-:Y:S01]  /*b2a90*/  ULDC UR51, c[0x0][0x22c] ;  /* 0x00008b0000337ab9 */ /* 0x000fe20000000800 */
[----:B------:R-:W-:Y:S02]  /*b2aa0*/  @P0 LOP3.LUT R10, R10, 0x2, RZ, 0xfc, !PT ;  /* 0x000000020a0a0812 */ /* 0x000fe400078efcff */
[----:B------:R-:W-:Y:S01]  /*b2ab0*/  ISETP.GE.AND P0, PT, R181, UR5, PT ;  /* 0x00000005b5007c0c */ /* 0x000fe2000bf06270 */
[----:B------:R-:W-:Y:S01]  /*b2ac0*/  ULDC UR5, c[0x0][0x22c] ;  /* 0x00008b0000057ab9 */ /* 0x000fe20000000800 */
[----:B------:R-:W-:-:S07]  /*b2ad0*/  LOP3.LUT R10, R10, 0xfffffffe, RZ, 0xc0, !PT ;  /* 0xfffffffe0a0a7812 */ /* 0x000fce00078ec0ff */
[----:B------:R-:W-:Y:S02]  /*b2ae0*/  @P1 LOP3.LUT R10, R10, 0x1, RZ, 0xfc, !PT ;  /* 0x000000010a0a1812 */ /* 0x000fe400078efcff */
[----:B------:R-:W-:Y:S01]  /*b2af0*/  ISETP.GE.AND P1, PT, R180, UR8, PT ;  /* 0x00000008b4007c0c */ /* 0x000fe2000bf26270 */
[----:B------:R-:W-:Y:S01]  /*b2b00*/  ULDC UR8, c[0x0][0x22c] ;  /* 0x00008b0000087ab9 */ /* 0x000fe20000000800 */
[----:B------:R-:W-:Y:S02]  /*b2b10*/  @P0 LOP3.LUT R24, R24, 0x4000, RZ, 0xfc, !PT ;  /* 0x0000400018180812 */ /* 0x000fe400078efcff */
[----:B------:R-:W-:Y:S01]  /*b2b20*/  ISETP.GE.AND P0, PT, R179, UR7, PT ;  /* 0x00000007b3007c0c */ /* 0x000fe2000bf06270 */
[----:B------:R-:W-:Y:S01]  /*b2b30*/  ULDC UR7, c[0x0][0x22c] ;  /* 0x00008b0000077ab9 */ /* 0x000fe20000000800 */
[----:B------:R-:W-:-:S07]  /*b2b40*/  LOP3.LUT R10, R10, 0xffffffef, RZ, 0xc0, !PT ;  /* 0xffffffef0a0a7812 */ /* 0x000fce00078ec0ff */
[----:B------:R-:W-:-:S04]  /*b2b50*/  @P1 LOP3.LUT R10, R10, 0x10, RZ, 0xfc, !PT ;  /* 0x000000100a0a1812 */ /* 0x000fc800078efcff */
[----:B------:R-:W-:-:S04]  /*b2b60*/  LOP3.LUT R10, R10, 0xffffffdf, RZ, 0xc0, !PT ;  /* 0xffffffdf0a0a7812 */ /* 0x000fc800078ec0ff */
[----:B------:R-:W-:Y:S02]  /*b2b70*/  @P0 LOP3.LUT R10, R10, 0x20, RZ, 0xfc, !PT ;  /* 0x000000200a0a0812 */ /* 0x000fe400078efcff */
[----:B------:R-:W-:Y:S01]  /*b2b80*/  ISETP.GE.AND P0, PT, R178, UR51, PT ;  /* 0x00000033b2007c0c */ /* 0x000fe2000bf06270 */
[----:B------:R-:W-:Y:S01]  /*b2b90*/  ULDC UR51, c[0x0][0x22c] ;  /* 0x00008b0000337ab9 */ /* 0x000fe20000000800 */
[----:B------:R-:W-:Y:S01]  /*b2ba0*/  ISETP.GE.AND P2, PT, R168, UR5, PT ;  /* 0x00000005a8007c0c */ /* 0x000fe2000bf46270 */
[----:B------:R-:W-:Y:S01]  /*b2bb0*/  ULDC UR5, c[0x0][0x22c] ;  /* 0x00008b0000057ab9 */ /* 0x000fe20000000800 */
[----:B------:R-:W-:Y:S02]  /*b2bc0*/  LOP3.LUT R10, R10, 0xffffffbf, RZ, 0xc0, !PT ;  /* 0xffffffbf0a0a7812 */ /* 0x000fe400078ec0ff */
[----:B------:R-:W-:Y:S01]  /*b2bd0*/  ISETP.GE.AND P1, PT, R167, UR8, PT ;  /* 0x00000008a7007c0c */ /* 0x000fe2000bf26270 */
[----:B------:R-:W-:-:S06]  /*b2be0*/  ULDC UR8, c[0x0][0x22c] ;  /* 0x00008b0000087ab9 */ /* 0x000fcc0000000800 */
[----:B------:R-:W-:-:S04]  /*b2bf0*/  @P0 LOP3.LUT R10, R10, 0x40, RZ, 0xfc, !PT ;  /* 0x000000400a0a0812 */ /* 0x000fc800078efcff */
[----:B------:R-:W-:-:S04]  /*b2c00*/  LOP3.LUT R10, R10, 0xffffff7f, RZ, 0xc0, !PT ;  /* 0xffffff7f0a0a7812 */ /* 0x000fc800078ec0ff */
[----:B------:R-:W-:Y:S02]  /*b2c10*/  @P2 LOP3.LUT R10, R10, 0x80, RZ, 0xfc, !PT ;  /* 0x000000800a0a2812 */ /* 0x000fe400078efcff */
[----:B------:R-:W-:Y:S01]  /*b2c20*/  ISETP.GE.AND P0, PT, R166, UR7, PT ;  /* 0x00000007a6007c0c */ /* 0x000fe2000bf06270 */
[----:B------:R-:W-:Y:S01]  /*b2c30*/  ULDC UR7, c[0x0][0x22c] ;  /* 0x00008b0000077ab9 */ /* 0x000fe20000000800 */
[----:B------:R-:W-:-:S04]  /*b2c40*/  LOP3.LUT R10, R10, 0xfffffeff, RZ, 0xc0, !PT ;  /* 0xfffffeff0a0a7812 */ /* 0x000fc800078ec0ff */
        /* <DEDUP_REMOVED lines=39> */
[----:B------:R-:W-:-:S09]  /*b2ec0*/  LOP3.LUT R10, R10, 0xfffbffff, RZ, 0xc0, !PT ;  /* 0xfffbffff0a0a7812 */ /* 0x000fd200078ec0ff */
[----:B------:R-:W-:Y:S02]  /*b2ed0*/  @P0 LOP3.LUT R10, R10, 0x40000, RZ, 0xfc, !PT ;  /* 0x000400000a0a0812 */ /* 0x000fe400078efcff */
[----:B------:R-:W-:Y:S01]  /*b2ee0*/  ISETP.GE.AND P0, PT, R237, UR8, PT ;  /* 0x00000008ed007c0c */ /* 0x000fe2000bf06270 */
[----:B------:R-:W-:Y:S01]  /*b2ef0*/  ULDC UR8, c[0x0][0x22c] ;  /* 0x00008b0000087ab9 */ /* 0x000fe20000000800 */
[----:B------:R-:W-:-:S04]  /*b2f00*/  LOP3.LUT R10, R10, 0xfff7ffff, RZ, 0xc0, !PT ;  /* 0xfff7ffff0a0a7812 */ /* 0x000fc800078ec0ff */
        /* <DEDUP_REMOVED lines=17> */
[----:B------:R-:W-:Y:S02]  /*b3020*/  ISETP.GE.AND P1, PT, R232, UR51, PT ;  /* 0x00000033e8007c0c */ /* 0x000fe4000bf26270 */
        /* <DEDUP_REMOVED lines=15> */
[----:B------:R-:W-:Y:S02]  /*b3120*/  LOP3.LUT R10, R10, 0xdfffffff, RZ, 0xc0, !PT ;  /* 0xdfffffff0a0a7812 */ /* 0x000fe400078ec0ff */
[----:B------:R-:W-:Y:S02]  /*b3130*/  ISETP.GE.AND P3, PT, R223, UR11, PT ;  /* 0x0000000bdf007c0c */ /* 0x000fe4000bf66270 */
[----:B------:R-:W-:Y:S02]  /*b3140*/  @P0 LOP3.LUT R10, R10, 0x20000000, RZ, 0xfc, !PT ;  /* 0x200000000a0a0812 */ /* 0x000fe400078efcff */
[----:B------:R-:W-:-:S02]  /*b3150*/  LOP3.LUT R0, R0, 0xfffffffb, RZ, 0xc0, !PT ;  /* 0xfffffffb00007812 */ /* 0x000fc400078ec0ff */
[----:B------:R-:W-:Y:S02]  /*b3160*/  LOP3.LUT R10, R10, 0xbfffffff, RZ, 0xc0, !PT ;  /* 0xbfffffff0a0a7812 */ /* 0x000fe400078ec0ff */
[----:B------:R-:W-:Y:S02]  /*b3170*/  ISETP.GE.AND P1, PT, R226, UR5, PT ;  /* 0x00000005e2007c0c */ /* 0x000fe4000bf26270 */
[----:B------:R-:W-:Y:S02]  /*b3180*/  @P2 LOP3.LUT R10, R10, 0x40000000, RZ, 0xfc, !PT ;  /* 0x400000000a0a2812 */ /* 0x000fe400078efcff */
[----:B------:R-:W-:Y:S02]  /*b3190*/  ISETP.GE.AND P2, PT, R222, UR12, PT ;  /* 0x0000000cde007c0c */ /* 0x000fe4000bf46270 */
[----:B------:R-:W-:Y:S02]  /*b31a0*/  @P3 LOP3.LUT R0, R0, 0x4, RZ, 0xfc, !PT ;  /* 0x0000000400003812 */ /* 0x000fe400078efcff */
[----:B------:R-:W-:-:S02]  /*b31b0*/  ISETP.GE.AND P0, PT, R225, UR10, PT ;  /* 0x0000000ae1007c0c */ /* 0x000fc4000bf06270 */
[----:B------:R-:W-:Y:S02]  /*b31c0*/  LOP3.LUT R0, R0, 0xfffffffe, RZ, 0xc0, !PT ;  /* 0xfffffffe00007812 */ /* 0x000fe400078ec0ff */
[----:B------:R-:W-:Y:S02]  /*b31d0*/  LOP3.LUT R10, R10, 0x7fffffff, RZ, 0xc0, !PT ;  /* 0x7fffffff0a0a7812 */ /* 0x000fe400078ec0ff */
[----:B------:R-:W-:Y:S02]  /*b31e0*/  LOP3.LUT R0, R0, 0xfffffff7, RZ, 0xc0, !PT ;  /* 0xfffffff700007812 */ /* 0x000fe400078ec0ff */
[----:B------:R-:W-:Y:S02]  /*b31f0*/  @P1 LOP3.LUT R10, R10, 0x80000000, RZ, 0xfc, !PT ;  /* 0x800000000a0a1812 */ /* 0x000fe400078efcff */
[----:B------:R-:W-:Y:S02]  /*b3200*/  ISETP.GE.AND P1, PT, R221, UR13, PT ;  /* 0x0000000ddd007c0c */ /* 0x000fe4000bf26270 */
[----:B------:R-:W-:-:S04]  /*b3210*/  @P2 LOP3.LUT R0, R0, 0x8, RZ, 0xfc, !PT ;  /* 0x0000000800002812 */ /* 0x000fc800078efcff */
        /* <DEDUP_REMOVED lines=80> */
[----:B------:R-:W-:Y:S02]  /*b3720*/  ISETP.GE.AND P1, PT, R194, UR40, PT ;  /* 0x00000028c2007c0c */ /* 0x000fe4000bf26270 */
[----:B------:R-:W-:Y:S02]  /*b3730*/  LOP3.LUT R0, R0, 0xbfffffff, RZ, 0xc0, !PT ;  /* 0xbfffffff00007812 */ /* 0x000fe400078ec0ff */
[----:B------:R-:W-:Y:S02]  /*b3740*/  LOP3.LUT R11, R11, 0xfffffffe, RZ, 0xc0, !PT ;  /* 0xfffffffe0b0b7812 */ /* 0x000fe400078ec0ff */
[----:B------:R-:W-:-:S02]  /*b3750*/  @P2 LOP3.LUT R0, R0, 0x40000000, RZ, 0xfc, !PT ;  /* 0x4000000000002812 */ /* 0x000fc400078efcff */
[----:B------:R-:W-:Y:S02]  /*b3760*/  ISETP.GE.AND P2, PT, R192, UR42, PT ;  /* 0x0000002ac0007c0c */ /* 0x000fe4000bf46270 */
[----:B------:R-:W-:Y:S02]  /*b3770*/  LOP3.LUT R0, R0, 0x7fffffff, RZ, 0xc0, !PT ;  /* 0x7fffffff00007812 */ /* 0x000fe400078ec0ff */
[----:B------:R-:W-:Y:S02]  /*b3780*/  @P3 LOP3.LUT R11, R11, 0x1, RZ, 0xfc, !PT ;  /* 0x000000010b0b3812 */ /* 0x000fe400078efcff */
        /* <DEDUP_REMOVED lines=10> */
[----:B------:R-:W-:-:S04]  /*b3830*/  @P3 LOP3.LUT R11, R11, 0x8, RZ, 0xfc, !PT ;  /* 0x000000080b0b3812 */ /* 0x000fc800078efcff */
[----:B------:R-:W-:Y:S02]  /*b3840*/  LOP3.LUT R11, R11, 0xffffffef, RZ, 0xc0, !PT ;  /* 0xffffffef0b0b7812 */ /* 0x000fe400078ec0ff */
[----:B------:R-:W-:Y:S02]  /*b3850*/  LOP3.LUT R24, R24, 0xffff7fff, RZ, 0xc0, !PT ;  /* 0xffff7fff18187812 */ /* 0x000fe400078ec0ff */
[----:B------:R-:W-:Y:S02]  /*b3860*/  @P2 LOP3.LUT R11, R11, 0x10, RZ, 0xfc, !PT ;  /* 0x000000100b0b2812 */ /* 0x000fe400078efcff */
[----:B------:R-:W-:Y:S02]  /*b3870*/  ISETP.GE.AND P2, PT, R187, UR47, PT ;  /* 0x0000002fbb007c0c */ /* 0x000fe4000bf46270 */
[----:B------:R-:W-:-:S04]  /*b3880*/  @P1 LOP3.LUT R24, R24, 0x8000, RZ, 0xfc, !PT ;  /* 0x0000800018181812 */ /* 0x000fc800078efcff */
[----:B------:R-:W-:-:S07]  /*b3890*/  LOP3.LUT R24, R24, 0xfffeffff, RZ, 0xc0, !PT ;  /* 0xfffeffff18187812 */ /* 0x000fce00078ec0ff */
[----:B------:R-:W-:Y:S02]  /*b38a0*/  @P2 LOP3.LUT R24, R24, 0x10000, RZ, 0xfc, !PT ;  /* 0x0001000018182812 */ /* 0x000fe400078efcff */
[----:B------:R-:W-:Y:S02]  /*b38b0*/  ISETP.GE.AND P2, PT, R153, UR6, PT ;  /* 0x0000000699007c0c */ /* 0x000fe4000bf46270 */
[----:B------:R-:W-:-:S11]  /*b38c0*/  LOP3.LUT R10, R10, 0xfffffff7, RZ, 0xc0, !PT ;  /* 0xfffffff70a0a7812 */ /* 0x000fd600078ec0ff */
[----:B------:R-:W-:Y:S02]  /*b38d0*/  @P2 LOP3.LUT R10, R10, 0x8, RZ, 0xfc, !PT ;  /* 0x000000080a0a2812 */ /* 0x000fe400078efcff */
[----:B------:R-:W-:Y:S02]  /*b38e0*/  ISETP.GE.AND P2, PT, R152, UR9, PT ;  /* 0x0000000998007c0c */ /* 0x000fe4000bf46270 */
[----:B------:R-:W-:Y:S02]  /*b38f0*/  LOP3.LUT R10, R10, 0xfffffffb, RZ, 0xc0, !PT ;  /* 0xfffffffb0a0a7812 */ /* 0x000fe400078ec0ff */
[----:B------:R-:W-:-:S09]  /*b3900*/  LOP3.LUT P1, RZ, R0, 0x2, RZ, 0xc0, !PT ;  /* 0x0000000200ff7812 */ /* 0x000fd2000782c0ff */
[----:B------:R-:W-:Y:S02]  /*b3910*/  @P2 LOP3.LUT R10, R10, 0x4, RZ, 0xfc, !PT ;  /* 0x000000040a0a2812 */ /* 0x000fe400078efcff */
[----:B------:R-:W-:Y:S02]  /*b3920*/  ISETP.LT.AND P2, PT, R157, UR50, !P1 ;  /* 0x000000329d007c0c */ /* 0x000fe4000cf41270 */
[----:B------:R-:W-:-:S11]  /*b3930*/  LOP3.LUT R11, R11, 0xfffeffff, RZ, 0xc0, !PT ;  /* 0xfffeffff0b0b7812 */ /* 0x000fd600078ec0ff */
[----:B------:R-:W-:Y:S02]  /*b3940*/  @P2 LOP3.LUT R11, R11, 0x10000, RZ, 0xfc, !PT ;  /* 0x000100000b0b2812 */ /* 0x000fe400078efcff */
[----:B------:R-:W-:Y:S02]  /*b3950*/  ISETP.LT.AND P2, PT, R155, UR4, !P1 ;  /* 0x000000049b007c0c */ /* 0x000fe4000cf41270 */
[----:B------:R-:W-:Y:S01]  /*b3960*/  LOP3.LUT R11, R11, 0xffff7fff, RZ, 0xc0, !PT ;  /* 0xffff7fff0b0b7812 */ /* 0x000fe200078ec0ff */
[----:B------:R-:W-:Y:S01]  /*b3970*/  STL [R1+0x13fc], R26 ;  /* 0x0013fc1a01007387 */ /* 0x000fe20000100800 */
[----:B------:R-:W-:-:S03]  /*b3980*/  ISETP.LT.AND P1, PT, R153, UR58, !P1 ;  /* 0x0000003a99007c0c */ /* 0x000fc6000cf21270 */
[----:B------:R-:W3:Y:S04]  /*b3990*/  LDL.LU R32, [R1+0x170] ;  /* 0x0001700001207983 */ /* 0x000ee80000300800 */
[----:B------:R-:W3:Y:S02]  /*b39a0*/  LDL.LU R33, [R1+0x178] ;  /* 0x0001780001217983 */ /* 0x000ee40000300800 */
[----:B------:R-:W-:Y:S02]  /*b39b0*/  @P2 LOP3.LUT R11, R11, 0x8000, RZ, 0xfc, !PT ;  /* 0x000080000b0b2812 */ /* 0x000fe400078efcff */
[----:B------:R-:W-:Y:S01]  /*b39c0*/  ISETP.LT.AND P2, PT, R158, UR52, !P0 ;  /* 0x000000349e007c0c */ /* 0x000fe2000c741270 */
[----:B--2---:R1:W-:Y:S01]  /*b39d0*/  STL.64 [R1+0xff0], R28 ;  /* 0x000ff01c01007387 */ /* 0x0043e20000100a00 */
[----:B------:R-:W-:-:S03]  /*b39e0*/  LOP3.LUT R11, R11, 0xffffffbf, RZ, 0xc0, !PT ;  /* 0xffffffbf0b0b7812 */ /* 0x000fc600078ec0ff */
[----:B------:R2:W-:Y:S01]  /*b39f0*/  STL.64 [R1+0xff8], R30 ;  /* 0x000ff81e01007387 */ /* 0x0005e20000100a00 */
[----:B------:R-:W-:-:S07]  /*b3a00*/  ISETP.LT.AND P0, PT, R157, UR59, !P0 ;  /* 0x0000003b9d007c0c */ /* 0x000fce000c701270 */
[----:B------:R-:W-:-:S04]  /*b3a10*/  @P2 LOP3.LUT R11, R11, 0x40, RZ, 0xfc, !PT ;  /* 0x000000400b0b2812 */ /* 0x000fc800078efcff */
[----:B------:R-:W-:-:S04]  /*b3a20*/  LOP3.LUT R11, R11, 0xffffbfff, RZ, 0xc0, !PT ;  /* 0xffffbfff0b0b7812 */ /* 0x000fc800078ec0ff */
[----:B------:R-:W-:Y:S02]  /*b3a30*/  @P1 LOP3.LUT R11, R11, 0x4000, RZ, 0xfc, !PT ;  /* 0x000040000b0b1812 */ /* 0x000fe400078efcff */
[----:B------:R-:W-:Y:S02]  /*b3a40*/  IADD3 R185, R152, 0xa9, RZ ;  /* 0x000000a998b97810 */ /* 0x000fe40007ffe0ff */
[----:B------:R-:W-:Y:S02]  /*b3a50*/  LOP3.LUT R11, R11, 0xffffffdf, RZ, 0xc0, !PT ;  /* 0xffffffdf0b0b7812 */ /* 0x000fe400078ec0ff */
[----:B------:R-:W-:Y:S02]  /*b3a60*/  MOV R34, R116 ;  /* 0x0000007400227202 */ /* 0x000fe40000000f00 */
[----:B------:R-:W-:Y:S02]  /*b3a70*/  @P0 LOP3.LUT R11, R11, 0x20, RZ, 0xfc, !PT ;  /* 0x000000200b0b0812 */ /* 0x000fe400078efcff */
[----:B------:R-:W-:-:S02]  /*b3a80*/  ISETP.GE.AND P3, PT, R186, UR48, PT ;  /* 0x00000030ba007c0c */ /* 0x000fc4000bf66270 */
[----:B------:R-:W-:Y:S02]  /*b3a90*/  ISETP.GE.AND P4, PT, R185, UR49, PT ;  /* 0x00000031b9007c0c */ /* 0x000fe4000bf86270 */
[----:B------:R-:W-:Y:S02]  /*b3aa0*/  ISETP.GE.AND P5, PT, R184, UR57, PT ;  /* 0x00000039b8007c0c */ /* 0x000fe4000bfa6270 */
[----:B------:R-:W-:Y:S02]  /*b3ab0*/  ISETP.GE.AND P6, PT, R183, UR53, PT ;  /* 0x00000035b7007c0c */ /* 0x000fe4000bfc6270 */
[C---:B------:R-:W-:Y:S02]  /*b3ac0*/  LOP3.LUT P2, RZ, R24.reuse, 0x10000, RZ, 0xc0, !PT ;  /* 0x0001000018ff7812 */ /* 0x040fe4000784c0ff */
[C---:B------:R-:W-:Y:S02]  /*b3ad0*/  LOP3.LUT P1, RZ, R24.reuse, 0x8000, RZ, 0xc0, !PT ;  /* 0x0000800018ff7812 */ /* 0x040fe4000782c0ff */
[----:B------:R-:W-:Y:S01]  /*b3ae0*/  LOP3.LUT P0, RZ, R24, 0x4000, RZ, 0xc0, !PT ;  /* 0x0000400018ff7812 */ /* 0x000fe2000780c0ff */
[----:B------:R-:W-:Y:S01]  /*b3af0*/  STL [R1+0x2bec], R19 ;  /* 0x002bec1301007387 */ /* 0x000fe20000100800 */
[----:B------:R-:W-:Y:S01]  /*b3b00*/  IMAD.MOV.U32 R35, RZ, RZ, R118 ;  /* 0x000000ffff237224 */ /* 0x000fe200078e0076 */
[----:B------:R-:W-:Y:S01]  /*b3b10*/  MOV R42, R137 ;  /* 0x00000089002a7202 */ /* 0x000fe20000000f00 */
[----:B------:R-:W-:Y:S01]  /*b3b20*/  IMAD.MOV.U32 R43, RZ, RZ, R139 ;  /* 0x000000ffff2b7224 */ /* 0x000fe200078e008b */
[----:B------:R-:W-:Y:S01]  /*b3b30*/  STL [R1+0x2be8], R20 ;  /* 0x002be81401007387 */ /* 0x000fe20000100800 */
[----:B------:R-:W-:Y:S01]  /*b3b40*/  MOV R70, R141 ;  /* 0x0000008d00467202 */ /* 0x000fe20000000f00 */
[----:B------:R-:W-:Y:S01]  /*b3b50*/  IMAD.MOV.U32 R71, RZ, RZ, R143 ;  /* 0x000000ffff477224 */ /* 0x000fe200078e008f */
[----:B------:R-:W-:Y:S01]  /*b3b60*/  MOV R106, R145 ;  /* 0x00000091006a7202 */ /* 0x000fe20000000f00 */
[----:B------:R-:W-:Y:S01]  /*b3b70*/  STL [R1+0x2be4], R21 ;  /* 0x002be41501007387 */ /* 0x000fe20000100800 */
[----:B------:R-:W-:Y:S01]  /*b3b80*/  IMAD.MOV.U32 R107, RZ, RZ, R147 ;  /* 0x000000ffff6b7224 */ /* 0x000fe200078e0093 */
[----:B------:R-:W-:Y:S01]  /*b3b90*/  LOP3.LUT R23, R23, 0xfff7ffff, RZ, 0xc0, !PT ;  /* 0xfff7ffff17177812 */ /* 0x000fe200078ec0ff */
[----:B------:R-:W-:Y:S01]  /*b3ba0*/  ULDC UR4, c[0x0][0x22c] ;  /* 0x00008b0000047ab9 */ /* 0x000fe20000000800 */
[----:B------:R-:W-:Y:S01]  /*b3bb0*/  STL [R1+0x2be0], R22 ;  /* 0x002be01601007387 */ /* 0x000fe20000100800 */
[----:B------:R-:W-:Y:S01]  /*b3bc0*/  ULDC UR5, c[0x0][0x228] ;  /* 0x00008a0000057ab9 */ /* 0x000fe20000000800 */
[----:B------:R-:W-:Y:S01]  /*b3bd0*/  @P1 LOP3.LUT R23, R23, 0x80000, RZ, 0xfc, !PT ;  /* 0x0008000017171812 */ /* 0x000fe200078efcff */
[----:B------:R-:W-:Y:S01]  /*b3be0*/  ULDC.64 UR6, c[0x0][0x228] ;  /* 0x00008a0000067ab9 */ /* 0x000fe20000000a00 */
[----:B-1----:R-:W4:Y:S01]  /*b3bf0*/  LDL.LU R28, [R1+0xd74] ;  /* 0x000d7400011c7983 */ /* 0x002f220000300800 */
[----:B------:R-:W-:Y:S01]  /*b3c00*/  LOP3.LUT P1, RZ, R10, 0x8, RZ, 0xc0, !PT ;  /* 0x000000080aff7812 */ /* 0x000fe2000782c0ff */
[----:B------:R-:W-:Y:S01]  /*b3c10*/  ULDC.64 UR8, c[0x0][0x228] ;  /* 0x00008a0000087ab9 */ /* 0x000fe20000000a00 */
[----:B------:R-:W-:Y:S01]  /*b3c20*/  LOP3.LUT R23, R23, 0xfffbffff, RZ, 0xc0, !PT ;  /* 0xfffbffff17177812 */ /* 0x000fe200078ec0ff */
[----:B------:R-:W4:Y:S01]  /*b3c30*/  LDL.LU R29, [R1+0xd7c] ;  /* 0x000d7c00011d7983 */ /* 0x000f220000300800 */
[----:B------:R-:W-:Y:S01]  /*b3c40*/  ULDC.64 UR12, c[0x0][0x228] ;  /* 0x00008a00000c7ab9 */ /* 0x000fe20000000a00 */
[----:B------:R-:W-:Y:S01]  /*b3c50*/  ULDC.64 UR10, c[0x0][0x228] ;  /* 0x00008a00000a7ab9 */ /* 0x000fe20000000a00 */
[----:B------:R-:W-:Y:S01]  /*b3c60*/  @P2 LOP3.LUT R23, R23, 0x40000, RZ, 0xfc, !PT ;  /* 0x0004000017172812 */ /* 0x000fe200078efcff */
[----:B--2---:R-:W4:Y:S01]  /*b3c70*/  LDL.LU R30, [R1+0xb74] ;  /* 0x000b7400011e7983 */ /* 0x004f220000300800 */
[----:B------:R-:W-:Y:S01]  /*b3c80*/  ULDC.64 UR16, c[0x0][0x228] ;  /* 0x00008a0000107ab9 */ /* 0x000fe20000000a00 */
[----:B------:R-:W-:Y:S01]  /*b3c90*/  ULDC.64 UR14, c[0x0][0x228] ;  /* 0x00008a00000e7ab9 */ /* 0x000fe20000000a00 */
[----:B------:R-:W-:Y:S01]  /*b3ca0*/  ULDC.64 UR20, c[0x0][0x228] ;  /* 0x00008a0000147ab9 */ /* 0x000fe20000000a00 */
[----:B------:R-:W4:Y:S01]  /*b3cb0*/  LDL.LU R31, [R1+0xb7c] ;  /* 0x000b7c00011f7983 */ /* 0x000f220000300800 */
[----:B------:R-:W-:Y:S01]  /*b3cc0*/  ULDC.64 UR18, c[0x0][0x228] ;  /* 0x00008a0000127ab9 */ /* 0x000fe20000000a00 */
[----:B------:R-:W-:Y:S01]  /*b3cd0*/  ULDC.64 UR24, c[0x0][0x228] ;  /* 0x00008a0000187ab9 */ /* 0x000fe20000000a00 */
[----:B------:R-:W-:Y:S01]  /*b3ce0*/  ULDC.64 UR22, c[0x0][0x228] ;  /* 0x00008a0000167ab9 */ /* 0x000fe20000000a00 */
[----:B---3--:R1:W-:Y:S01]  /*b3cf0*/  STSM.16.M88.4 [R156], R32 ;  /* 0x000000209c007844 */ /* 0x0083e20000000200 */
[----:B------:R-:W-:Y:S01]  /*b3d00*/  ISETP.LT.AND P2, PT, R152, UR4, !P1 ;  /* 0x0000000498007c0c */ /* 0x000fe2000cf41270 */
[----:B------:R-:W-:Y:S01]  /*b3d10*/  ULDC UR4, c[0x0][0x228] ;  /* 0x00008a0000047ab9 */ /* 0x000fe20000000800 */
[----:B------:R-:W-:Y:S01]  /*b3d20*/  LOP3.LUT R23, R23, 0xfffdffff, RZ, 0xc0, !PT ;  /* 0xfffdffff17177812 */ /* 0x000fe200078ec0ff */
[----:B------:R-:W-:Y:S03]  /*b3d30*/  BAR.SYNC.DEFER_BLOCKING 0x0 ;  /* 0x0000000000007b1d */ /* 0x000fe60000010000 */
[----:B------:R-:W-:-:S02]  /*b3d40*/  @P3 LOP3.LUT R23, R23, 0x20000, RZ, 0xfc, !PT ;  /* 0x0002000017173812 */ /* 0x000fc400078efcff */
[----:B------:R-:W-:Y:S01]  /*b3d50*/  LOP3.LUT P3, RZ, R10, 0x4, RZ, 0xc0, !PT ;  /* 0x000000040aff7812 */ /* 0x000fe2000786c0ff */
[----:B------:R-:W-:Y:S01]  /*b3d60*/  ULDC.64 UR28, c[0x0][0x228] ;  /* 0x00008a00001c7ab9 */ /* 0x000fe20000000a00 */
[----:B------:R-:W-:Y:S01]  /*b3d70*/  LOP3.LUT R23, R23, 0xfffeffff, RZ, 0xc0, !PT ;  /* 0xfffeffff17177812 */ /* 0x000fe200078ec0ff */
[----:B------:R-:W-:Y:S01]  /*b3d80*/  ULDC.64 UR26, c[0x0][0x228] ;  /* 0x00008a00001a7ab9 */ /* 0x000fe20000000a00 */
[----:B------:R-:W-:Y:S01]  /*b3d90*/  ULDC.64 UR32, c[0x0][0x228] ;  /* 0x00008a0000207ab9 */ /* 0x000fe20000000a00 */
[----:B------:R-:W-:Y:S01]  /*b3da0*/  ULDC.64 UR30, c[0x0][0x228] ;  /* 0x00008a00001e7ab9 */ /* 0x000fe20000000a00 */
[----:B------:R-:W-:Y:S01]  /*b3db0*/  @P4 LOP3.LUT R23, R23, 0x10000, RZ, 0xfc, !PT ;  /* 0x0001000017174812 */ /* 0x000fe200078efcff */
[----:B-1----:R-:W2:Y:S01]  /*b3dc0*/  LDL.LU R32, [R1+0x974] ;  /* 0x0009740001207983 */ /* 0x002ea20000300800 */
[----:B------:R-:W-:Y:S01]  /*b3dd0*/  ULDC.64 UR36, c[0x0][0x228] ;  /* 0x00008a0000247ab9 */ /* 0x000fe20000000a00 */
        /* <DEDUP_REMOVED lines=10> */
[----:B------:R-:W1:Y:S01]  /*b3e80*/  LDS.128 R36, [R154] ;  /* 0x000000009a247984 */ /* 0x000e620000000c00 */
[----:B------:R-:W-:Y:S01]  /*b3e90*/  BAR.SYNC.DEFER_BLOCKING 0x0 ;  /* 0x0000000000007b1d */ /* 0x000fe20000010000 */
[----:B------:R-:W-:-:S02]  /*b3ea0*/  ISETP.LT.AND P4, PT, R155, UR4, !P3 ;  /* 0x000000049b007c0c */ /* 0x000fc4000df81270 */
[----:B------:R-:W-:Y:S02]  /*b3eb0*/  LOP3.LUT P1, RZ, R10, 0x2, RZ, 0xc0, !PT ;  /* 0x000000020aff7812 */ /* 0x000fe4000782c0ff */
[----:B------:R-:W-:Y:S01]  /*b3ec0*/  LOP3.LUT R23, R23, 0xffff7fff, RZ, 0xc0, !PT ;  /* 0xffff7fff17177812 */ /* 0x000fe200078ec0ff */
[----:B------:R-:W-:Y:S01]  /*b3ed0*/  ULDC.64 UR54, c[0x0][0x228] ;  /* 0x00008a0000367ab9 */ /* 0x000fe20000000a00 */
[----:B------:R-:W-:Y:S02]  /*b3ee0*/  ULDC.64 UR58, c[0x0][0x228] ;  /* 0x00008a00003a7ab9 */ /* 0x000fe40000000a00 */
[----:B------:R-:W-:-:S04]  /*b3ef0*/  @P5 LOP3.LUT R23, R23, 0x8000, RZ, 0xfc, !PT ;  /* 0x0000800017175812 */ /* 0x000fc800078efcff */
[----:B------:R-:W-:-:S04]  /*b3f00*/  LOP3.LUT R23, R23, 0xffffbfff, RZ, 0xc0, !PT ;  /* 0xffffbfff17177812 */ /* 0x000fc800078ec0ff */
[----:B------:R-:W-:Y:S01]  /*b3f10*/  @P6 LOP3.LUT R23, R23, 0x4000, RZ, 0xfc, !PT ;  /* 0x0000400017176812 */ /* 0x000fe200078efcff */
[----:B-1----:R-:W-:Y:S04]  /*b3f20*/  STL.64 [R1+0x960], R36 ;  /* 0x0009602401007387 */ /* 0x002fe80000100a00 */
[----:B------:R-:W-:Y:S04]  /*b3f30*/  STL.64 [R1+0x968], R38 ;  /* 0x0009682601007387 */ /* 0x000fe80000100a00 */
[----:B------:R-:W2:Y:S04]  /*b3f40*/  LDL.LU R33, [R1+0x97c] ;  /* 0x00097c0001217983 */ /* 0x000ea80000300800 */
[----:B------:R-:W2:Y:S04]  /*b3f50*/  LDL.LU R34, [R1+0x774] ;  /* 0x0007740001227983 */ /* 0x000ea80000300800 */
[----:B------:R-:W2:Y:S04]  /*b3f60*/  LDL.LU R35, [R1+0x77c] ;  /* 0x00077c0001237983 */ /* 0x000ea80000300800 */
[----:B----4-:R1:W-:Y:S01]  /*b3f70*/  STSM.16.M88.4 [R156], R28 ;  /* 0x0000001c9c007844 */ /* 0x0103e20000000200 */
[----:B------:R-:W-:Y:S06]  /*b3f80*/  BAR.SYNC.DEFER_BLOCKING 0x0 ;  /* 0x0000000000007b1d */ /* 0x000fec0000010000 */
[----:B-1----:R-:W3:Y:S04]  /*b3f90*/  LDL.LU R28, [R1+0x574] ;  /* 0x00057400011c7983 */ /* 0x002ee80000300800 */
[----:B------:R-:W1:Y:S01]  /*b3fa0*/  LDS.128 R36, [R154] ;  /* 0x000000009a247984 */ /* 0x000e620000000c00 */
[----:B------:R-:W-:Y:S06]  /*b3fb0*/  BAR.SYNC.DEFER_BLOCKING 0x0 ;  /* 0x0000000000007b1d */ /* 0x000fec0000010000 */
[----:B-1----:R-:W-:Y:S04]  /*b3fc0*/  STL.64 [R1+0x770], R36 ;  /* 0x0007702401007387 */ /* 0x002fe80000100a00 */
[----:B------:R-:W-:Y:S04]  /*b3fd0*/  STL.64 [R1+0x778], R38 ;  /* 0x0007782601007387 */ /* 0x000fe80000100a00 */
[----:B------:R-:W3:Y:S04]  /*b3fe0*/  LDL.LU R29, [R1+0x57c] ;  /* 0x00057c00011d7983 */ /* 0x000ee80000300800 */
[----:B------:R-:W3:Y:S04]  /*b3ff0*/  LDL.LU R30, [R1+0x374] ;  /* 0x00037400011e7983 */ /* 0x000ee80000300800 */
[----:B------:R-:W3:Y:S04]  /*b4000*/  LDL.LU R31, [R1+0x37c] ;  /* 0x00037c00011f7983 */ /* 0x000ee80000300800 */
[----:B--2---:R1:W-:Y:S01]  /*b4010*/  STSM.16.M88.4 [R156], R32 ;  /* 0x000000209c007844 */ /* 0x0043e20000000200 */
[----:B------:R-:W-:Y:S06]  /*b4020*/  BAR.SYNC.DEFER_BLOCKING 0x0 ;  /* 0x0000000000007b1d */ /* 0x000fec0000010000 */
[----:B-1----:R-:W2:Y:S04]  /*b4030*/  LDL.LU R32, [R1+0x174] ;  /* 0x0001740001207983 */ /* 0x002ea80000300800 */
[----:B------:R-:W1:Y:S01]  /*b4040*/  LDS.128 R36, [R154] ;  /* 0x000000009a247984 */ /* 0x000e620000000c00 */
[----:B------:R-:W-:Y:S06]  /*b4050*/  BAR.SYNC.DEFER_BLOCKING 0x0 ;  /* 0x0000000000007b1d */ /* 0x000fec0000010000 */
[----:B-1----:R-:W-:Y:S04]  /*b4060*/  STL.64 [R1+0x570], R36 ;  /* 0x0005702401007387 */ /* 0x002fe80000100a00 */
[----:B------:R-:W-:Y:S04]  /*b4070*/  STL.64 [R1+0x578], R38 ;  /* 0x0005782601007387 */ /* 0x000fe80000100a00 */
[----:B------:R-:W2:Y:S01]  /*b4080*/  LDL.LU R33, [R1+0x17c] ;  /* 0x00017c0001217983 */ /* 0x000ea20000300800 */
[----:B------:R-:W-:Y:S01]  /*b4090*/  MOV R34, R117 ;  /* 0x0000007500227202 */ /* 0x000fe20000000f00 */
[----:B------:R-:W-:-:S02]  /*b40a0*/  IMAD.MOV.U32 R35, RZ, RZ, R119 ;  /* 0x000000ffff237224 */ /* 0x000fc400078e0077 */
[----:B---3--:R1:W-:Y:S01]  /*b40b0*/  STSM.16.M88.4 [R156], R28 ;  /* 0x0000001c9c007844 */ /* 0x0083e20000000200 */
[----:B------:R-:W-:Y:S06]  /*b40c0*/  BAR.SYNC.DEFER_BLOCKING 0x0 ;  /* 0x0000000000007b1d */ /* 0x000fec0000010000 */
[----:B-1----:R-:W3:Y:S04]  /*b40d0*/  LDL.LU R28, [R1+0xd80] ;  /* 0x000d8000011c7983 */ /* 0x002ee80000300800 */
[----:B------:R-:W1:Y:S01]  /*b40e0*/  LDS.128 R36, [R154] ;  /* 0x000000009a247984 */ /* 0x000e620000000c00 */
[----:B------:R-:W-:Y:S06]  /*b40f0*/  BAR.SYNC.DEFER_BLOCKING 0x0 ;  /* 0x0000000000007b1d */ /* 0x000fec0000010000 */
[----:B-1----:R-:W-:Y:S04]  /*b4100*/  STL.64 [R1+0x170], R36 ;  /* 0x0001702401007387 */ /* 0x002fe80000100a00 */
[----:B------:R-:W-:Y:S04]  /*b4110*/  STL.64 [R1+0x178], R38 ;  /* 0x0001782601007387 */ /* 0x000fe80000100a00 */
[----:B------:R-:W3:Y:S04]  /*b4120*/  LDL.LU R29, [R1+0xd88] ;  /* 0x000d8800011d7983 */ /* 0x000ee80000300800 */
[----:B--2---:R1:W-:Y:S04]  /*b4130*/  STSM.16.M88.4 [R156], R32 ;  /* 0x000000209c007844 */ /* 0x0043e80000000200 */
[----:B------:R-:W3:Y:S04]  /*b4140*/  LDL.LU R30, [R1+0xb80] ;  /* 0x000b8000011e7983 */ /* 0x000ee80000300800 */
[----:B------:R-:W3:Y:S01]  /*b4150*/  LDL.LU R31, [R1+0xb88] ;  /* 0x000b8800011f7983 */ /* 0x000ee20000300800 */
[----:B------:R-:W-:Y:S06]  /*b4160*/  BAR.SYNC.DEFER_BLOCKING 0x0 ;  /* 0x0000000000007b1d */ /* 0x000fec0000010000 */
[----:B-1----:R-:W2:Y:S04]  /*b4170*/  LDL.LU R32, [R1+0x980] ;  /* 0x0009800001207983 */ /* 0x002ea80000300800 */
[----:B------:R-:W1:Y:S01]  /*b4180*/  LDS.128 R36, [R154] ;  /* 0x000000009a247984 */ /* 0x000e620000000c00 */
[----:B------:R-:W-:Y:S06]  /*b4190*/  BAR.SYNC.DEFER_BLOCKING 0x0 ;  /* 0x0000000000007b1d */ /* 0x000fec0000010000 */
[----:B-1----:R-:W-:Y:S04]  /*b41a0*/  STL.64 [R1+0x370], R36 ;  /* 0x0003702401007387 */ /* 0x002fe80000100a00 */
[----:B------:R-:W-:Y:S04]  /*b41b0*/  STL.64 [R1+0x378], R38 ;  /* 0x0003782601007387 */ /* 0x000fe80000100a00 */
[----:B------:R-:W2:Y:S04]  /*b41c0*/  LDL.LU R33, [R1+0x988] ;  /* 0x0009880001217983 */ /* 0x000ea80000300800 */
[----:B------:R-:W2:Y:S04]  /*b41d0*/  LDL.LU R34, [R1+0x780] ;  /* 0x0007800001227983 */ /* 0x000ea80000300800 */
[----:B------:R-:W2:Y:S04]  /*b41e0*/  LDL.LU R35, [R1+0x788] ;  /* 0x0007880001237983 */ /* 0x000ea80000300800 */
        /* <DEDUP_REMOVED lines=9> */
[----:B--2---:R1:W-:Y:S04]  /*b4280*/  STSM.16.M88.4 [R156], R32 ;  /* 0x000000209c007844 */ /* 0x0043e80000000200 */
[----:B------:R-:W3:Y:S01]  /*b4290*/  LDL.LU R31, [R1+0x388] ;  /* 0x00038800011f7983 */ /* 0x000ee20000300800 */
        /* <DEDUP_REMOVED lines=16> */
[----:B--2---:R1:W-:Y:S04]  /*b43a0*/  STSM.16.M88.4 [R156], R32 ;  /* 0x000000209c007844 */ /* 0x0043e80000000200 */
[----:B------:R-:W3:Y:S01]  /*b43b0*/  LDL.LU R29, [R1+0xd8c] ;  /* 0x000d8c00011d7983 */ /* 0x000ee20000300800 */
[----:B------:R-:W-:Y:S06]  /*b43c0*/  BAR.SYNC.DEFER_BLOCKING 0x0 ;  /* 0x0000000000007b1d */ /* 0x000fec0000010000 */
[----:B------:R-:W3:Y:S04]  /*b43d0*/  LDL.LU R30, [R1+0xb84] ;  /* 0x000b8400011e7983 */ /* 0x000ee80000300800 */
[----:B------:R-:W3:Y:S04]  /*b43e0*/  LDL.LU R31, [R1+0xb8c] ;  /* 0x000b8c00011f7983 */ /* 0x000ee80000300800 */
        /* <DEDUP_REMOVED lines=14> */
[----:B--2---:R1:W-:Y:S04]  /*b44d0*/  STSM.16.M88.4 [R156], R32 ;  /* 0x000000209c007844 */ /* 0x0043e80000000200 */
[----:B------:R-:W-:Y:S04]  /*b44e0*/  STL.64 [R1+0x788], R38 ;  /* 0x0007882601007387 */ /* 0x000fe80000100a00 */
        /* <DEDUP_REMOVED lines=17> */
[----:B--2---:R2:W-:Y:S04]  /*b4600*/  STSM.16.M88.4 [R156], R32 ;  /* 0x000000209c007844 */ /* 0x0045e80000000200 */
[----:B-1----:R-:W-:Y:S04]  /*b4610*/  STL.64 [R1+0x180], R36 ;  /* 0x0001802401007387 */ /* 0x002fe80000100a00 */
[----:B------:R-:W-:Y:S01]  /*b4620*/  STL.64 [R1+0x188], R38 ;  /* 0x0001882601007387 */ /* 0x000fe20000100a00 */
[----:B------:R-:W-:Y:S06]  /*b4630*/  BAR.SYNC.DEFER_BLOCKING 0x0 ;  /* 0x0000000000007b1d */ /* 0x000fec0000010000 */
[----:B------:R-:W3:Y:S04]  /*b4640*/  LDL.LU R29, [R1+0xd98] ;  /* 0x000d9800011d7983 */ /* 0x000ee80000300800 */
[----:B------:R-:W3:Y:S04]  /*b4650*/  LDL.LU R30, [R1+0xb90] ;  /* 0x000b9000011e7983 */ /* 0x000ee80000300800 */
[----:B------:R-:W3:Y:S04]  /*b4660*/  LDL.LU R31, [R1+0xb98] ;  /* 0x000b9800011f7983 */ /* 0x000ee80000300800 */
[----:B--2---:R-:W2:Y:S04]  /*b4670*/  LDL.LU R32, [R1+0x990] ;  /* 0x0009900001207983 */ /* 0x004ea80000300800 */
        /* <DEDUP_REMOVED lines=42> */
[----:B-1----:R-:W-:Y:S04]  /*b4920*/  STL.64 [R1], R36 ;  /* 0x0000002401007387 */ /* 0x002fe80000100a00 */
[----:B------:R-:W-:Y:S04]  /*b4930*/  STL.64 [R1+0x8], R38 ;  /* 0x0000082601007387 */ /* 0x000fe80000100a00 */
[----:B------:R-:W2:Y:S04]  /*b4940*/  LDL.LU R33, [R1+0x99c] ;  /* 0x00099c0001217983 */ /* 0x000ea80000300800 */
[----:B------:R-:W2:Y:S04]  /*b4950*/  LDL.LU R34, [R1+0x794] ;  /* 0x0007940001227983 */ /* 0x000ea80000300800 */
[----:B------:R-:W2:Y:S04]  /*b4960*/  LDL.LU R35, [R1+0x79c] ;  /* 0x00079c0001237983 */ /* 0x000ea80000300800 */
[----:B---3--:R1:W-:Y:S01]  /*b4970*/  STSM.16.M88.4 [R156], R28 ;  /* 0x0000001c9c007844 */ /* 0x0083e20000000200 */
[----:B------:R-:W-:Y:S06]  /*b4980*/  BAR.SYNC.DEFER_BLOCKING 0x0 ;  /* 0x0000000000007b1d */ /* 0x000fec0000010000 */
[----:B-1----:R-:W3:Y:S04]  /*b4990*/  LDL.LU R28, [R1+0x594] ;  /* 0x00059400011c7983 */ /* 0x002ee80000300800 */
[----:B------:R-:W3:Y:S04]  /*b49a0*/  LDL.LU R29, [R1+0x59c] ;  /* 0x00059c00011d7983 */ /* 0x000ee80000300800 */
[----:B------:R-:W3:Y:S04]  /*b49b0*/  LDL.LU R30, [R1+0x394] ;  /* 0x00039400011e7983 */ /* 0x000ee80000300800 */
[----:B------:R-:W3:Y:S04]  /*b49c0*/  LDL.LU R31, [R1+0x39c] ;  /* 0x00039c00011f7983 */ /* 0x000ee80000300800 */
[----:B------:R-:W1:Y:S01]  /*b49d0*/  LDS.128 R248, [R154] ;  /* 0x000000009af87984 */ /* 0x000e620000000c00 */
[----:B------:R-:W-:Y:S06]  /*b49e0*/  BAR.SYNC.DEFER_BLOCKING 0x0 ;  /* 0x0000000000007b1d */ /* 0x000fec0000010000 */
[----:B--2---:R2:W-:Y:S02]  /*b49f0*/  STSM.16.M88.4 [R156], R32 ;  /* 0x000000209c007844 */ /* 0x0045e40000000200 */
[----:B------:R-:W-:Y:S06]  /*b4a00*/  BAR.SYNC.DEFER_BLOCKING 0x0 ;  /* 0x0000000000007b1d */ /* 0x000fec0000010000 */
[----:B--2---:R-:W2:Y:S04]  /*b4a10*/  LDL.LU R32, [R1+0x194] ;  /* 0x0001940001207983 */ /* 0x004ea80000300800 */
[----:B------:R-:W2:Y:S04]  /*b4a20*/  LDL.LU R33, [R1+0x19c] ;  /* 0x00019c0001217983 */ /* 0x000ea80000300800 */
[----:B------:R-:W4:Y:S01]  /*b4a30*/  LDS.128 R244, [R154] ;  /* 0x000000009af47984 */ /* 0x000f220000000c00 */
[----:B------:R-:W-:Y:S01]  /*b4a40*/  BAR.SYNC.DEFER_BLOCKING 0x0 ;  /* 0x0000000000007b1d */ /* 0x000fe20000010000 */
[----:B------:R-:W-:Y:S01]  /*b4a50*/  MOV R34, R125 ;  /* 0x0000007d00227202 */ /* 0x000fe20000000f00 */
[----:B------:R-:W-:-:S04]  /*b4a60*/  IMAD.MOV.U32 R35, RZ, RZ, R127 ;  /* 0x000000ffff237224 */ /* 0x000fc800078e007f */
[----:B---3--:R3:W-:Y:S02]  /*b4a70*/  STSM.16.M88.4 [R156], R28 ;  /* 0x0000001c9c007844 */ /* 0x0087e40000000200 */
[----:B------:R-:W-:Y:S06]  /*b4a80*/  BAR.SYNC.DEFER_BLOCKING 0x0 ;  /* 0x0000000000007b1d */ /* 0x000fec0000010000 */
[----:B---3--:R-:W3:Y:S04]  /*b4a90*/  LDL.LU R28, [R1+0xda0] ;  /* 0x000da000011c7983 */ /* 0x008ee80000300800 */
[----:B------:R-:W3:Y:S04]  /*b4aa0*/  LDL.LU R29, [R1+0xda8] ;  /* 0x000da800011d7983 */ /* 0x000ee80000300800 */
[----:B------:R-:W3:Y:S04]  /*b4ab0*/  LDL.LU R30, [R1+0xba0] ;  /* 0x000ba000011e7983 */ /* 0x000ee80000300800 */
[----:B------:R-:W3:Y:S04]  /*b4ac0*/  LDL.LU R31, [R1+0xba8] ;  /* 0x000ba800011f7983 */ /* 0x000ee80000300800 */
[----:B------:R-:W4:Y:S01]  /*b4ad0*/  LDS.128 R240, [R154] ;  /* 0x000000009af07984 */ /* 0x000f220000000c00 */
[----:B------:R-:W-:Y:S06]  /*b4ae0*/  BAR.SYNC.DEFER_BLOCKING 0x0 ;  /* 0x0000000000007b1d */ /* 0x000fec0000010000 */
[----:B--2---:R2:W-:Y:S02]  /*b4af0*/  STSM.16.M88.4 [R156], R32 ;  /* 0x000000209c007844 */ /* 0x0045e40000000200 */
[----:B------:R-:W-:Y:S06]  /*b4b00*/  BAR.SYNC.DEFER_BLOCKING 0x0 ;  /* 0x0000000000007b1d */ /* 0x000fec0000010000 */
[----:B--2---:R-:W2:Y:S04]  /*b4b10*/  LDL.LU R32, [R1+0x9a0] ;  /* 0x0009a00001207983 */ /* 0x004ea80000300800 */
[----:B------:R-:W2:Y:S04]  /*b4b20*/  LDL.LU R33, [R1+0x9a8] ;  /* 0x0009a80001217983 */ /* 0x000ea80000300800 */
[----:B------:R-:W2:Y:S04]  /*b4b30*/  LDL.LU R34, [R1+0x7a0] ;  /* 0x0007a00001227983 */ /* 0x000ea80000300800 */
[----:B------:R-:W2:Y:S04]  /*b4b40*/  LDL.LU R35, [R1+0x7a8] ;  /* 0x0007a80001237983 */ /* 0x000ea80000300800 */
[----:B------:R-:W4:Y:S01]  /*b4b50*/  LDS.128 R236, [R154] ;  /* 0x000000009aec7984 */ /* 0x000f220000000c00 */
[----:B------:R-:W-:Y:S06]  /*b4b60*/  BAR.SYNC.DEFER_BLOCKING 0x0 ;  /* 0x0000000000007b1d */ /* 0x000fec0000010000 */
        /* <DEDUP_REMOVED lines=158> */
[----:B------:R-:W4:Y:S04]  /*b5550*/  LDL.LU R36, [R1+0x5c4] ;  /* 0x0005c40001247983 */ /* 0x000f280000300800 */
[----:B------:R-:W4:Y:S04]  /*b5560*/  LDL.LU R37, [R1+0x5cc] ;  /* 0x0005cc0001257983 */ /* 0x000f280000300800 */
[----:B------:R-:W4:Y:S04]  /*b5570*/  LDL.LU R38, [R1+0x3c4] ;  /* 0x0003c40001267983 */ /* 0x000f280000300800 */
[----:B------:R-:W4:Y:S04]  /*b5580*/  LDL.LU R39, [R1+0x3cc] ;  /* 0x0003cc0001277983 */ /* 0x000f280000300800 */
[----:B------:R-:W1:Y:S01]  /*b5590*/  LDS.128 R132, [R154] ;  /* 0x000000009a847984 */ /* 0x000e620000000c00 */
[----:B------:R-:W-:Y:S06]  /*b55a0*/  BAR.SYNC.DEFER_BLOCKING 0x0 ;  /* 0x0000000000007b1d */ /* 0x000fec0000010000 */
[----:B------:R-:W4:Y:S04]  /*b55b0*/  LDL.LU R40, [R1+0x1c4] ;  /* 0x0001c40001287983 */ /* 0x000f280000300800 */
[----:B------:R-:W4:Y:S04]  /*b55c0*/  LDL.LU R41, [R1+0x1cc] ;  /* 0x0001cc0001297983 */ /* 0x000f280000300800 */
[----:B---3--:R-:W-:Y:S01]  /*b55d0*/  STSM.16.M88.4 [R156], R28 ;  /* 0x0000001c9c007844 */ /* 0x008fe20000000200 */
[----:B------:R-:W-:Y:S06]  /*b55e0*/  BAR.SYNC.DEFER_BLOCKING 0x0 ;  /* 0x0000000000007b1d */ /* 0x000fec0000010000 */
[----:B------:R-:W3:Y:S02]  /*b55f0*/  LDS.128 R124, [R154] ;  /* 0x000000009a7c7984 */ /* 0x000ee40000000c00 */
[----:B------:R-:W-:Y:S06]  /*b5600*/  BAR.SYNC.DEFER_BLOCKING 0x0 ;  /* 0x0000000000007b1d */ /* 0x000fec0000010000 */
[----:B--2---:R-:W-:Y:S02]  /*b5610*/  STSM.16.M88.4 [R156], R32 ;  /* 0x000000209c007844 */ /* 0x004fe40000000200 */
[----:B------:R-:W-:Y:S06]  /*b5620*/  BAR.SYNC.DEFER_BLOCKING 0x0 ;  /* 0x0000000000007b1d */ /* 0x000fec0000010000 */
[----:B------:R-:W2:Y:S02]  /*b5630*/  LDS.128 R28, [R154] ;  /* 0x000000009a1c7984 */ /* 0x000ea40000000c00 */
[----:B------:R-:W-:Y:S06]  /*b5640*/  BAR.SYNC.DEFER_BLOCKING 0x0 ;  /* 0x0000000000007b1d */ /* 0x000fec0000010000 */
[----:B----4-:R4:W-:Y:S02]  /*b5650*/  STSM.16.M88.4 [R156], R36 ;  /* 0x000000249c007844 */ /* 0x0109e40000000200 */
[----:B------:R-:W-:Y:S06]  /*b5660*/  BAR.SYNC.DEFER_BLOCKING 0x0 ;  /* 0x0000000000007b1d */ /* 0x000fec0000010000 */
[----:B----4-:R-:W4:Y:S04]  /*b5670*/  LDL.LU R36, [R1+0xdd0] ;  /* 0x000dd00001247983 */ /* 0x010f280000300800 */
[----:B------:R-:W4:Y:S04]  /*b5680*/  LDL.LU R37, [R1+0xdd8] ;  /* 0x000dd80001257983 */ /* 0x000f280000300800 */
[----:B------:R-:W4:Y:S04]  /*b5690*/  LDL.LU R38, [R1+0xbd0] ;  /* 0x000bd00001267983 */ /* 0x000f280000300800 */
[----:B------:R-:W4:Y:S04]  /*b56a0*/  LDL.LU R39, [R1+0xbd8] ;  /* 0x000bd80001277983 */ /* 0x000f280000300800 */
[----:B------:R-:W3:Y:S04]  /*b56b0*/  LDL.LU R32, [R1+0x9d0] ;  /* 0x0009d00001207983 */ /* 0x000ee80000300800 */
[----:B------:R-:W3:Y:S04]  /*b56c0*/  LDL.LU R33, [R1+0x9d8] ;  /* 0x0009d80001217983 */ /* 0x000ee80000300800 */
[----:B------:R-:W3:Y:S04]  /*b56d0*/  LDL.LU R34, [R1+0x7d0] ;  /* 0x0007d00001227983 */ /* 0x000ee80000300800 */
[----:B------:R-:W3:Y:S04]  /*b56e0*/  LDL.LU R35, [R1+0x7d8] ;  /* 0x0007d80001237983 */ /* 0x000ee80000300800 */
[----:B------:R-:W2:Y:S01]  /*b56f0*/  LDS.128 R48, [R154] ;  /* 0x000000009a307984 */ /* 0x000ea20000000c00 */
[----:B------:R-:W-:Y:S06]  /*b5700*/  BAR.SYNC.DEFER_BLOCKING 0x0 ;  /* 0x0000000000007b1d */ /* 0x000fec0000010000 */
[----:B------:R-:W2:Y:S04]  /*b5710*/  LDL.LU R52, [R1+0x5d0] ;  /* 0x0005d00001347983 */ /* 0x000ea80000300800 */
[----:B------:R-:W2:Y:S04]  /*b5720*/  LDL.LU R53, [R1+0x5d8] ;  /* 0x0005d80001357983 */ /* 0x000ea80000300800 */
[----:B------:R-:W2:Y:S04]  /*b5730*/  LDL.LU R54, [R1+0x3d0] ;  /* 0x0003d00001367983 */ /* 0x000ea80000300800 */
[----:B------:R-:W2:Y:S04]  /*b5740*/  LDL.LU R55, [R1+0x3d8] ;  /* 0x0003d80001377983 */ /* 0x000ea80000300800 */
[----:B------:R-:W-:Y:S01]  /*b5750*/  STSM.16.M88.4 [R156], R40 ;  /* 0x000000289c007844 */ /* 0x000fe20000000200 */
[----:B------:R-:W-:Y:S06]  /*b5760*/  BAR.SYNC.DEFER_BLOCKING 0x0 ;  /* 0x0000000000007b1d */ /* 0x000fec0000010000 */
[----:B------:R-:W1:Y:S02]  /*b5770*/  LDS.128 R44, [R154] ;  /* 0x000000009a2c7984 */ /* 0x000e640000000c00 */
[----:B------:R-:W-:Y:S06]  /*b5780*/  BAR.SYNC.DEFER_BLOCKING 0x0 ;  /* 0x0000000000007b1d */ /* 0x000fec0000010000 */
[----:B----4-:R-:W-:Y:S02]  /*b5790*/  STSM.16.M88.4 [R156], R36 ;  /* 0x000000249c007844 */ /* 0x010fe40000000200 */
[----:B------:R-:W-:Y:S06]  /*b57a0*/  BAR.SYNC.DEFER_BLOCKING 0x0 ;  /* 0x0000000000007b1d */ /* 0x000fec0000010000 */
[----:B------:R-:W4:Y:S02]  /*b57b0*/  LDS.128 R40, [R154] ;  /* 0x000000009a287984 */ /* 0x000f240000000c00 */
[----:B------:R-:W-:Y:S06]  /*b57c0*/  BAR.SYNC.DEFER_BLOCKING 0x0 ;  /* 0x0000000000007b1d */ /* 0x000fec0000010000 */
[----:B---3--:R3:W-:Y:S02]  /*b57d0*/  STSM.16.M88.4 [R156], R32 ;  /* 0x000000209c007844 */ /* 0x0087e40000000200 */
[----:B------:R-:W-:Y:S06]  /*b57e0*/  BAR.SYNC.DEFER_BLOCKING 0x0 ;  /* 0x0000000000007b1d */ /* 0x000fec0000010000 */
[----:B---3--:R-:W3:Y:S04]  /*b57f0*/  LDL.LU R32, [R1+0x1d0] ;  /* 0x0001d00001207983 */ /* 0x008ee80000300800 */
[----:B------:R-:W3:Y:S04]  /*b5800*/  LDL.LU R33, [R1+0x1d8] ;  /* 0x0001d80001217983 */ /* 0x000ee80000300800 */
        /* <DEDUP_REMOVED lines=12> */
[----:B------:R-:W1:Y:S01]  /*b58d0*/  LDS.128 R36, [R154] ;  /* 0x000000009a247984 */ /* 0x000e620000000c00 */
[----:B------:R-:W-:Y:S01]  /*b58e0*/  BAR.SYNC.DEFER_BLOCKING 0x0 ;  /* 0x0000000000007b1d */ /* 0x000fe20000010000 */
[----:B------:R-:W-:Y:S01]  /*b58f0*/  MOV R34, R140 ;  /* 0x0000008c00227202 */ /* 0x000fe20000000f00 */
[----:B------:R-:W-:-:S04]  /*b5900*/  IMAD.MOV.U32 R35, RZ, RZ, R142 ;  /* 0x000000ffff237224 */ /* 0x000fc800078e008e */
[----:B------:R-:W4:Y:S04]  /*b5910*/  LDL.LU R68, [R1+0x1d4] ;  /* 0x0001d40001447983 */ /* 0x000f280000300800 */
[----:B------:R-:W4:Y:S04]  /*b5920*/  LDL.LU R69, [R1+0x1dc] ;  /* 0x0001dc0001457983 */ /* 0x000f280000300800 */
[----:B------:R-:W4:Y:S04]  /*b5930*/  LDL.LU R72, [R1+0xde0] ;  /* 0x000de00001487983 */ /* 0x000f280000300800 */
[----:B------:R-:W4:Y:S04]  /*b5940*/  LDL.LU R73, [R1+0xde8] ;  /* 0x000de80001497983 */ /* 0x000f280000300800 */
[----:B--2---:R-:W-:Y:S01]  /*b5950*/  STSM.16.M88.4 [R156], R52 ;  /* 0x000000349c007844 */ /* 0x004fe20000000200 */
[----:B------:R-:W-:Y:S06]  /*b5960*/  BAR.SYNC.DEFER_BLOCKING 0x0 ;  /* 0x0000000000007b1d */ /* 0x000fec0000010000 */
[----:B------:R-:W2:Y:S04]  /*b5970*/  LDL.LU R74, [R1+0xbe0] ;  /* 0x000be000014a7983 */ /* 0x000ea80000300800 */
[----:B------:R-:W2:Y:S04]  /*b5980*/  LDL.LU R75, [R1+0xbe8] ;  /* 0x000be800014b7983 */ /* 0x000ea80000300800 */
[----:B------:R-:W1:Y:S01]  /*b5990*/  LDS.128 R52, [R154] ;  /* 0x000000009a347984 */ /* 0x000e620000000c00 */
[----:B------:R-:W-:Y:S06]  /*b59a0*/  BAR.SYNC.DEFER_BLOCKING 0x0 ;  /* 0x0000000000007b1d */ /* 0x000fec0000010000 */
[----:B---3--:R-:W-:Y:S02]  /*b59b0*/  STSM.16.M88.4 [R156], R32 ;  /* 0x000000209c007844 */ /* 0x008fe40000000200 */
[----:B------:R-:W-:Y:S06]  /*b59c0*/  BAR.SYNC.DEFER_BLOCKING 0x0 ;  /* 0x0000000000007b1d */ /* 0x000fec0000010000 */
[----:B------:R-:W3:Y:S02]  /*b59d0*/  LDS.128 R32, [R154] ;  /* 0x000000009a207984 */ /* 0x000ee40000000c00 */
[----:B------:R-:W-:Y:S06]  /*b59e0*/  BAR.SYNC.DEFER_BLOCKING 0x0 ;  /* 0x0000000000007b1d */ /* 0x000fec0000010000 */
[----:B----4-:R-:W-:Y:S02]  /*b59f0*/  STSM.16.M88.4 [R156], R56 ;  /* 0x000000389c007844 */ /* 0x010fe40000000200 */
[----:B------:R-:W-:Y:S06]  /*b5a00*/  BAR.SYNC.DEFER_BLOCKING 0x0 ;  /* 0x0000000000007b1d */ /* 0x000fec0000010000 */
[----:B------:R-:W4:Y:S02]  /*b5a10*/  LDS.128 R56, [R154] ;  /* 0x000000009a387984 */ /* 0x000f240000000c00 */
[----:B------:R-:W-:Y:S06]  /*b5a20*/  BAR.SYNC.DEFER_BLOCKING 0x0 ;  /* 0x0000000000007b1d */ /* 0x000fec0000010000 */
[----:B------:R-:W-:Y:S02]  /*b5a30*/  STSM.16.M88.4 [R156], R60 ;  /* 0x0000003c9c007844 */ /* 0x000fe40000000200 */
[----:B------:R-:W-:Y:S06]  /*b5a40*/  BAR.SYNC.DEFER_BLOCKING 0x0 ;  /* 0x0000000000007b1d */ /* 0x000fec0000010000 */
[----:B------:R-:W4:Y:S02]  /*b5a50*/  LDS.128 R60, [R154] ;  /* 0x000000009a3c7984 */ /* 0x000f240000000c00 */
[----:B------:R-:W-:Y:S06]  /*b5a60*/  BAR.SYNC.DEFER_BLOCKING 0x0 ;  /* 0x0000000000007b1d */ /* 0x000fec0000010000 */
[----:B------:R1:W-:Y:S02]  /*b5a70*/  STSM.16.M88.4 [R156], R64 ;  /* 0x000000409c007844 */ /* 0x0003e40000000200 */
[----:B------:R-:W-:Y:S06]  /*b5a80*/  BAR.SYNC.DEFER_BLOCKING 0x0 ;  /* 0x0000000000007b1d */ /* 0x000fec0000010000 */
[----:B-1----:R-:W3:Y:S04]  /*b5a90*/  LDL.LU R64, [R1+0x9e0] ;  /* 0x0009e00001407983 */ /* 0x002ee80000300800 */
[----:B------:R-:W3:Y:S04]  /*b5aa0*/  LDL.LU R65, [R1+0x9e8] ;  /* 0x0009e80001417983 */ /* 0x000ee80000300800 */
[----:B------:R-:W3:Y:S04]  /*b5ab0*/  LDL.LU R66, [R1+0x7e0] ;  /* 0x0007e00001427983 */ /* 0x000ee80000300800 */
[----:B------:R-:W3:Y:S04]  /*b5ac0*/  LDL.LU R67, [R1+0x7e8] ;  /* 0x0007e80001437983 */ /* 0x000ee80000300800 */
[----:B------:R-:W1:Y:S01]  /*b5ad0*/  LDS.128 R80, [R154] ;  /* 0x000000009a507984 */ /* 0x000e620000000c00 */
[----:B------:R-:W-:Y:S06]  /*b5ae0*/  BAR.SYNC.DEFER_BLOCKING 0x0 ;  /* 0x0000000000007b1d */ /* 0x000fec0000010000 */
[----:B------:R-:W4:Y:S04]  /*b5af0*/  LDL.LU R84, [R1+0x5e0] ;  /* 0x0005e00001547983 */ /* 0x000f280000300800 */
[----:B------:R-:W4:Y:S04]  /*b5b00*/  LDL.LU R85, [R1+0x5e8] ;  /* 0x0005e80001557983 */ /* 0x000f280000300800 */
[----:B------:R-:W4:Y:S04]  /*b5b10*/  LDL.LU R86, [R1+0x3e0] ;  /* 0x0003e00001567983 */ /* 0x000f280000300800 */
[----:B------:R-:W4:Y:S04]  /*b5b20*/  LDL.LU R87, [R1+0x3e8] ;  /* 0x0003e80001577983 */ /* 0x000f280000300800 */
[----:B------:R-:W-:Y:S01]  /*b5b30*/  STSM.16.M88.4 [R156], R68 ;  /* 0x000000449c007844 */ /* 0x000fe20000000200 */
[----:B------:R-:W-:Y:S06]  /*b5b40*/  BAR.SYNC.DEFER_BLOCKING 0x0 ;  /* 0x0000000000007b1d */ /* 0x000fec0000010000 */
[----:B------:R-:W1:Y:S02]  /*b5b50*/  LDS.128 R76, [R154] ;  /* 0x000000009a4c7984 */ /* 0x000e640000000c00 */
[----:B------:R-:W-:Y:S06]  /*b5b60*/  BAR.SYNC.DEFER_BLOCKING 0x0 ;  /* 0x0000000000007b1d */ /* 0x000fec0000010000 */
[----:B--2---:R-:W-:Y:S02]  /*b5b70*/  STSM.16.M88.4 [R156], R72 ;  /* 0x000000489c007844 */ /* 0x004fe40000000200 */
[----:B------:R-:W-:Y:S06]  /*b5b80*/  BAR.SYNC.DEFER_BLOCKING 0x0 ;  /* 0x0000000000007b1d */ /* 0x000fec0000010000 */
[----:B------:R-:W2:Y:S02]  /*b5b90*/  LDS.128 R72, [R154] ;  /* 0x000000009a487984 */ /* 0x000ea40000000c00 */
[----:B------:R-:W-:Y:S06]  /*b5ba0*/  BAR.SYNC.DEFER_BLOCKING 0x0 ;  /* 0x0000000000007b1d */ /* 0x000fec0000010000 */
[----:B---3--:R3:W-:Y:S02]  /*b5bb0*/  STSM.16.M88.4 [R156], R64 ;  /* 0x000000409c007844 */ /* 0x0087e40000000200 */
[----:B------:R-:W-:Y:S06]  /*b5bc0*/  BAR.SYNC.DEFER_BLOCKING 0x0 ;  /* 0x0000000000007b1d */ /* 0x000fec0000010000 */
[----:B---3--:R-:W3:Y:S04]  /*b5bd0*/  LDL.LU R64, [R1+0x1e0] ;  /* 0x0001e00001407983 */ /* 0x008ee80000300800 */
        /* <DEDUP_REMOVED lines=15> */
[----:B------:R-:W1:Y:S01]  /*b5cd0*/  LDS.128 R68, [R154] ;  /* 0x000000009a447984 */ /* 0x000e620000000c00 */
[----:B------:R-:W-:Y:S06]  /*b5ce0*/  BAR.SYNC.DEFER_BLOCKING 0x0 ;  /* 0x0000000000007b1d */ /* 0x000fec0000010000 */
[----:B------:R-:W2:Y:S04]  /*b5cf0*/  LDL.LU R112, [R1+0xdf0] ;  /* 0x000df00001707983 */ /* 0x000ea80000300800 */
[----:B------:R-:W2:Y:S04]  /*b5d00*/  LDL.LU R113, [R1+0xdf8] ;  /* 0x000df80001717983 */ /* 0x000ea80000300800 */
[----:B------:R-:W2:Y:S04]  /*b5d10*/  LDL.LU R114, [R1+0xbf0] ;  /* 0x000bf00001727983 */ /* 0x000ea80000300800 */
[----:B------:R-:W2:Y:S04]  /*b5d20*/  LDL.LU R115, [R1+0xbf8] ;  /* 0x000bf80001737983 */ /* 0x000ea80000300800 */
[----:B----4-:R-:W-:Y:S01]  /*b5d30*/  STSM.16.M88.4 [R156], R84 ;  /* 0x000000549c007844 */ /* 0x010fe20000000200 */
[----:B------:R-:W-:Y:S01]  /*b5d40*/  BAR.SYNC.DEFER_BLOCKING 0x0 ;  /* 0x0000000000007b1d */ /* 0x000fe20000010000 */
[----:B------:R-:W-:Y:S01]  /*b5d50*/  MOV R66, R144 ;  /* 0x0000009000427202 */ /* 0x000fe20000000f00 */
[----:B------:R-:W-:-:S04]  /*b5d60*/  IMAD.MOV.U32 R67, RZ, RZ, R146 ;  /* 0x000000ffff437224 */ /* 0x000fc800078e0092 */
        /* <DEDUP_REMOVED lines=18> */
[----:B------:R-:W-:Y:S02]  /*b5e90*/  STSM.16.M88.4 [R156], R92 ;  /* 0x0000005c9c007844 */ /* 0x000fe40000000200 */
        /* <DEDUP_REMOVED lines=15> */
[----:B----4-:R4:W-:Y:S02]  /*b5f90*/  STSM.16.M88.4 [R156], R108 ;  /* 0x0000006c9c007844 */ /* 0x0109e40000000200 */
[----:B------:R-:W-:Y:S06]  /*b5fa0*/  BAR.SYNC.DEFER_BLOCKING 0x0 ;  /* 0x0000000000007b1d */ /* 0x000fec0000010000 */
[----:B----4-:R-:W4:Y:S04]  /*b5fb0*/  LDL.LU R108, [R1+0x1f0] ;  /* 0x0001f000016c7983 */ /* 0x010f280000300800 */
[----:B------:R-:W4:Y:S04]  /*b5fc0*/  LDL.LU R109, [R1+0x1f8] ;  /* 0x0001f800016d7983 */ /* 0x000f280000300800 */
[----:B------:R-:W3:Y:S04]  /*b5fd0*/  LDL.LU R120, [R1+0xdf4] ;  /* 0x000df40001787983 */ /* 0x000ee80000300800 */
[----:B------:R-:W3:Y:S04]  /*b5fe0*/  LDL.LU R121, [R1+0xdfc] ;  /* 0x000dfc0001797983 */ /* 0x000ee80000300800 */
[----:B------:R-:W3:Y:S04]  /*b5ff0*/  LDL.LU R122, [R1+0xbf4] ;  /* 0x000bf400017a7983 */ /* 0x000ee80000300800 */
        /* <DEDUP_REMOVED lines=13> */
[----:B------:R-:W-:Y:S01]  /*b60d0*/  BAR.SYNC.DEFER_BLOCKING 0x0 ;  /* 0x0000000000007b1d */ /* 0x000fe20000010000 */
[----:B------:R-:W-:Y:S01]  /*b60e0*/  MOV R110, R148 ;  /* 0x00000094006e7202 */ /* 0x000fe20000000f00 */
[----:B------:R-:W-:-:S04]  /*b60f0*/  IMAD.MOV.U32 R111, RZ, RZ, R150 ;  /* 0x000000ffff6f7224 */ /* 0x000fc800078e0096 */
        /* <DEDUP_REMOVED lines=11> */
[----:B---3--:R-:W-:Y:S02]  /*b61b0*/  STSM.16.M88.4 [R156], R120 ;  /* 0x000000789c007844 */ /* 0x008fe40000000200 */
[----:B------:R-:W-:Y:S06]  /*b61c0*/  BAR.SYNC.DEFER_BLOCKING 0x0 ;  /* 0x0000000000007b1d */ /* 0x000fec0000010000 */
[----:B------:R-:W3:Y:S02]  /*b61d0*/  LDS.128 R120, [R154] ;  /* 0x000000009a787984 */ /* 0x000ee40000000c00 */
[----:B------:R-:W-:Y:S06]  /*b61e0*/  BAR.SYNC.DEFER_BLOCKING 0x0 ;  /* 0x0000000000007b1d */ /* 0x000fec0000010000 */
[----:B--2---:R-:W-:Y:S02]  /*b61f0*/  STSM.16.M88.4 [R156], R128 ;  /* 0x000000809c007844 */ /* 0x004fe40000000200 */
[----:B------:R-:W-:Y:S06]  /*b6200*/  BAR.SYNC.DEFER_BLOCKING 0x0 ;  /* 0x0000000000007b1d */ /* 0x000fec0000010000 */
[----:B------:R-:W2:Y:S02]  /*b6210*/  LDS.128 R128, [R154] ;  /* 0x000000009a807984 */ /* 0x000ea40000000c00 */
[----:B------:R-:W-:Y:S06]  /*b6220*/  BAR.SYNC.DEFER_BLOCKING 0x0 ;  /* 0x0000000000007b1d */ /* 0x000fec0000010000 */
[----:B------:R1:W-:Y:S02]  /*b6230*/  STSM.16.M88.4 [R156], R136 ;  /* 0x000000889c007844 */ /* 0x0003e40000000200 */
[----:B------:R-:W-:Y:S06]  /*b6240*/  BAR.SYNC.DEFER_BLOCKING 0x0 ;  /* 0x0000000000007b1d */ /* 0x000fec0000010000 */
[----:B-1----:R-:W4:Y:S04]  /*b6250*/  LDL.LU R136, [R1+0x1f4] ;  /* 0x0001f40001887983 */ /* 0x002f280000300800 */
[----:B------:R-:W4:Y:S01]  /*b6260*/  LDL.LU R137, [R1+0x1fc] ;  /* 0x0001fc0001897983 */ /* 0x000f220000300800 */
[----:B------:R-:W-:Y:S01]  /*b6270*/  MOV R138, R149 ;  /* 0x00000095008a7202 */ /* 0x000fe20000000f00 */
[----:B------:R-:W-:-:S02]  /*b6280*/  IMAD.MOV.U32 R139, RZ, RZ, R151 ;  /* 0x000000ffff8b7224 */ /* 0x000fc400078e0097 */
[----:B------:R-:W3:Y:S04]  /*b6290*/  LDL.LU R147, [R1+0x800] ;  /* 0x0008000001937983 */ /* 0x000ee80000300800 */
[----:B------:R-:W1:Y:S01]  /*b62a0*/  LDS.128 R140, [R154] ;  /* 0x000000009a8c7984 */ /* 0x000e620000000c00 */
[----:B------:R-:W-:Y:S06]  /*b62b0*/  BAR.SYNC.DEFER_BLOCKING 0x0 ;  /* 0x0000000000007b1d */ /* 0x000fec0000010000 */
[----:B------:R-:W2:Y:S01]  /*b62c0*/  LDL.LU R20, [R1+0x600] ;  /* 0x0006000001147983 */ /* 0x000ea20000300800 */
[----:B------:R-:W-:-:S03]  /*b62d0*/  IMAD.WIDE R26, R146, 0x4, R2 ;  /* 0x00000004921a7825 */ /* 0x000fc600078e0202 */
[----:B------:R-:W2:Y:S04]  /*b62e0*/  LDL.LU R148, [R1+0x12a4] ;  /* 0x0012a40001947983 */ /* 0x000ea80000300800 */
[----:B----4-:R-:W-:Y:S01]  /*b62f0*/  STSM.16.M88.4 [R156], R136 ;  /* 0x000000889c007844 */ /* 0x010fe20000000200 */
[----:B------:R-:W-:Y:S06]  /*b6300*/  BAR.SYNC.DEFER_BLOCKING 0x0 ;  /* 0x0000000000007b1d */ /* 0x000fec0000010000 */
[----:B------:R4:W-:Y:S04]  /*b6310*/  @P2 STG.E desc[UR60][R26.64], R144 ;  /* 0x000000901a002986 */ /* 0x0009e8000c10193c */
[----:B----4-:R-:W4:Y:S01]  /*b6320*/  LDL.LU R144, [R1+0x400] ;  /* 0x0004000001907983 */ /* 0x010f220000300800 */
[----:B------:R-:W-:-:S05]  /*b6330*/  IMAD.WIDE R26, R146, 0x4, R4 ;  /* 0x00000004921a7825 */ /* 0x000fca00078e0204 */
[----:B------:R1:W-:Y:S01]  /*b6340*/  @P4 STG.E desc[UR60][R26.64], R145 ;  /* 0x000000911a004986 */ /* 0x0003e2000c10193c */
[----:B------:R-:W-:Y:S01]  /*b6350*/  ISETP.LT.AND P4, PT, R157, UR5, !P3 ;  /* 0x000000059d007c0c */ /* 0x000fe2000df81270 */
[----:B------:R-:W-:Y:S02]  /*b6360*/  ULDC UR5, c[0x0][0x228] ;  /* 0x00008a0000057ab9 */ /* 0x000fe40000000800 */
[----:B-1----:R-:W4:Y:S01]  /*b6370*/  LDL.LU R145, [R1+0x200] ;  /* 0x0002000001917983 */ /* 0x002f220000300800 */
[----:B------:R-:W-:-:S09]  /*b6380*/  IMAD.WIDE R26, R146, 0x4, R6 ;  /* 0x00000004921a7825 */ /* 0x000fd200078e0206 */
[----:B------:R1:W-:Y:S04]  /*b6390*/  @P4 STG.E desc[UR60][R26.64], R22 ;  /* 0x000000161a004986 */ /* 0x0003e8000c10193c */
[----:B-1----:R-:W4:Y:S01]  /*b63a0*/  LDL.LU R22, [R1+0xe14] ;  /* 0x000e140001167983 */ /* 0x002f220000300800 */
[----:B------:R-:W-:Y:S01]  /*b63b0*/  ISETP.LT.AND P3, PT, R158, UR6, !P3 ;  /* 0x000000069e007c0c */ /* 0x000fe2000df61270 */
[----:B------:R-:W-:Y:S02]  /*b63c0*/  IMAD.WIDE R26, R146, 0x4, R8 ;  /* 0x00000004921a7825 */ /* 0x000fe400078e0208 */
[----:B------:R-:W4:Y:S10]  /*b63d0*/  LDL.LU R146, [R1+0x11bc] ;  /* 0x0011bc0001927983 */ /* 0x000f340000300800 */
[----:B------:R1:W-:Y:S01]  /*b63e0*/  @P3 STG.E desc[UR60][R26.64], R21 ;  /* 0x000000151a003986 */ /* 0x0003e2000c10193c */
[----:B------:R-:W-:Y:S01]  /*b63f0*/  ISETP.LT.AND P3, PT, R153, UR5, !P1 ;  /* 0x0000000599007c0c */ /* 0x000fe2000cf61270 */
[----:B------:R-:W-:-:S02]  /*b6400*/  ULDC UR5, c[0x0][0x228] ;  /* 0x00008a0000057ab9 */ /* 0x000fc40000000800 */
[----:B-1----:R-:W4:Y:S01]  /*b6410*/  LDL.LU R21, [R1+0xe04] ;  /* 0x000e040001157983 */ /* 0x002f220000300800 */
[----:B------:R-:W-:-:S09]  /*b6420*/  IMAD.WIDE R26, R19, 0x4, R2 ;  /* 0x00000004131a7825 */ /* 0x000fd200078e0202 */
[----:B---3--:R1:W-:Y:S01]  /*b6430*/  @P3 STG.E desc[UR60][R26.64], R147 ;  /* 0x000000931a003986 */ /* 0x0083e2000c10193c */
[----:B------:R-:W-:Y:S01]  /*b6440*/  ISETP.LT.AND P3, PT, R155, UR5, !P1 ;  /* 0x000000059b007c0c */ /* 0x000fe2000cf61270 */
[----:B------:R-:W-:Y:S02]  /*b6450*/  ULDC UR5, c[0x0][0x228] ;  /* 0x00008a0000057ab9 */ /* 0x000fe40000000800 */
[----:B-1----:R-:W3:Y:S01]  /*b6460*/  LDL.LU R147, [R1+0xc04] ;  /* 0x000c040001937983 */ /* 0x002ee20000300800 */
[----:B------:R-:W-:-:S09]  /*b6470*/  IMAD.WIDE R26, R19, 0x4, R4 ;  /* 0x00000004131a7825 */ /* 0x000fd200078e0204 */
[----:B--2---:R1:W-:Y:S01]  /*b6480*/  @P3 STG.E desc[UR60][R26.64], R20 ;  /* 0x000000141a003986 */ /* 0x0043e2000c10193c */
[----:B------:R-:W-:Y:S01]  /*b6490*/  ISETP.LT.AND P3, PT, R157, UR5, !P1 ;  /* 0x000000059d007c0c */ /* 0x000fe2000cf61270 */
[----:B------:R-:W-:Y:S02]  /*b64a0*/  ULDC UR5, c[0x0][0x228] ;  /* 0x00008a0000057ab9 */ /* 0x000fe40000000800 */
[----:B-1----:R-:W2:Y:S01]  /*b64b0*/  LDL.LU R20, [R1+0xa04] ;  /* 0x000a040001147983 */ /* 0x002ea20000300800 */
[----:B------:R-:W-:Y:S01]  /*b64c0*/  IMAD.WIDE R26, R19, 0x4, R6 ;  /* 0x00000004131a7825 */ /* 0x000fe200078e0206 */
[----:B------:R-:W-:Y:S02]  /*b64d0*/  ISETP.LT.AND P1, PT, R158, UR8, !P1 ;  /* 0x000000089e007c0c */ /* 0x000fe4000cf21270 */
[----:B------:R-:W-:-:S06]  /*b64e0*/  LOP3.LUT P2, RZ, R10, 0x1, RZ, 0xc0, !PT ;  /* 0x000000010aff7812 */ /* 0x000fcc000784c0ff */
[----:B----4-:R1:W-:Y:S04]  /*b64f0*/  @P3 STG.E desc[UR60][R26.64], R144 ;  /* 0x000000901a003986 */ /* 0x0103e8000c10193c */
[----:B-1----:R-:W4:Y:S01]  /*b6500*/  LDL.LU R144, [R1+0x804] ;  /* 0x0008040001907983 */ /* 0x002f220000300800 */
[----:B------:R-:W-:-:S03]  /*b6510*/  IMAD.WIDE R26, R19, 0x4, R8 ;  /* 0x00000004131a7825 */ /* 0x000fc600078e0208 */
[----:B------:R-:W4:Y:S04]  /*b6520*/  LDL.LU R19, [R1+0x10fc] ;  /* 0x0010fc0001137983 */ /* 0x000f280000300800 */
        /* <DEDUP_REMOVED lines=8> */
[----:B------:R-:W-:Y:S01]  /*b65b0*/  IMAD.WIDE R26, R148, 0x4, R4 ;  /* 0x00000004941a7825 */ /* 0x000fe200078e0204 */
[----:B------:R-:W-:-:S11]  /*b65c0*/  ULDC UR5, c[0x0][0x228] ;  /* 0x00008a0000057ab9 */ /* 0x000fd60000000800 */
[----:B------:R1:W-:Y:S01]  /*b65d0*/  @P3 STG.E desc[UR60][R26.64], R21 ;  /* 0x000000151a003986 */ /* 0x0003e2000c10193c */
[----:B------:R-:W-:Y:S01]  /*b65e0*/  ISETP.LT.AND P3, PT, R157, UR5, !P2 ;  /* 0x000000059d007c0c */ /* 0x000fe2000d761270 */
[----:B------:R-:W-:Y:S02]  /*b65f0*/  ULDC UR5, c[0x0][0x228] ;  /* 0x00008a0000057ab9 */ /* 0x000fe40000000800 */
[----:B-1----:R-:W4:Y:S01]  /*b6600*/  LDL.LU R21, [R1+0x204] ;  /* 0x0002040001157983 */ /* 0x002f220000300800 */
[----:B------:R-:W-:Y:S01]  /*b6610*/  IMAD.WIDE R26, R148, 0x4, R6 ;  /* 0x00000004941a7825 */ /* 0x000fe200078e0206 */
[----:B------:R-:W-:-:S08]  /*b6620*/  ISETP.LT.AND P2, PT, R158, UR12, !P2 ;  /* 0x0000000c9e007c0c */ /* 0x000fd0000d741270 */
[----:B---3--:R1:W-:Y:S04]  /*b6630*/  @P3 STG.E desc[UR60][R26.64], R147 ;  /* 0x000000931a003986 */ /* 0x0083e8000c10193c */
[----:B-1----:R-:W3:Y:S01]  /*b6640*/  LDL.LU R147, [R1+0xe18] ;  /* 0x000e180001937983 */ /* 0x002ee20000300800 */
[----:B------:R-:W-:-:S05]  /*b6650*/  IMAD.WIDE R26, R148, 0x4, R8 ;  /* 0x00000004941a7825 */ /* 0x000fca00078e0208 */
[----:B--2---:R1:W-:Y:S01]  /*b6660*/  @P2 STG.E desc[UR60][R26.64], R20 ;  /* 0x000000141a002986 */ /* 0x0043e2000c10193c */
[----:B------:R-:W-:Y:S01]  /*b6670*/  ISETP.LT.AND P2, PT, R153, UR5, !P0 ;  /* 0x0000000599007c0c */ /* 0x000fe2000c741270 */
[----:B------:R-:W-:Y:S02]  /*b6680*/  ULDC UR5, c[0x0][0x228] ;  /* 0x00008a0000057ab9 */ /* 0x000fe40000000800 */
[----:B-1----:R-:W2:Y:S01]  /*b6690*/  LDL.LU R20, [R1+0xe08] ;  /* 0x000e080001147983 */ /* 0x002ea20000300800 */
[----:B------:R-:W-:-:S09]  /*b66a0*/  IMAD.WIDE R26, R146, 0x4, R2 ;  /* 0x00000004921a7825 */ /* 0x000fd200078e0202 */
[----:B----4-:R1:W-:Y:S01]  /*b66b0*/  @P2 STG.E desc[UR60][R26.64], R144 ;  /* 0x000000901a002986 */ /* 0x0103e2000c10193c */
[----:B------:R-:W-:Y:S01]  /*b66c0*/  ISETP.LT.AND P2, PT, R155, UR5, !P0 ;  /* 0x000000059b007c0c */ /* 0x000fe2000c741270 */
[----:B------:R-:W-:Y:S02]  /*b66d0*/  ULDC UR5, c[0x0][0x228] ;  /* 0x00008a0000057ab9 */ /* 0x000fe40000000800 */
[----:B-1----:R-:W4:Y:S01]  /*b66e0*/  LDL.LU R144, [R1+0xc08] ;  /* 0x000c080001907983 */ /* 0x002f220000300800 */
[----:B------:R-:W-:-:S09]  /*b66f0*/  IMAD.WIDE R26, R146, 0x4, R4 ;  /* 0x00000004921a7825 */ /* 0x000fd200078e0204 */
[----:B------:R1:W-:Y:S01]  /*b6700*/  @P2 STG.E desc[UR60][R26.64], R145 ;  /* 0x000000911a002986 */ /* 0x0003e2000c10193c */
[----:B------:R-:W-:Y:S01]  /*b6710*/  ISETP.LT.AND P2, PT, R157, UR5, !P0 ;  /* 0x000000059d007c0c */ /* 0x000fe2000c741270 */
[----:B------:R-:W-:Y:S02]  /*b6720*/  ULDC UR5, c[0x0][0x228] ;  /* 0x00008a0000057ab9 */ /* 0x000fe40000000800 */
[----:B-1----:R-:W4:Y:S01]  /*b6730*/  LDL.LU R145, [R1+0xa08] ;  /* 0x000a080001917983 */ /* 0x002f220000300800 */
[----:B------:R-:W-:-:S09]  /*b6740*/  IMAD.WIDE R26, R146, 0x4, R6 ;  /* 0x00000004921a7825 */ /* 0x000fd200078e0206 */
[----:B------:R1:W-:Y:S04]  /*b6750*/  @P2 STG.E desc[UR60][R26.64], R22 ;  /* 0x000000161a002986 */ /* 0x0003e8000c10193c */
[----:B-1----:R-:W4:Y:S01]  /*b6760*/  LDL.LU R22, [R1+0x808] ;  /* 0x0008080001167983 */ /* 0x002f220000300800 */
[----:B------:R-:W-:Y:S01]  /*b6770*/  IMAD.WIDE R26, R146, 0x4, R8 ;  /* 0x00000004921a7825 */ /* 0x000fe200078e0208 */
[----:B------:R-:W-:Y:S02]  /*b6780*/  ISETP.LT.AND P0, PT, R158, UR10, !P0 ;  /* 0x0000000a9e007c0c */ /* 0x000fe4000c701270 */
[----:B------:R-:W4:Y:S01]  /*b6790*/  LDL.LU R146, [R1+0x608] ;  /* 0x0006080001927983 */ /* 0x000f220000300800 */
[----:B------:R-:W-:-:S10]  /*b67a0*/  LOP3.LUT P1, RZ, R10, 0x10, RZ, 0xc0, !PT ;  /* 0x000000100aff7812 */ /* 0x000fd4000782c0ff */
[----:B------:R1:W-:Y:S01]  /*b67b0*/  @P0 STG.E desc[UR60][R26.64], R21 ;  /* 0x000000151a000986 */ /* 0x0003e2000c10193c */
[----:B------:R-:W-:Y:S01]  /*b67c0*/  ISETP.LT.AND P0, PT, R153, UR5, !P1 ;  /* 0x0000000599007c0c */ /* 0x000fe2000cf01270 */
[----:B------:R-:W-:Y:S02]  /*b67d0*/  ULDC UR5, c[0x0][0x228] ;  /* 0x00008a0000057ab9 */ /* 0x000fe40000000800 */
[----:B-1----:R-:W4:Y:S01]  /*b67e0*/  LDL.LU R21, [R1+0x408] ;  /* 0x0004080001157983 */ /* 0x002f220000300800 */
[----:B------:R-:W-:-:S09]  /*b67f0*/  IMAD.WIDE R26, R19, 0x4, R2 ;  /* 0x00000004131a7825 */ /* 0x000fd200078e0202 */
[----:B---3--:R1:W-:Y:S01]  /*b6800*/  @P0 STG.E desc[UR60][R26.64], R147 ;  /* 0x000000931a000986 */ /* 0x0083e2000c10193c */
[----:B------:R-:W-:Y:S01]  /*b6810*/  ISETP.LT.AND P0, PT, R155, UR5, !P1 ;  /* 0x000000059b007c0c */ /* 0x000fe2000cf01270 */
[----:B------:R-:W-:Y:S01]  /*b6820*/  ULDC UR5, c[0x0][0x228] ;  /* 0x00008a0000057ab9 */ /* 0x000fe20000000800 */
[----:B-1----:R-:W-:-:S11]  /*b6830*/  IMAD.WIDE R26, R19, 0x4, R4 ;  /* 0x00000004131a7825 */ /* 0x002fd600078e0204 */
[----:B--2---:R1:W-:Y:S01]  /*b6840*/  @P0 STG.E desc[UR60][R26.64], R20 ;  /* 0x000000141a000986 */ /* 0x0043e2000c10193c */
[----:B------:R-:W-:Y:S01]  /*b6850*/  ISETP.LT.AND P0, PT, R157, UR5, !P1 ;  /* 0x000000059d007c0c */ /* 0x000fe2000cf01270 */
[----:B------:R-:W-:Y:S02]  /*b6860*/  ULDC UR5, c[0x0][0x228] ;  /* 0x00008a0000057ab9 */ /* 0x000fe40000000800 */
[----:B-1----:R-:W2:Y:S01]  /*b6870*/  LDL.LU R20, [R1+0x208] ;  /* 0x0002080001147983 */ /* 0x002ea20000300800 */
[----:B------:R-:W-:Y:S01]  /*b6880*/  IMAD.WIDE R26, R19, 0x4, R6 ;  /* 0x00000004131a7825 */ /* 0x000fe200078e0206 */
[----:B------:R-:W-:-:S08]  /*b6890*/  LOP3.LUT P3, RZ, R10, 0x20, RZ, 0xc0, !PT ;  /* 0x000000200aff7812 */ /* 0x000fd0000786c0ff */
[----:B----4-:R1:W-:Y:S01]  /*b68a0*/  @P0 STG.E desc[UR60][R26.64], R144 ;  /* 0x000000901a000986 */ /* 0x0103e2000c10193c */
[----:B------:R-:W-:-:S03]  /*b68b0*/  ISETP.LT.AND P0, PT, R158, UR16, !P1 ;  /* 0x000000109e007c0c */ /* 0x000fc6000cf01270 */
[----:B-1----:R-:W3:Y:S01]  /*b68c0*/  LDL.LU R144, [R1+0xe1c] ;  /* 0x000e1c0001907983 */ /* 0x002ee20000300800 */
[----:B------:R-:W-:-:S03]  /*b68d0*/  IMAD.WIDE R26, R19, 0x4, R8 ;  /* 0x00000004131a7825 */ /* 0x000fc600078e0208 */
[----:B------:R-:W4:Y:S06]  /*b68e0*/  LDL.LU R19, [R1+0xe0c] ;  /* 0x000e0c0001137983 */ /* 0x000f2c0000300800 */
[----:B------:R1:W-:Y:S01]  /*b68f0*/  @P0 STG.E desc[UR60][R26.64], R145 ;  /* 0x000000911a000986 */ /* 0x0003e2000c10193c */
[----:B------:R-:W-:Y:S01]  /*b6900*/  ISETP.LT.AND P0, PT, R153, UR5, !P3 ;  /* 0x0000000599007c0c */ /* 0x000fe2000df01270 */
[----:B------:R-:W-:Y:S01]  /*b6910*/  ULDC UR5, c[0x0][0x228] ;  /* 0x00008a0000057ab9 */ /* 0x000fe20000000800 */
[----:B-1----:R-:W-:-:S11]  /*b6920*/  IMAD.WIDE R26, R25, 0x4, R2 ;  /* 0x00000004191a7825 */ /* 0x002fd600078e0202 */
        /* <DEDUP_REMOVED lines=14> */
[----:B------:R-:W-:-:S11]  /*b6a10*/  LOP3.LUT P2, RZ, R10, 0x40, RZ, 0xc0, !PT ;  /* 0x000000400aff7812 */ /* 0x000fd6000784c0ff */
[----:B--2---:R1:W-:Y:S01]  /*b6a20*/  @P0 STG.E desc[UR60][R26.64], R20 ;  /* 0x000000141a000986 */ /* 0x0043e2000c10193c */
[----:B------:R-:W-:Y:S01]  /*b6a30*/  ISETP.LT.AND P0, PT, R153, UR5, !P2 ;  /* 0x0000000599007c0c */ /* 0x000fe2000d701270 */
[----:B------:R-:W-:Y:S02]  /*b6a40*/  ULDC UR5, c[0x0][0x228] ;  /* 0x00008a0000057ab9 */ /* 0x000fe40000000800 */
[----:B-1----:R-:W2:Y:S01]  /*b6a50*/  LDL.LU R20, [R1+0x60c] ;  /* 0x00060c0001147983 */ /* 0x002ea20000300800 */
[----:B------:R-:W-:-:S09]  /*b6a60*/  IMAD.WIDE R26, R159, 0x4, R2 ;  /* 0x000000049f1a7825 */ /* 0x000fd200078e0202 */
[----:B---3--:R1:W-:Y:S01]  /*b6a70*/  @P0 STG.E desc[UR60][R26.64], R144 ;  /* 0x000000901a000986 */ /* 0x0083e2000c10193c */
[----:B------:R-:W-:Y:S01]  /*b6a80*/  ISETP.LT.AND P0, PT, R155, UR5, !P2 ;  /* 0x000000059b007c0c */ /* 0x000fe2000d701270 */
[----:B------:R-:W-:Y:S02]  /*b6a90*/  ULDC UR5, c[0x0][0x228] ;  /* 0x00008a0000057ab9 */ /* 0x000fe40000000800 */
[----:B-1----:R-:W3:Y:S01]  /*b6aa0*/  LDL.LU R144, [R1+0x40c] ;  /* 0x00040c0001907983 */ /* 0x002ee20000300800 */
[----:B------:R-:W-:-:S09]  /*b6ab0*/  IMAD.WIDE R26, R159, 0x4, R4 ;  /* 0x000000049f1a7825 */ /* 0x000fd200078e0204 */
[----:B----4-:R1:W-:Y:S01]  /*b6ac0*/  @P0 STG.E desc[UR60][R26.64], R19 ;  /* 0x000000131a000986 */ /* 0x0103e2000c10193c */
[----:B------:R-:W-:Y:S01]  /*b6ad0*/  ISETP.LT.AND P0, PT, R157, UR5, !P2 ;  /* 0x000000059d007c0c */ /* 0x000fe2000d701270 */
[----:B------:R-:W-:Y:S02]  /*b6ae0*/  ULDC UR5, c[0x0][0x228] ;  /* 0x00008a0000057ab9 */ /* 0x000fe40000000800 */
[----:B-1----:R-:W4:Y:S01]  /*b6af0*/  LDL.LU R19, [R1+0x20c] ;  /* 0x00020c0001137983 */ /* 0x002f220000300800 */
[----:B------:R-:W-:-:S03]  /*b6b00*/  IMAD.WIDE R26, R159, 0x4, R6 ;  /* 0x000000049f1a7825 */ /* 0x000fc600078e0206 */
[----:B------:R-:W4:Y:S06]  /*b6b10*/  LDL.LU R147, [R1+0x1010] ;  /* 0x0010100001937983 */ /* 0x000f2c0000300800 */
[----:B------:R1:W-:Y:S04]  /*b6b20*/  @P0 STG.E desc[UR60][R26.64], R22 ;  /* 0x000000161a000986 */ /* 0x0003e8000c10193c */
[----:B-1----:R-:W4:Y:S01]  /*b6b30*/  LDL.LU R22, [R1+0xe30] ;  /* 0x000e300001167983 */ /* 0x002f220000300800 */
[----:B------:R-:W-:Y:S01]  /*b6b40*/  ISETP.LT.AND P0, PT, R158, UR20, !P2 ;  /* 0x000000149e007c0c */ /* 0x000fe2000d701270 */
[----:B------:R-:W-:Y:S01]  /*b6b50*/  IMAD.WIDE R26, R159, 0x4, R8 ;  /* 0x000000049f1a7825 */ /* 0x000fe200078e0208 */
[----:B------:R-:W-:Y:S01]  /*b6b60*/  LOP3.LUT P1, RZ, R10, 0x80, RZ, 0xc0, !PT ;  /* 0x000000800aff7812 */ /* 0x000fe2000782c0ff */
[----:B------:R-:W4:Y:S10]  /*b6b70*/  LDL.LU R148, [R1+0xe20] ;  /* 0x000e200001947983 */ /* 0x000f340000300800 */
[----:B------:R1:W-:Y:S01]  /*b6b80*/  @P0 STG.E desc[UR60][R26.64], R146 ;  /* 0x000000921a000986 */ /* 0x0003e2000c10193c */
[----:B------:R-:W-:Y:S01]  /*b6b90*/  ISETP.LT.AND P0, PT, R153, UR5, !P1 ;  /* 0x0000000599007c0c */ /* 0x000fe2000cf01270 */
[----:B------:R-:W-:Y:S01]  /*b6ba0*/  ULDC UR5, c[0x0][0x228] ;  /* 0x00008a0000057ab9 */ /* 0x000fe20000000800 */
[----:B-1----:R-:W-:-:S11]  /*b6bb0*/  IMAD.WIDE R26, R252, 0x4, R2 ;  /* 0x00000004fc1a7825 */ /* 0x002fd600078e0202 */
[----:B------:R1:W-:Y:S04]  /*b6bc0*/  @P0 STG.E desc[UR60][R26.64], R21 ;  /* 0x000000151a000986 */ /* 0x0003e8000c10193c */
[----:B-1----:R-:W4:Y:S01]  /*b6bd0*/  LDL.LU R21, [R1+0xc10] ;  /* 0x000c100001157983 */ /* 0x002f220000300800 */
[----:B------:R-:W-:Y:S01]  /*b6be0*/  ISETP.LT.AND P0, PT, R155, UR5, !P1 ;  /* 0x000000059b007c0c */ /* 0x000fe2000cf01270 */
[C---:B------:R-:W-:Y:S01]  /*b6bf0*/  IMAD.WIDE R26, R252.reuse, 0x4, R4 ;  /* 0x00000004fc1a7825 */ /* 0x040fe200078e0204 */
[----:B------:R-:W-:Y:S01]  /*b6c00*/  ULDC UR5, c[0x0][0x228] ;  /* 0x00008a0000057ab9 */ /* 0x000fe20000000800 */
[----:B------:R-:W4:Y:S10]  /*b6c10*/  LDL.LU R145, [R1+0xa10] ;  /* 0x000a100001917983 */ /* 0x000f340000300800 */
[----:B--2---:R1:W-:Y:S01]  /*b6c20*/  @P0 STG.E desc[UR60][R26.64], R20 ;  /* 0x000000141a000986 */ /* 0x0043e2000c10193c */
[----:B------:R-:W-:Y:S01]  /*b6c30*/  ISETP.LT.AND P0, PT, R157, UR5, !P1 ;  /* 0x000000059d007c0c */ /* 0x000fe2000cf01270 */
[----:B------:R-:W-:Y:S01]  /*b6c40*/  ULDC UR5, c[0x0][0x228] ;  /* 0x00008a0000057ab9 */ /* 0x000fe20000000800 */
[----:B-1----:R-:W-:Y:S01]  /*b6c50*/  IMAD.WIDE R26, R252, 0x4, R6 ;  /* 0x00000004fc1a7825 */ /* 0x002fe200078e0206 */
[----:B------:R-:W2:Y:S01]  /*b6c60*/  LDL.LU R20, [R1+0x1014] ;  /* 0x0010140001147983 */ /* 0x000ea20000300800 */
[----:B------:R-:W-:-:S09]  /*b6c70*/  LOP3.LUT P3, RZ, R10, 0x100, RZ, 0xc0, !PT ;  /* 0x000001000aff7812 */ /* 0x000fd2000786c0ff */
[----:B---3--:R1:W-:Y:S01]  /*b6c80*/  @P0 STG.E desc[UR60][R26.64], R144 ;  /* 0x000000901a000986 */ /* 0x0083e2000c10193c */
[----:B------:R-:W-:-:S03]  /*b6c90*/  ISETP.LT.AND P0, PT, R158, UR18, !P1 ;  /* 0x000000129e007c0c */ /* 0x000fc6000cf01270 */
        /* <DEDUP_REMOVED lines=22> */
[----:B------:R-:W4:Y:S01]  /*b6e00*/  LDL.LU R147, [R1+0x101c] ;  /* 0x00101c0001937983 */ /* 0x000f220000300800 */
[----:B------:R-:W-:-:S09]  /*b6e10*/  LOP3.LUT P2, RZ, R10, 0x200, RZ, 0xc0, !PT ;  /* 0x000002000aff7812 */ /* 0x000fd2000784c0ff */
[----:B------:R1:W-:Y:S01]  /*b6e20*/  @P0 STG.E desc[UR60][R26.64], R145 ;  /* 0x000000911a000986 */ /* 0x0003e2000c10193c */
[----:B------:R-:W-:Y:S01]  /*b6e30*/  ISETP.LT.AND P0, PT, R153, UR5, !P2 ;  /* 0x0000000599007c0c */ /* 0x000fe2000d701270 */
[----:B------:R-:W-:Y:S02]  /*b6e40*/  ULDC UR5, c[0x0][0x228] ;  /* 0x00008a0000057ab9 */ /* 0x000fe40000000800 */
[----:B-1----:R-:W4:Y:S01]  /*b6e50*/  LDL.LU R145, [R1+0xe24] ;  /* 0x000e240001917983 */ /* 0x002f220000300800 */
[----:B--2---:R-:W-:-:S09]  /*b6e60*/  IMAD.WIDE R26, R20, 0x4, R2 ;  /* 0x00000004141a7825 */ /* 0x004fd200078e0202 */
[----:B---3--:R1:W-:Y:S01]  /*b6e70*/  @P0 STG.E desc[UR60][R26.64], R144 ;  /* 0x000000901a000986 */ /* 0x0083e2000c10193c */
[----:B------:R-:W-:Y:S01]  /*b6e80*/  ISETP.LT.AND P0, PT, R155, UR5, !P2 ;  /* 0x000000059b007c0c */ /* 0x000fe2000d701270 */
[----:B------:R-:W-:Y:S02]  /*b6e90*/  ULDC UR5, c[0x0][0x228] ;  /* 0x00008a0000057ab9 */ /* 0x000fe40000000800 */
[----:B-1----:R-:W2:Y:S01]  /*b6ea0*/  LDL.LU R144, [R1+0xc14] ;  /* 0x000c140001907983 */ /* 0x002ea20000300800 */
[----:B------:R-:W-:-:S09]  /*b6eb0*/  IMAD.WIDE R26, R20, 0x4, R4 ;  /* 0x00000004141a7825 */ /* 0x000fd200078e0204 */
[----:B----4-:R1:W-:Y:S01]  /*b6ec0*/  @P0 STG.E desc[UR60][R26.64], R19 ;  /* 0x000000131a000986 */ /* 0x0103e2000c10193c */
[----:B------:R-:W-:Y:S01]  /*b6ed0*/  ISETP.LT.AND P0, PT, R157, UR5, !P2 ;  /* 0x000000059d007c0c */ /* 0x000fe2000d701270 */
[----:B------:R-:W-:Y:S02]  /*b6ee0*/  ULDC UR5, c[0x0][0x228] ;  /* 0x00008a0000057ab9 */ /* 0x000fe40000000800 */
[----:B-1----:R-:W3:Y:S01]  /*b6ef0*/  LDL.LU R19, [R1+0xa14] ;  /* 0x000a140001137983 */ /* 0x002ee20000300800 */
[----:B------:R-:W-:-:S09]  /*b6f00*/  IMAD.WIDE R26, R20, 0x4, R6 ;  /* 0x00000004141a7825 */ /* 0x000fd200078e0206 */
        /* <DEDUP_REMOVED lines=8> */
[----:B------:R-:W-:-:S02]  /*b6f90*/  ULDC UR5, c[0x0][0x228] ;  /* 0x00008a0000057ab9 */ /* 0x000fc40000000800 */
        /* <DEDUP_REMOVED lines=12> */
[----:B------:R-:W-:-:S08]  /*b7060*/  LOP3.LUT P3, RZ, R10, 0x800, RZ, 0xc0, !PT ;  /* 0x000008000aff7812 */ /* 0x000fd0000786c0ff */
[----:B--2---:R1:W-:Y:S01]  /*b7070*/  @P0 STG.E desc[UR60][R26.64], R144 ;  /* 0x000000901a000986 */ /* 0x0043e2000c10193c */
[----:B------:R-:W-:-:S03]  /*b7080*/  ISETP.LT.AND P0, PT, R158, UR28, !P1 ;  /* 0x0000001c9e007c0c */ /* 0x000fc6000cf01270 */
[----:B-1----:R-:W2:Y:S01]  /*b7090*/  LDL.LU R144, [R1+0xe38] ;  /* 0x000e380001907983 */ /* 0x002ea20000300800 */
[----:B------:R-:W-:-:S03]  /*b70a0*/  IMAD.WIDE R26, R146, 0x4, R8 ;  /* 0x00000004921a7825 */ /* 0x000fc600078e0208 */
[----:B------:R-:W2:Y:S06]  /*b70b0*/  LDL.LU R146, [R1+0x1024] ;  /* 0x0010240001927983 */ /* 0x000eac0000300800 */
[----:B---3--:R1:W-:Y:S01]  /*b70c0*/  @P0 STG.E desc[UR60][R26.64], R19 ;  /* 0x000000131a000986 */ /* 0x0083e2000c10193c */
[----:B------:R-:W-:Y:S01]  /*b70d0*/  ISETP.LT.AND P0, PT, R153, UR5, !P3 ;  /* 0x0000000599007c0c */ /* 0x000fe2000df01270 */
[----:B------:R-:W-:Y:S02]  /*b70e0*/  ULDC UR5, c[0x0][0x228] ;  /* 0x00008a0000057ab9 */ /* 0x000fe40000000800 */
[----:B-1----:R-:W3:Y:S01]  /*b70f0*/  LDL.LU R19, [R1+0xe28] ;  /* 0x000e280001137983 */ /* 0x002ee20000300800 */
[----:B------:R-:W-:-:S09]  /*b7100*/  IMAD.WIDE R26, R147, 0x4, R2 ;  /* 0x00000004931a7825 */ /* 0x000fd200078e0202 */
[----:B----4-:R1:W-:Y:S04]  /*b7110*/  @P0 STG.E desc[UR60][R26.64], R22 ;  /* 0x000000161a000986 */ /* 0x0103e8000c10193c */
[----:B-1----:R-:W4:Y:S01]  /*b7120*/  LDL.LU R22, [R1+0xc18] ;  /* 0x000c180001167983 */ /* 0x002f220000300800 */
[----:B------:R-:W-:Y:S01]  /*b7130*/  ISETP.LT.AND P0, PT, R155, UR5, !P3 ;  /* 0x000000059b007c0c */ /* 0x000fe2000df01270 */
[----:B------:R-:W-:Y:S01]  /*b7140*/  IMAD.WIDE R26, R147, 0x4, R4 ;  /* 0x00000004931a7825 */ /* 0x000fe200078e0204 */
[----:B------:R-:W-:Y:S01]  /*b7150*/  ULDC UR5, c[0x0][0x228] ;  /* 0x00008a0000057ab9 */ /* 0x000fe20000000800 */
        /* <DEDUP_REMOVED lines=15> */
[----:B------:R-:W-:-:S09]  /*b7250*/  IMAD.WIDE R26, R20, 0x4, R2 ;  /* 0x00000004141a7825 */ /* 0x000fd200078e0202 */
        /* <DEDUP_REMOVED lines=10> */
[----:B----4-:R1:W-:Y:S04]  /*b7300*/  @P0 STG.E desc[UR60][R26.64], R22 ;  /* 0x000000161a000986 */ /* 0x0103e8000c10193c */
[----:B-1----:R-:W4:Y:S01]  /*b7310*/  LDL.LU R22, [R1+0xe3c] ;  /* 0x000e3c0001167983 */ /* 0x002f220000300800 */
[----:B------:R-:W-:-:S03]  /*b7320*/  IMAD.WIDE R26, R20, 0x4, R8 ;  /* 0x00000004141a7825 */ /* 0x000fc600078e0208 */
[----:B------:R-:W4:Y:S01]  /*b7330*/  LDL.LU R20, [R1+0xe2c] ;  /* 0x000e2c0001147983 */ /* 0x000f220000300800 */
[----:B------:R-:W-:Y:S02]  /*b7340*/  ISETP.LT.AND P0, PT, R158, UR32, !P2 ;  /* 0x000000209e007c0c */ /* 0x000fe4000d701270 */
        /* <DEDUP_REMOVED lines=35> */
[----:B------:R-:W-:Y:S01]  /*b7580*/  LOP3.LUT P2, RZ, R10, 0x8000, RZ, 0xc0, !PT ;  /* 0x000080000aff7812 */ /* 0x000fe2000784c0ff */
[----:B------:R-:W4:Y:S01]  /*b7590*/  LDL.LU R146, [R1+0x1030] ;  /* 0x0010300001927983 */ /* 0x000f220000300800 */
[----:B------:R-:W-:-:S09]  /*b75a0*/  ULDC UR5, c[0x0][0x228] ;  /* 0x00008a0000057ab9 */ /* 0x000fd20000000800 */
[----:B------:R1:W-:Y:S04]  /*b75b0*/  @P0 STG.E desc[UR60][R26.64], R21 ;  /* 0x000000151a000986 */ /* 0x0003e8000c10193c */
[----:B-1----:R-:W4:Y:S01]  /*b75c0*/  LDL.LU R21, [R1+0xe50] ;  /* 0x000e500001157983 */ /* 0x002f220000300800 */
[----:B------:R-:W-:Y:S01]  /*b75d0*/  IMAD.WIDE R26, R147, 0x4, R8 ;  /* 0x00000004931a7825 */ /* 0x000fe200078e0208 */
[----:B------:R-:W-:Y:S02]  /*b75e0*/  ISETP.LT.AND P0, PT, R158, UR36, !P3 ;  /* 0x000000249e007c0c */ /* 0x000fe4000df01270 */
[----:B------:R-:W4:Y:S11]  /*b75f0*/  LDL.LU R147, [R1+0xe40] ;  /* 0x000e400001937983 */ /* 0x000f360000300800 */
[----:B------:R1:W-:Y:S01]  /*b7600*/  @P0 STG.E desc[UR60][R26.64], R145 ;  /* 0x000000911a000986 */ /* 0x0003e2000c10193c */
[----:B------:R-:W-:Y:S01]  /*b7610*/  ISETP.LT.AND P0, PT, R153, UR5, !P2 ;  /* 0x0000000599007c0c */ /* 0x000fe2000d701270 */
[----:B------:R-:W-:-:S02]  /*b7620*/  ULDC UR5, c[0x0][0x228] ;  /* 0x00008a0000057ab9 */ /* 0x000fc40000000800 */
        /* <DEDUP_REMOVED lines=9> */
[----:B------:R-:W-:Y:S01]  /*b76c0*/  ULDC UR5, c[0x0][0x228] ;  /* 0x00008a0000057ab9 */ /* 0x000fe20000000800 */
[----:B-1----:R-:W-:Y:S01]  /*b76d0*/  IMAD.WIDE R26, R148, 0x4, R6 ;  /* 0x00000004941a7825 */ /* 0x002fe200078e0206 */
[----:B------:R-:W3:Y:S10]  /*b76e0*/  LDL.LU R19, [R1+0x1034] ;  /* 0x0010340001137983 */ /* 0x000ef40000300800 */
[----:B----4-:R1:W-:Y:S01]  /*b76f0*/  @P0 STG.E desc[UR60][R26.64], R22 ;  /* 0x000000161a000986 */ /* 0x0103e2000c10193c */
[----:B------:R-:W-:-:S03]  /*b7700*/  ISETP.LT.AND P0, PT, R158, UR34, !P2 ;  /* 0x000000229e007c0c */ /* 0x000fc6000d701270 */
[----:B-1----:R-:W4:Y:S01]  /*b7710*/  LDL.LU R22, [R1+0x820] ;  /* 0x0008200001167983 */ /* 0x002f220000300800 */
[----:B------:R-:W-:-:S09]  /*b7720*/  IMAD.WIDE R26, R148, 0x4, R8 ;  /* 0x00000004941a7825 */ /* 0x000fd200078e0208 */
[----:B------:R1:W-:Y:S04]  /*b7730*/  @P0 STG.E desc[UR60][R26.64], R20 ;  /* 0x000000141a000986 */ /* 0x0003e8000c10193c */
[----:B-1----:R-:W4:Y:S01]  /*b7740*/  LDL.LU R20, [R1+0x620] ;  /* 0x0006200001147983 */ /* 0x002f220000300800 */
[----:B------:R-:W-:Y:S01]  /*b7750*/  LOP3.LUT P1, RZ, R10, 0x10000, RZ, 0xc0, !PT ;  /* 0x000100000aff7812 */ /* 0x000fe2000782c0ff */
[----:B------:R-:W-:Y:S02]  /*b7760*/  IMAD.WIDE R26, R146, 0x4, R2 ;  /* 0x00000004921a7825 */ /* 0x000fe400078e0202 */
[----:B------:R-:W4:Y:S01]  /*b7770*/  LDL.LU R148, [R1+0x1038] ;  /* 0x0010380001947983 */ /* 0x000f220000300800 */
[----:B------:R-:W-:Y:S01]  /*b7780*/  ISETP.LT.AND P0, PT, R153, UR5, !P1 ;  /* 0x0000000599007c0c */ /* 0x000fe2000cf01270 */
[----:B------:R-:W-:-:S12]  /*b7790*/  ULDC UR5, c[0x0][0x228] ;  /* 0x00008a0000057ab9 */ /* 0x000fd80000000800 */
[----:B------:R1:W-:Y:S01]  /*b77a0*/  @P0 STG.E desc[UR60][R26.64], R21 ;  /* 0x000000151a000986 */ /* 0x0003e2000c10193c */
        /* <DEDUP_REMOVED lines=9> */
[----:B------:R1:W-:Y:S01]  /*b7840*/  @P0 STG.E desc[UR60][R26.64], R145 ;  /* 0x000000911a000986 */ /* 0x0003e2000c10193c */
[----:B------:R-:W-:-:S03]  /*b7850*/  ISETP.LT.AND P0, PT, R158, UR40, !P1 ;  /* 0x000000289e007c0c */ /* 0x000fc6000cf01270 */
[----:B-1----:R-:W4:Y:S01]  /*b7860*/  LDL.LU R145, [R1+0xe54] ;  /* 0x000e540001917983 */ /* 0x002f220000300800 */
[----:B------:R-:W-:-:S03]  /*b7870*/  IMAD.WIDE R26, R146, 0x4, R8 ;  /* 0x00000004921a7825 */ /* 0x000fc600078e0208 */
[----:B------:R-:W4:Y:S01]  /*b7880*/  LDL.LU R146, [R1+0x103c] ;  /* 0x00103c0001927983 */ /* 0x000f220000300800 */
[----:B------:R-:W-:-:S05]  /*b7890*/  LOP3.LUT P3, RZ, R10, 0x20000, RZ, 0xc0, !PT ;  /* 0x000200000aff7812 */ /* 0x000fca000786c0ff */
[----:B--2---:R1:W-:Y:S04]  /*b78a0*/  @P0 STG.E desc[UR60][R26.64], R144 ;  /* 0x000000901a000986 */ /* 0x0043e8000c10193c */
[----:B-1----:R-:W2:Y:S01]  /*b78b0*/  LDL.LU R144, [R1+0xe44] ;  /* 0x000e440001907983 */ /* 0x002ea20000300800 */
[----:B------:R-:W-:Y:S01]  /*b78c0*/  ISETP.LT.AND P0, PT, R153, UR5, !P3 ;  /* 0x0000000599007c0c */ /* 0x000fe2000df01270 */
[----:B------:R-:W-:Y:S01]  /*b78d0*/  ULDC UR5, c[0x0][0x228] ;  /* 0x00008a0000057ab9 */ /* 0x000fe20000000800 */
[----:B---3--:R-:W-:-:S11]  /*b78e0*/  IMAD.WIDE R26, R19, 0x4, R2 ;  /* 0x00000004131a7825 */ /* 0x008fd600078e0202 */
        /* <DEDUP_REMOVED lines=10> */
[----:B------:R-:W-:-:S10]  /*b7990*/  ULDC UR5, c[0x0][0x228] ;  /* 0x00008a0000057ab9 */ /* 0x000fd40000000800 */
[----:B------:R1:W-:Y:S01]  /*b79a0*/  @P0 STG.E desc[UR60][R26.64], R21 ;  /* 0x000000151a000986 */ /* 0x0003e2000c10193c */
[----:B------:R-:W-:-:S03]  /*b79b0*/  ISETP.LT.AND P0, PT, R158, UR38, !P3 ;  /* 0x000000269e007c0c */ /* 0x000fc6000df01270 */
[----:B-1----:R-:W4:Y:S01]  /*b79c0*/  LDL.LU R21, [R1+0x824] ;  /* 0x0008240001157983 */ /* 0x002f220000300800 */
[----:B------:R-:W-:-:S03]  /*b79d0*/  IMAD.WIDE R26, R19, 0x4, R8 ;  /* 0x00000004131a7825 */ /* 0x000fc600078e0208 */
[----:B------:R-:W4:Y:S06]  /*b79e0*/  LDL.LU R19, [R1+0x1040] ;  /* 0x0010400001137983 */ /* 0x000f2c0000300800 */
        /* <DEDUP_REMOVED lines=10> */
[----:B--2---:R1:W-:Y:S04]  /*b7a90*/  @P0 STG.E desc[UR60][R26.64], R144 ;  /* 0x000000901a000986 */ /* 0x0043e8000c10193c */
[----:B-1----:R-:W2:Y:S01]  /*b7aa0*/  LDL.LU R144, [R1+0x224] ;  /* 0x0002240001907983 */ /* 0x002ea20000300800 */
[----:B------:R-:W-:Y:S01]  /*b7ab0*/  ISETP.LT.AND P0, PT, R157, UR5, !P2 ;  /* 0x000000059d007c0c */ /* 0x000fe2000d701270 */
[----:B------:R-:W-:Y:S01]  /*b7ac0*/  IMAD.WIDE R26, R148, 0x4, R6 ;  /* 0x00000004941a7825 */ /* 0x000fe200078e0206 */
[----:B------:R-:W-:Y:S01]  /*b7ad0*/  LOP3.LUT P1, RZ, R10, 0x80000, RZ, 0xc0, !PT ;  /* 0x000800000aff7812 */ /* 0x000fe2000782c0ff */
[----:B------:R-:W-:-:S10]  /*b7ae0*/  ULDC UR5, c[0x0][0x228] ;  /* 0x00008a0000057ab9 */ /* 0x000fd40000000800 */
[----:B---3--:R1:W-:Y:S01]  /*b7af0*/  @P0 STG.E desc[UR60][R26.64], R22 ;  /* 0x000000161a000986 */ /* 0x0083e2000c10193c */
[----:B------:R-:W-:-:S03]  /*b7b00*/  ISETP.LT.AND P0, PT, R158, UR44, !P2 ;  /* 0x0000002c9e007c0c */ /* 0x000fc6000d701270 */
[----:B-1----:R-:W3:Y:S01]  /*b7b10*/  LDL.LU R22, [R1+0xe58] ;  /* 0x000e580001167983 */ /* 0x002ee20000300800 */
[----:B------:R-:W-:-:S03]  /*b7b20*/  IMAD.WIDE R26, R148, 0x4, R8 ;  /* 0x00000004941a7825 */ /* 0x000fc600078e0208 */
[----:B------:R-:W3:Y:S06]  /*b7b30*/  LDL.LU R148, [R1+0x1044] ;  /* 0x0010440001947983 */ /* 0x000eec0000300800 */
[----:B----4-:R1:W-:Y:S04]  /*b7b40*/  @P0 STG.E desc[UR60][R26.64], R20 ;  /* 0x000000141a000986 */ /* 0x0103e8000c10193c */
        /* <DEDUP_REMOVED lines=8> */
[----:B------:R-:W-:-:S03]  /*b7bd0*/  IMAD.WIDE R26, R146, 0x4, R4 ;  /* 0x00000004921a7825 */ /* 0x000fc600078e0204 */
[----:B------:R-:W4:Y:S06]  /*b7be0*/  LDL.LU R150, [R1+0xa28] ;  /* 0x000a280001967983 */ /* 0x000f2c0000300800 */
[----:B------:R1:W-:Y:S01]  /*b7bf0*/  @P0 STG.E desc[UR60][R26.64], R147 ;  /* 0x000000931a000986 */ /* 0x0003e2000c10193c */
[----:B------:R-:W-:Y:S01]  /*b7c00*/  ISETP.LT.AND P0, PT, R157, UR5, !P1 ;  /* 0x000000059d007c0c */ /* 0x000fe2000cf01270 */
[----:B------:R-:W-:Y:S01]  /*b7c10*/  ULDC UR5, c[0x0][0x228] ;  /* 0x00008a0000057ab9 */ /* 0x000fe20000000800 */
[----:B-1----:R-:W-:-:S11]  /*b7c20*/  IMAD.WIDE R26, R146, 0x4, R6 ;  /* 0x00000004921a7825 */ /* 0x002fd600078e0206 */
        /* <DEDUP_REMOVED lines=9> */
[----:B------:R-:W-:Y:S01]  /*b7cc0*/  IMAD.WIDE R26, R19, 0x4, R2 ;  /* 0x00000004131a7825 */ /* 0x000fe200078e0202 */
[----:B------:R-:W-:-:S11]  /*b7cd0*/  ULDC UR5, c[0x0][0x228] ;  /* 0x00008a0000057ab9 */ /* 0x000fd60000000800 */
        /* <DEDUP_REMOVED lines=19> */
[----:B------:R-:W4:Y:S01]  /*b7e10*/  LDL.LU R147, [R1+0x104c] ;  /* 0x00104c0001937983 */ /* 0x000f220000300800 */
[----:B-1----:R-:W-:-:S09]  /*b7e20*/  IMAD.WIDE R26, R148, 0x4, R2 ;  /* 0x00000004941a7825 */ /* 0x002fd200078e0202 */
        /* <DEDUP_REMOVED lines=14> */
[----:B------:R-:W-:-:S09]  /*b7f10*/  IMAD.WIDE R26, R148, 0x4, R8 ;  /* 0x00000004941a7825 */ /* 0x000fd200078e0208 */
[----:B----4-:R1:W-:Y:S04]  /*b7f20*/  @P0 STG.E desc[UR60][R26.64], R20 ;  /* 0x000000141a000986 */ /* 0x0103e8000c10193c */
[----:B-1----:R-:W4:Y:S01]  /*b7f30*/  LDL.LU R20, [R1+0x62c] ;  /* 0x00062c0001147983 */ /* 0x002f220000300800 */
[----:B------:R-:W-:Y:S01]  /*b7f40*/  ISETP.LT.AND P0, PT, R153, UR5, !P1 ;  /* 0x0000000599007c0c */ /* 0x000fe2000cf01270 */
[C---:B------:R-:W-:Y:S01]  /*b7f50*/  IMAD.WIDE R26, R146.reuse, 0x4, R2 ;  /* 0x00000004921a7825 */ /* 0x040fe200078e0202 */
[----:B------:R-:W-:Y:S01]  /*b7f60*/  ULDC UR5, c[0x0][0x228] ;  /* 0x00008a0000057ab9 */ /* 0x000fe20000000800 */
[----:B------:R-:W4:Y:S10]  /*b7f70*/  LDL.LU R148, [R1+0x42c] ;  /* 0x00042c0001947983 */ /* 0x000f340000300800 */
[----:B------:R1:W-:Y:S01]  /*b7f80*/  @P0 STG.E desc[UR60][R26.64], R21 ;  /* 0x000000151a000986 */ /* 0x0003e2000c10193c */
[----:B------:R-:W-:Y:S01]  /*b7f90*/  ISETP.LT.AND P0, PT, R155, UR5, !P1 ;  /* 0x000000059b007c0c */ /* 0x000fe2000cf01270 */
[----:B------:R-:W-:Y:S01]  /*b7fa0*/  ULDC UR5, c[0x0][0x228] ;  /* 0x00008a0000057ab9 */ /* 0x000fe20000000800 */
[----:B-1----:R-:W-:-:S11]  /*b7fb0*/  IMAD.WIDE R26, R146, 0x4, R4 ;  /* 0x00000004921a7825 */ /* 0x002fd600078e0204 */
[----:B------:R1:W-:Y:S01]  /*b7fc0*/  @P0 STG.E desc[UR60][R26.64], R19 ;  /* 0x000000131a000986 */ /* 0x0003e2000c10193c */
[----:B------:R-:W-:Y:S01]  /*b7fd0*/  ISETP.LT.AND P0, PT, R157, UR5, !P1 ;  /* 0x000000059d007c0c */ /* 0x000fe2000cf01270 */
[----:B------:R-:W-:Y:S02]  /*b7fe0*/  ULDC UR5, c[0x0][0x228] ;  /* 0x00008a0000057ab9 */ /* 0x000fe40000000800 */
[----:B-1----:R-:W4:Y:S01]  /*b7ff0*/  LDL.LU R19, [R1+0x22c] ;  /* 0x00022c0001137983 */ /* 0x002f220000300800 */
[----:B------:R-:W-:-:S03]  /*b8000*/  IMAD.WIDE R26, R146, 0x4, R6 ;  /* 0x00000004921a7825 */ /* 0x000fc600078e0206 */
[----:B------:R-:W4:Y:S06]  /*b8010*/  LDL.LU R21, [R1+0x1050] ;  /* 0x0010500001157983 */ /* 0x000f2c0000300800 */
[----:B------:R1:W-:Y:S01]  /*b8020*/  @P0 STG.E desc[UR60][R26.64], R145 ;  /* 0x000000911a000986 */ /* 0x0003e2000c10193c */
[----:B------:R-:W-:-:S03]  /*b8030*/  ISETP.LT.AND P0, PT, R158, UR52, !P1 ;  /* 0x000000349e007c0c */ /* 0x000fc6000cf01270 */
[----:B-1----:R-:W4:Y:S01]  /*b8040*/  LDL.LU R145, [R1+0xe70] ;  /* 0x000e700001917983 */ /* 0x002f220000300800 */
[----:B------:R-:W-:Y:S01]  /*b8050*/  IMAD.WIDE R26, R146, 0x4, R8 ;  /* 0x00000004921a7825 */ /* 0x000fe200078e0208 */
[----:B------:R-:W-:-:S08]  /*b8060*/  LOP3.LUT P3, RZ, R10, 0x800000, RZ, 0xc0, !PT ;  /* 0x008000000aff7812 */ /* 0x000fd0000786c0ff */
        /* <DEDUP_REMOVED lines=15> */
[----:B------:R-:W4:Y:S01]  /*b8160*/  LDL.LU R146, [R1+0x1054] ;  /* 0x0010540001927983 */ /* 0x000f220000300800 */
[----:B------:R-:W-:-:S09]  /*b8170*/  ULDC UR5, c[0x0][0x228] ;  /* 0x00008a0000057ab9 */ /* 0x000fd20000000800 */
[----:B------:R1:W-:Y:S01]  /*b8180*/  @P0 STG.E desc[UR60][R26.64], R148 ;  /* 0x000000941a000986 */ /* 0x0003e2000c10193c */
[----:B------:R-:W-:-:S03]  /*b8190*/  ISETP.LT.AND P0, PT, R158, UR50, !P3 ;  /* 0x000000329e007c0c */ /* 0x000fc6000df01270 */
[----:B-1----:R-:W4:Y:S01]  /*b81a0*/  LDL.LU R148, [R1+0x630] ;  /* 0x0006300001947983 */ /* 0x002f220000300800 */
[----:B------:R-:W-:-:S03]  /*b81b0*/  IMAD.WIDE R26, R147, 0x4, R8 ;  /* 0x00000004931a7825 */ /* 0x000fc600078e0208 */
[----:B------:R-:W4:Y:S06]  /*b81c0*/  LDL.LU R147, [R1+0x430] ;  /* 0x0004300001937983 */ /* 0x000f2c0000300800 */
[----:B------:R1:W-:Y:S01]  /*b81d0*/  @P0 STG.E desc[UR60][R26.64], R19 ;  /* 0x000000131a000986 */ /* 0x0003e2000c10193c */
[----:B------:R-:W-:Y:S01]  /*b81e0*/  ISETP.LT.AND P0, PT, R153, UR5, !P2 ;  /* 0x0000000599007c0c */ /* 0x000fe2000d701270 */
[----:B------:R-:W-:Y:S01]  /*b81f0*/  ULDC UR5, c[0x0][0x228] ;  /* 0x00008a0000057ab9 */ /* 0x000fe20000000800 */
[----:B-1----:R-:W-:Y:S01]  /*b8200*/  IMAD.WIDE R26, R21, 0x4, R2 ;  /* 0x00000004151a7825 */ /* 0x002fe200078e0202 */
[----:B------:R-:W4:Y:S10]  /*b8210*/  LDL.LU R19, [R1+0x1058] ;  /* 0x0010580001137983 */ /* 0x000f340000300800 */
[----:B------:R1:W-:Y:S01]  /*b8220*/  @P0 STG.E desc[UR60][R26.64], R145 ;  /* 0x000000911a000986 */ /* 0x0003e2000c10193c */
[----:B------:R-:W-:Y:S01]  /*b8230*/  ISETP.LT.AND P0, PT, R155, UR5, !P2 ;  /* 0x000000059b007c0c */ /* 0x000fe2000d701270 */
[----:B------:R-:W-:-:S02]  /*b8240*/  ULDC UR5, c[0x0][0x228] ;  /* 0x00008a0000057ab9 */ /* 0x000fc40000000800 */
[----:B-1----:R-:W4:Y:S01]  /*b8250*/  LDL.LU R145, [R1+0x230] ;  /* 0x0002300001917983 */ /* 0x002f220000300800 */
[----:B------:R-:W-:-:S09]  /*b8260*/  IMAD.WIDE R26, R21, 0x4, R4 ;  /* 0x00000004151a7825 */ /* 0x000fd200078e0204 */
[----:B--2---:R1:W-:Y:S04]  /*b8270*/  @P0 STG.E desc[UR60][R26.64], R144 ;  /* 0x000000901a000986 */ /* 0x0043e8000c10193c */
[----:B-1----:R-:W2:Y:S01]  /*b8280*/  LDL.LU R144, [R1+0x30] ;  /* 0x0000300001907983 */ /* 0x002ea20000300800 */
[----:B------:R-:W-:Y:S01]  /*b8290*/  ISETP.LT.AND P0, PT, R157, UR5, !P2 ;  /* 0x000000059d007c0c */ /* 0x000fe2000d701270 */
[----:B------:R-:W-:Y:S01]  /*b82a0*/  IMAD.WIDE R26, R21, 0x4, R6 ;  /* 0x00000004151a7825 */ /* 0x000fe200078e0206 */
[----:B------:R-:W-:Y:S01]  /*b82b0*/  LOP3.LUT P1, RZ, R10, 0x2000000, RZ, 0xc0, !PT ;  /* 0x020000000aff7812 */ /* 0x000fe2000782c0ff */
[----:B------:R-:W2:Y:S01]  /*b82c0*/  LDL.LU R150, [R1+0xe74] ;  /* 0x000e740001967983 */ /* 0x000ea20000300800 */
[----:B------:R-:W-:-:S09]  /*b82d0*/  ULDC UR5, c[0x0][0x228] ;  /* 0x00008a0000057ab9 */ /* 0x000fd20000000800 */
[----:B---3--:R1:W-:Y:S01]  /*b82e0*/  @P0 STG.E desc[UR60][R26.64], R22 ;  /* 0x000000161a000986 */ /* 0x0083e2000c10193c */
[----:B------:R-:W-:Y:S01]  /*b82f0*/  ISETP.LT.AND P0, PT, R158, UR56, !P2 ;  /* 0x000000389e007c0c */ /* 0x000fe2000d701270 */
[----:B-1----:R-:W-:Y:S02]  /*b8300*/  IMAD.WIDE R26, R21, 0x4, R8 ;  /* 0x00000004151a7825 */ /* 0x002fe400078e0208 */
[----:B------:R-:W3:Y:S04]  /*b8310*/  LDL.LU R22, [R1+0x105c] ;  /* 0x00105c0001167983 */ /* 0x000ee80000300800 */
        /* <DEDUP_REMOVED lines=17> */
[----:B------:R-:W-:Y:S01]  /*b8430*/  ISETP.LT.AND P0, PT, R158, UR54, !P1 ;  /* 0x000000369e007c0c */ /* 0x000fe2000cf01270 */
[----:B-1----:R-:W-:Y:S02]  /*b8440*/  IMAD.WIDE R26, R146, 0x4, R8 ;  /* 0x00000004921a7825 */ /* 0x002fe400078e0208 */
[----:B------:R-:W4:Y:S04]  /*b8450*/  LDL.LU R146, [R1+0x1060] ;  /* 0x0010600001927983 */ /* 0x000f280000300800 */
[----:B------:R-:W4:Y:S01]  /*b8460*/  LDL.LU R145, [R1+0x434] ;  /* 0x0004340001917983 */ /* 0x000f220000300800 */
[----:B------:R-:W-:-:S05]  /*b8470*/  LOP3.LUT P3, RZ, R10, 0x4000000, RZ, 0xc0, !PT ;  /* 0x040000000aff7812 */ /* 0x000fca000786c0ff */
[----:B--2---:R1:W-:Y:S01]  /*b8480*/  @P0 STG.E desc[UR60][R26.64], R144 ;  /* 0x000000901a000986 */ /* 0x0043e2000c10193c */
[----:B------:R-:W-:Y:S01]  /*b8490*/  ISETP.LT.AND P0, PT, R153, UR5, !P3 ;  /* 0x0000000599007c0c */ /* 0x000fe2000df01270 */
[----:B------:R-:W-:Y:S01]  /*b84a0*/  ULDC UR5, c[0x0][0x228] ;  /* 0x00008a0000057ab9 */ /* 0x000fe20000000800 */
[----:B-1----:R-:W-:Y:S01]  /*b84b0*/  IMAD.WIDE R26, R19, 0x4, R2 ;  /* 0x00000004131a7825 */ /* 0x002fe200078e0202 */
[----:B------:R-:W2:Y:S10]  /*b84c0*/  LDL.LU R144, [R1+0x234] ;  /* 0x0002340001907983 */ /* 0x000eb40000300800 */
[----:B------:R1:W-:Y:S01]  /*b84d0*/  @P0 STG.E desc[UR60][R26.64], R150 ;  /* 0x000000961a000986 */ /* 0x0003e2000c10193c */
[----:B------:R-:W-:Y:S01]  /*b84e0*/  ISETP.LT.AND P0, PT, R155, UR5, !P3 ;  /* 0x000000059b007c0c */ /* 0x000fe2000df01270 */
[----:B------:R-:W-:Y:S01]  /*b84f0*/  ULDC UR5, c[0x0][0x228] ;  /* 0x00008a0000057ab9 */ /* 0x000fe20000000800 */
[----:B-1----:R-:W-:-:S11]  /*b8500*/  IMAD.WIDE R26, R19, 0x4, R4 ;  /* 0x00000004131a7825 */ /* 0x002fd600078e0204 */
        /* <DEDUP_REMOVED lines=25> */
[----:B------:R-:W-:Y:S01]  /*b86a0*/  MOV R136, UR13 ;  /* 0x0000000d00887c02 */ /* 0x000fe20008000f00 */
[----:B------:R-:W-:Y:S02]  /*b86b0*/  ULDC.64 UR12, c[0x0][0x228] ;  /* 0x00008a00000c7ab9 */ /* 0x000fe40000000a00 */
[----:B------:R-:W-:Y:S01]  /*b86c0*/  UMOV UR5, UR12 ;  /* 0x0000000c00057c82 */ /* 0x000fe20008000000 */
[----:B------:R-:W-:-:S07]  /*b86d0*/  LOP3.LUT P1, RZ, R10, 0x10000000, RZ, 0xc0, !PT ;  /* 0x100000000aff7812 */ /* 0x000fce000782c0ff */
[----:B--2---:R1:W-:Y:S01]  /*b86e0*/  @P0 STG.E desc[UR60][R26.64], R144 ;  /* 0x000000901a000986 */ /* 0x0043e2000c10193c */
[----:B------:R-:W-:Y:S01]  /*b86f0*/  ISETP.LT.AND P0, PT, R158, UR5, !P2 ;  /* 0x000000059e007c0c */ /* 0x000fe2000d701270 */
[----:B------:R-:W-:Y:S01]  /*b8700*/  ULDC UR5, c[0x0][0x228] ;  /* 0x00008a0000057ab9 */ /* 0x000fe20000000800 */
[----:B-1----:R-:W-:Y:S02]  /*b8710*/  IMAD.WIDE R26, R22, 0x4, R8 ;  /* 0x00000004161a7825 */ /* 0x002fe400078e0208 */
[----:B------:R-:W2:Y:S04]  /*b8720*/  LDL.LU R22, [R1+0x638] ;  /* 0x0006380001167983 */ /* 0x000ea80000300800 */
[----:B------:R-:W2:Y:S05]  /*b8730*/  LDL.LU R144, [R1+0x1068] ;  /* 0x0010680001907983 */ /* 0x000eaa0000300800 */
[----:B---3--:R1:W-:Y:S01]  /*b8740*/  @P0 STG.E desc[UR60][R26.64], R21 ;  /* 0x000000151a000986 */ /* 0x0083e2000c10193c */
[----:B------:R-:W-:Y:S01]  /*b8750*/  ISETP.LT.AND P0, PT, R153, UR5, !P1 ;  /* 0x0000000599007c0c */ /* 0x000fe2000cf01270 */
[----:B------:R-:W-:-:S02]  /*b8760*/  ULDC UR5, c[0x0][0x228] ;  /* 0x00008a0000057ab9 */ /* 0x000fc40000000800 */
        /* <DEDUP_REMOVED lines=10> */
[----:B------:R-:W-:Y:S01]  /*b8810*/  UMOV UR6, UR13 ;  /* 0x0000000d00067c82 */ /* 0x000fe20008000000 */
[----:B------:R-:W-:Y:S01]  /*b8820*/  ULDC.64 UR12, c[0x0][0x228] ;  /* 0x00008a00000c7ab9 */ /* 0x000fe20000000a00 */
[----:B-1----:R-:W4:Y:S01]  /*b8830*/  LDL.LU R148, [R1+0xe7c] ;  /* 0x000e7c0001947983 */ /* 0x002f220000300800 */
[----:B------:R-:W-:Y:S01]  /*b8840*/  IMAD.WIDE R26, R146, 0x4, R6 ;  /* 0x00000004921a7825 */ /* 0x000fe200078e0206 */
[----:B------:R-:W-:-:S08]  /*b8850*/  UMOV UR5, UR12 ;  /* 0x0000000c00057c82 */ /* 0x000fd00008000000 */
[----:B------:R1:W-:Y:S01]  /*b8860*/  @P0 STG.E desc[UR60][R26.64], R147 ;  /* 0x000000931a000986 */ /* 0x0003e2000c10193c */
[----:B------:R-:W-:Y:S01]  /*b8870*/  ISETP.LT.AND P0, PT, R158, UR5, !P1 ;  /* 0x000000059e007c0c */ /* 0x000fe2000cf01270 */
[----:B------:R-:W-:Y:S01]  /*b8880*/  ULDC UR5, c[0x0][0x228] ;  /* 0x00008a0000057ab9 */ /* 0x000fe20000000800 */
[----:B-1----:R-:W-:Y:S02]  /*b8890*/  IMAD.WIDE R26, R146, 0x4, R8 ;  /* 0x00000004921a7825 */ /* 0x002fe400078e0208 */
[----:B------:R-:W4:Y:S04]  /*b88a0*/  LDL.LU R146, [R1+0x106c] ;  /* 0x00106c0001927983 */ /* 0x000f280000300800 */
[----:B------:R-:W4:Y:S05]  /*b88b0*/  LDL.LU R147, [R1+0xe6c] ;  /* 0x000e6c0001937983 */ /* 0x000f2a0000300800 */
[----:B------:R1:W-:Y:S04]  /*b88c0*/  @P0 STG.E desc[UR60][R26.64], R145 ;  /* 0x000000911a000986 */ /* 0x0003e8000c10193c */
[----:B-1----:R-:W4:Y:S01]  /*b88d0*/  LDL.LU R145, [R1+0xc3c] ;  /* 0x000c3c0001917983 */ /* 0x002f220000300800 */
[----:B------:R-:W-:-:S04]  /*b88e0*/  LOP3.LUT P3, RZ, R10, 0x20000000, RZ, 0xc0, !PT ;  /* 0x200000000aff7812 */ /* 0x000fc8000786c0ff */
[----:B------:R-:W-:Y:S01]  /*b88f0*/  ISETP.LT.AND P0, PT, R153, UR5, !P3 ;  /* 0x0000000599007c0c */ /* 0x000fe2000df01270 */
[----:B------:R-:W-:Y:S01]  /*b8900*/  IMAD.WIDE R26, R19, 0x4, R2 ;  /* 0x00000004131a7825 */ /* 0x000fe200078e0202 */
[----:B------:R-:W-:-:S11]  /*b8910*/  ULDC UR5, c[0x0][0x228] ;  /* 0x00008a0000057ab9 */ /* 0x000fd60000000800 */
[----:B--2---:R1:W-:Y:S01]  /*b8920*/  @P0 STG.E desc[UR60][R26.64], R22 ;  /* 0x000000161a000986 */ /* 0x0043e2000c10193c */
[----:B------:R-:W-:Y:S01]  /*b8930*/  ISETP.LT.AND P0, PT, R155, UR5, !P3 ;  /* 0x000000059b007c0c */ /* 0x000fe2000df01270 */
[----:B------:R-:W-:Y:S02]  /*b8940*/  ULDC UR5, c[0x0][0x228] ;  /* 0x00008a0000057ab9 */ /* 0x000fe40000000800 */
[----:B-1----:R-:W2:Y:S01]  /*b8950*/  LDL.LU R22, [R1+0xa3c] ;  /* 0x000a3c0001167983 */ /* 0x002ea20000300800 */
[----:B------:R-:W-:-:S09]  /*b8960*/  IMAD.WIDE R26, R19, 0x4, R4 ;  /* 0x00000004131a7825 */ /* 0x000fd200078e0204 */
[----:B---3--:R1:W-:Y:S01]  /*b8970*/  @P0 STG.E desc[UR60][R26.64], R21 ;  /* 0x000000151a000986 */ /* 0x0083e2000c10193c */
[----:B------:R-:W-:-:S03]  /*b8980*/  ISETP.LT.AND P0, PT, R157, UR5, !P3 ;  /* 0x000000059d007c0c */ /* 0x000fc6000df01270 */
[----:B-1----:R-:W3:Y:S01]  /*b8990*/  LDL.LU R21, [R1+0x63c] ;  /* 0x00063c0001157983 */ /* 0x002ee20000300800 */
[----:B------:R-:W-:-:S09]  /*b89a0*/  IMAD.WIDE R26, R19, 0x4, R6 ;  /* 0x00000004131a7825 */ /* 0x000fd200078e0206 */
[----:B----4-:R1:W-:Y:S04]  /*b89b0*/  @P0 STG.E desc[UR60][R26.64], R20 ;  /* 0x000000141a000986 */ /* 0x0103e8000c10193c */
[----:B-1----:R-:W4:Y:S01]  /*b89c0*/  LDL.LU R20, [R1+0x43c] ;  /* 0x00043c0001147983 */ /* 0x002f220000300800 */
[----:B------:R-:W-:-:S03]  /*b89d0*/  IMAD.WIDE R26, R19, 0x4, R8 ;  /* 0x00000004131a7825 */ /* 0x000fc600078e0208 */
[----:B------:R-:W4:Y:S01]  /*b89e0*/  LDL.LU R19, [R1+0x23c] ;  /* 0x00023c0001137983 */ /* 0x000f220000300800 */
[----:B------:R-:W-:Y:S01]  /*b89f0*/  UMOV UR10, UR13 ;  /* 0x0000000d000a7c82 */ /* 0x000fe20008000000 */
[----:B------:R-:W-:Y:S02]  /*b8a00*/  ULDC.64 UR12, c[0x0][0x228] ;  /* 0x00008a00000c7ab9 */ /* 0x000fe40000000a00 */
[----:B------:R-:W-:Y:S02]  /*b8a10*/  UMOV UR5, UR12 ;  /* 0x0000000c00057c82 */ /* 0x000fe40008000000 */
[----:B------:R-:W-:Y:S01]  /*b8a20*/  ISETP.LT.AND P0, PT, R158, UR5, !P3 ;  /* 0x000000059e007c0c */ /* 0x000fe2000df01270 */
[----:B------:R-:W-:Y:S01]  /*b8a30*/  ULDC UR5, c[0x0][0x228] ;  /* 0x00008a0000057ab9 */ /* 0x000fe20000000800 */
[----:B------:R-:W-:-:S11]  /*b8a40*/  LOP3.LUT P2, RZ, R10, 0x40000000, RZ, 0xc0, !PT ;  /* 0x400000000aff7812 */ /* 0x000fd6000784c0ff */
[----:B------:R1:W-:Y:S01]  /*b8a50*/  @P0 STG.E desc[UR60][R26.64], R150 ;  /* 0x000000961a000986 */ /* 0x0003e2000c10193c */
[----:B------:R-:W-:Y:S01]  /*b8a60*/  ISETP.LT.AND P0, PT, R153, UR5, !P2 ;  /* 0x0000000599007c0c */ /* 0x000fe2000d701270 */
[----:B------:R-:W-:Y:S01]  /*b8a70*/  ULDC UR5, c[0x0][0x228] ;  /* 0x00008a0000057ab9 */ /* 0x000fe20000000800 */
[----:B-1----:R-:W-:-:S11]  /*b8a80*/  IMAD.WIDE R26, R144, 0x4, R2 ;  /* 0x00000004901a7825 */ /* 0x002fd600078e0202 */
[----:B------:R1:W-:Y:S01]  /*b8a90*/  @P0 STG.E desc[UR60][R26.64], R148 ;  /* 0x000000941a000986 */ /* 0x0003e2000c10193c */
[----:B------:R-:W-:Y:S01]  /*b8aa0*/  ISETP.LT.AND P0, PT, R155, UR5, !P2 ;  /* 0x000000059b007c0c */ /* 0x000fe2000d701270 */
[----:B------:R-:W-:Y:S01]  /*b8ab0*/  ULDC UR5, c[0x0][0x228] ;  /* 0x00008a0000057ab9 */ /* 0x000fe20000000800 */
[----:B-1----:R-:W-:-:S11]  /*b8ac0*/  IMAD.WIDE R26, R144, 0x4, R4 ;  /* 0x00000004901a7825 */ /* 0x002fd600078e0204 */
[----:B------:R1:W-:Y:S01]  /*b8ad0*/  @P0 STG.E desc[UR60][R26.64], R147 ;  /* 0x000000931a000986 */ /* 0x0003e2000c10193c */
[----:B------:R-:W-:Y:S01]  /*b8ae0*/  ISETP.LT.AND P0, PT, R157, UR5, !P2 ;  /* 0x000000059d007c0c */ /* 0x000fe2000d701270 */
[----:B-1----:R-:W-:-:S12]  /*b8af0*/  IMAD.WIDE R26, R144, 0x4, R6 ;  /* 0x00000004901a7825 */ /* 0x002fd800078e0206 */
[----:B------:R1:W-:Y:S02]  /*b8b00*/  @P0 STG.E desc[UR60][R26.64], R145 ;  /* 0x000000911a000986 */ /* 0x0003e4000c10193c */
[----:B-1----:R-:W-:Y:S02]  /*b8b10*/  IMAD.WIDE R26, R144, 0x4, R8 ;  /* 0x00000004901a7825 */ /* 0x002fe400078e0208 */
[----:B------:R-:W4:Y:S01]  /*b8b20*/  LDL.LU R144, [R1+0x3c] ;  /* 0x00003c0001907983 */ /* 0x000f220000300800 */
[----:B------:R-:W-:Y:S01]  /*b8b30*/  UMOV UR8, UR13 ;  /* 0x0000000d00087c82 */ /* 0x000fe20008000000 */
[----:B------:R-:W-:Y:S02]  /*b8b40*/  ULDC.64 UR12, c[0x0][0x228] ;  /* 0x00008a00000c7ab9 */ /* 0x000fe40000000a00 */
[----:B------:R-:W-:Y:S02]  /*b8b50*/  UMOV UR5, UR12 ;  /* 0x0000000c00057c82 */ /* 0x000fe40008000000 */
[----:B------:R-:W-:Y:S01]  /*b8b60*/  ISETP.LT.AND P0, PT, R158, UR5, !P2 ;  /* 0x000000059e007c0c */ /* 0x000fe2000d701270 */
[----:B------:R-:W-:Y:S01]  /*b8b70*/  ULDC UR5, c[0x0][0x228] ;  /* 0x00008a0000057ab9 */ /* 0x000fe20000000800 */
[----:B------:R-:W-:-:S11]  /*b8b80*/  LOP3.LUT P1, RZ, R10, 0x80000000, RZ, 0xc0, !PT ;  /* 0x800000000aff7812 */ /* 0x000fd6000782c0ff */
[----:B--2---:R1:W-:Y:S01]  /*b8b90*/  @P0 STG.E desc[UR60][R26.64], R22 ;  /* 0x000000161a000986 */ /* 0x0043e2000c10193c */
[----:B------:R-:W-:Y:S01]  /*b8ba0*/  ISETP.LT.AND P0, PT, R153, UR5, !P1 ;  /* 0x0000000599007c0c */ /* 0x000fe2000cf01270 */
[----:B------:R-:W-:Y:S01]  /*b8bb0*/  ULDC UR5, c[0x0][0x228] ;  /* 0x00008a0000057ab9 */ /* 0x000fe20000000800 */
[C---:B-1----:R-:W-:Y:S01]  /*b8bc0*/  IMAD.WIDE R26, R146.reuse, 0x4, R2 ;  /* 0x00000004921a7825 */ /* 0x042fe200078e0202 */
[----:B------:R-:W2:Y:S10]  /*b8bd0*/  LDL.LU R22, [R1+0xe90] ;  /* 0x000e900001167983 */ /* 0x000eb40000300800 */
[----:B---3--:R1:W-:Y:S01]  /*b8be0*/  @P0 STG.E desc[UR60][R26.64], R21 ;  /* 0x000000151a000986 */ /* 0x0083e2000c10193c */
[----:B------:R-:W-:Y:S01]  /*b8bf0*/  ISETP.LT.AND P0, PT, R155, UR5, !P1 ;  /* 0x000000059b007c0c */ /* 0x000fe2000cf01270 */
[----:B------:R-:W-:Y:S01]  /*b8c00*/  ULDC UR5, c[0x0][0x228] ;  /* 0x00008a0000057ab9 */ /* 0x000fe20000000800 */
[C---:B-1----:R-:W-:Y:S01]  /*b8c10*/  IMAD.WIDE R26, R146.reuse, 0x4, R4 ;  /* 0x00000004921a7825 */ /* 0x042fe200078e0204 */
[----:B------:R-:W3:Y:S10]  /*b8c20*/  LDL.LU R21, [R1+0xe80] ;  /* 0x000e800001157983 */ /* 0x000ef40000300800 */
[----:B----4-:R1:W-:Y:S01]  /*b8c30*/  @P0 STG.E desc[UR60][R26.64], R20 ;  /* 0x000000141a000986 */ /* 0x0103e2000c10193c */
[----:B------:R-:W-:Y:S01]  /*b8c40*/  ISETP.LT.AND P0, PT, R157, UR5, !P1 ;  /* 0x000000059d007c0c */ /* 0x000fe2000cf01270 */
[----:B-1----:R-:W-:-:S02]  /*b8c50*/  IMAD.WIDE R26, R146, 0x4, R6 ;  /* 0x00000004921a7825 */ /* 0x002fc400078e0206 */
[----:B------:R-:W4:Y:S10]  /*b8c60*/  LDL.LU R20, [R1+0xa40] ;  /* 0x000a400001147983 */ /* 0x000f340000300800 */
[----:B------:R1:W-:Y:S04]  /*b8c70*/  @P0 STG.E desc[UR60][R26.64], R19 ;  /* 0x000000131a000986 */ /* 0x0003e8000c10193c */
[----:B-1----:R-:W2:Y:S04]  /*b8c80*/  LDL.LU R19, [R1+0x1070] ;  /* 0x0010700001137983 */ /* 0x002ea80000300800 */
[----:B------:R-:W4:Y:S01]  /*b8c90*/  LDL.LU R252, [R1+0x830] ;  /* 0x0008300001fc7983 */ /* 0x000f220000300800 */
[----:B------:R-:W-:Y:S01]  /*b8ca0*/  UMOV UR14, UR13 ;  /* 0x0000000d000e7c82 */ /* 0x000fe20008000000 */
[----:B------:R-:W-:-:S02]  /*b8cb0*/  ULDC.64 UR12, c[0x0][0x228] ;  /* 0x00008a00000c7ab9 */ /* 0x000fc40000000a00 */
[----:B------:R-:W4:Y:S01]  /*b8cc0*/  LDL.LU R159, [R1+0x640] ;  /* 0x00064000019f7983 */ /* 0x000f220000300800 */
[----:B------:R-:W-:-:S03]  /*b8cd0*/  UMOV UR5, UR12 ;  /* 0x0000000c00057c82 */ /* 0x000fc60008000000 */
[----:B------:R-:W4:Y:S01]  /*b8ce0*/  LDL.LU R138, [R1+0x1074] ;  /* 0x00107400018a7983 */ /* 0x000f220000300800 */
[----:B------:R-:W-:Y:S01]  /*b8cf0*/  ISETP.LT.AND P0, PT, R158, UR5, !P1 ;  /* 0x000000059e007c0c */ /* 0x000fe2000cf01270 */
[----:B------:R-:W-:Y:S01]  /*b8d00*/  IMAD.WIDE R26, R146, 0x4, R8 ;  /* 0x00000004921a7825 */ /* 0x000fe200078e0208 */
[----:B------:R-:W-:Y:S01]  /*b8d10*/  LOP3.LUT P2, RZ, R0, 0x1, RZ, 0xc0, !PT ;  /* 0x0000000100ff7812 */ /* 0x000fe2000784c0ff */
[----:B------:R-:W4:Y:S01]  /*b8d20*/  LDL.LU R150, [R1+0x1078] ;  /* 0x0010780001967983 */ /* 0x000f220000300800 */
[----:B------:R-:W-:-:S09]  /*b8d30*/  ULDC UR5, c[0x0][0x228] ;  /* 0x00008a0000057ab9 */ /* 0x000fd20000000800 */
[----:B------:R1:W-:Y:S04]  /*b8d40*/  @P0 STG.E desc[UR60][R26.64], R144 ;  /* 0x000000901a000986 */ /* 0x0003e8000c10193c */
[----:B-1----:R-:W4:Y:S04]  /*b8d50*/  LDL.LU R144, [R1+0x107c] ;  /* 0x00107c0001907983 */ /* 0x002f280000300800 */
[----:B------:R-:W4:Y:S04]  /*b8d60*/  LDL.LU R25, [R1+0x440] ;  /* 0x0004400001197983 */ /* 0x000f280000300800 */
[----:B------:R-:W4:Y:S04]  /*b8d70*/  LDL.LU R137, [R1+0x240] ;  /* 0x0002400001897983 */ /* 0x000f280000300800 */
[----:B------:R-:W4:Y:S04]  /*b8d80*/  LDL.LU R139, [R1+0x40] ;  /* 0x00004000018b7983 */ /* 0x000f280000300800 */
[----:B------:R-:W4:Y:S04]  /*b8d90*/  LDL.LU R156, [R1+0xe94] ;  /* 0x000e9400019c7983 */ /* 0x000f280000300800 */
[----:B------:R-:W4:Y:S01]  /*b8da0*/  LDL.LU R151, [R1+0xe84] ;  /* 0x000e840001977983 */ /* 0x000f220000300800 */
[----:B------:R-:W-:Y:S01]  /*b8db0*/  ISETP.LT.AND P0, PT, R153, UR5, !P2 ;  /* 0x0000000599007c0c */ /* 0x000fe2000d701270 */
[----:B------:R-:W-:-:S02]  /*b8dc0*/  ULDC UR5, c[0x0][0x228] ;  /* 0x00008a0000057ab9 */ /* 0x000fc40000000800 */
[----:B------:R-:W4:Y:S04]  /*b8dd0*/  LDL.LU R149, [R1+0xa44] ;  /* 0x000a440001957983 */ /* 0x000f280000300800 */
[----:B------:R-:W4:Y:S01]  /*b8de0*/  LDL.LU R148, [R1+0x834] ;  /* 0x0008340001947983 */ /* 0x000f220000300800 */
[----:B------:R-:W-:-:S03]  /*b8df0*/  LOP3.LUT P1, RZ, R11, 0x20, RZ, 0xc0, !PT ;  /* 0x000000200bff7812 */ /* 0x000fc6000782c0ff */
[----:B------:R-:W4:Y:S04]  /*b8e00*/  LDL.LU R147, [R1+0x644] ;  /* 0x0006440001937983 */ /* 0x000f280000300800 */
[----:B------:R-:W4:Y:S04]  /*b8e10*/  LDL.LU R145, [R1+0x444] ;  /* 0x0004440001917983 */ /* 0x000f280000300800 */
[----:B------:R-:W4:Y:S01]  /*b8e20*/  LDL.LU R146, [R1+0x244] ;  /* 0x0002440001927983 */ /* 0x000f220000300800 */
[----:B------:R-:W-:Y:S02]  /*b8e30*/  LOP3.LUT P6, RZ, R11, 0x40000, RZ, 0xc0, !PT ;  /* 0x000400000bff7812 */ /* 0x000fe400078cc0ff */
[----:B------:R-:W-:-:S11]  /*b8e40*/  LOP3.LUT R24, R24, 0xffefffff, RZ, 0xc0, !PT ;  /* 0xffefffff18187812 */ /* 0x000fd600078ec0ff */
[----:B------:R-:W-:Y:S02]  /*b8e50*/  @P6 LOP3.LUT R24, R24, 0x100000, RZ, 0xfc, !PT ;  /* 0x0010000018186812 */ /* 0x000fe400078efcff */
        /* <DEDUP_REMOVED lines=9> */
[----:B------:R-:W-:Y:S01]  /*b8ef0*/  LOP3.LUT P6, RZ, R11, 0x400, RZ, 0xc0, !PT ;  /* 0x000004000bff7812 */ /* 0x000fe200078cc0ff */
[----:B--2---:R-:W-:-:S05]  /*b8f00*/  IMAD.WIDE R26, R19, 0x4, R2 ;  /* 0x00000004131a7825 */ /* 0x004fca00078e0202 */
[----:B------:R1:W-:Y:S01]  /*b8f10*/  @P0 STG.E desc[UR60][R26.64], R22 ;  /* 0x000000161a000986 */ /* 0x0003e2000c10193c */
[----:B------:R-:W-:Y:S02]  /*b8f20*/  ISETP.LT.AND P0, PT, R155, UR5, !P2 ;  /* 0x000000059b007c0c */ /* 0x000fe4000d701270 */
[C---:B------:R-:W-:Y:S02]  /*b8f30*/  LOP3.LUT P5, RZ, R11.reuse, 0x80000, RZ, 0xc0, !PT ;  /* 0x000800000bff7812 */ /* 0x040fe400078ac0ff */
[C---:B------:R-:W-:Y:S02]  /*b8f40*/  LOP3.LUT P4, RZ, R11.reuse, 0x100000, RZ, 0xc0, !PT ;  /* 0x001000000bff7812 */ /* 0x040fe4000788c0ff */
[----:B------:R-:W-:Y:S01]  /*b8f50*/  LOP3.LUT P3, RZ, R11, 0x200000, RZ, 0xc0, !PT ;  /* 0x002000000bff7812 */ /* 0x000fe2000786c0ff */
[----:B------:R-:W-:Y:S01]  /*b8f60*/  UMOV UR12, UR13 ;  /* 0x0000000d000c7c82 */ /* 0x000fe20008000000 */
[----:B-1----:R-:W-:Y:S01]  /*b8f70*/  IMAD.WIDE R26, R19, 0x4, R4 ;  /* 0x00000004131a7825 */ /* 0x002fe200078e0204 */
[----:B------:R-:W-:Y:S01]  /*b8f80*/  LOP3.LUT R24, R24, 0xfeffffff, RZ, 0xc0, !PT ;  /* 0xfeffffff18187812 */ /* 0x000fe200078ec0ff */
[----:B------:R-:W-:-:S03]  /*b8f90*/  ULDC UR5, c[0x0][0x22c] ;  /* 0x00008b0000057ab9 */ /* 0x000fc60000000800 */
[----:B---3--:R1:W-:Y:S02]  /*b8fa0*/  @P0 STG.E desc[UR60][R26.64], R21 ;  /* 0x000000151a000986 */ /* 0x0083e4000c10193c */
[C---:B-1----:R-:W-:Y:S02]  /*b8fb0*/  IMAD.WIDE R26, R19.reuse, 0x4, R6 ;  /* 0x00000004131a7825 */ /* 0x042fe400078e0206 */
[----:B------:R-:W2:Y:S04]  /*b8fc0*/  LDL.LU R21, [R1+0x44] ;  /* 0x0000440001157983 */ /* 0x000ea80000300800 */
[----:B----4-:R1:W-:Y:S02]  /*b8fd0*/  @P1 STG.E desc[UR60][R26.64], R20 ;  /* 0x000000141a001986 */ /* 0x0103e4000c10193c */
[----:B-1----:R-:W-:-:S02]  /*b8fe0*/  IMAD.WIDE R26, R19, 0x4, R8 ;  /* 0x00000004131a7825 */ /* 0x002fc400078e0208 */
[----:B------:R-:W3:Y:S04]  /*b8ff0*/  LDL.LU R20, [R1+0xe98] ;  /* 0x000e980001147983 */ /* 0x000ee80000300800 */
[----:B------:R-:W4:Y:S04]  /*b9000*/  LDL.LU R19, [R1+0xe88] ;  /* 0x000e880001137983 */ /* 0x000f280000300800 */
[----:B------:R-:W3:Y:S01]  /*b9010*/  LDL.LU R22, [R1+0x1080] ;  /* 0x0010800001167983 */ /* 0x000ee20000300800 */
[----:B------:R-:W-:Y:S02]  /*b9020*/  @P6 LOP3.LUT R24, R24, 0x1000000, RZ, 0xfc, !PT ;  /* 0x0100000018186812 */ /* 0x000fe400078efcff */
[----:B------:R-:W-:-:S02]  /*b9030*/  LOP3.LUT P6, RZ, R11, 0x200, RZ, 0xc0, !PT ;  /* 0x000002000bff7812 */ /* 0x000fc400078cc0ff */
        /* <DEDUP_REMOVED lines=8> */
[----:B------:R-:W-:-:S13]  /*b90c0*/  LOP3.LUT P6, RZ, R11, 0x40, RZ, 0xc0, !PT ;  /* 0x000000400bff7812 */ /* 0x000fda00078cc0ff */
[----:B------:R1:W-:Y:S01]  /*b90d0*/  @P6 STG.E desc[UR60][R26.64], R252 ;  /* 0x000000fc1a006986 */ /* 0x0003e2000c10193c */
[----:B------:R-:W-:Y:S01]  /*b90e0*/  LOP3.LUT P6, RZ, R24, 0x8000000, RZ, 0xc0, !PT ;  /* 0x0800000018ff7812 */ /* 0x000fe200078cc0ff */
[----:B-1----:R-:W-:-:S12]  /*b90f0*/  IMAD.WIDE R26, R138, 0x4, R2 ;  /* 0x000000048a1a7825 */ /* 0x002fd800078e0202 */
        /* <DEDUP_REMOVED lines=11> */
[----:B-1----:R-:W-:Y:S01]  /*b91b0*/  IMAD.WIDE R26, R150, 0x4, R2 ;  /* 0x00000004961a7825 */ /* 0x002fe200078e0202 */
[----:B------:R-:W-:Y:S01]  /*b91c0*/  LOP3.LUT P0, RZ, R11, 0x20000, RZ, 0xc0, !PT ;  /* 0x000200000bff7812 */ /* 0x000fe2000780c0ff */
[----:B------:R-:W4:Y:S10]  /*b91d0*/  LDL.LU R139, [R1+0x1088] ;  /* 0x00108800018b7983 */ /* 0x000f340000300800 */
        /* <DEDUP_REMOVED lines=8> */
[----:B-1----:R-:W-:-:S05]  /*b9260*/  IMAD.WIDE R26, R150, 0x4, R8 ;  /* 0x00000004961a7825 */ /* 0x002fca00078e0208 */
[----:B------:R1:W-:Y:S02]  /*b9270*/  @P0 STG.E desc[UR60][R26.64], R148 ;  /* 0x000000941a000986 */ /* 0x0003e4000c10193c */
[----:B-1----:R-:W-:-:S05]  /*b9280*/  IMAD.WIDE R26, R144, 0x4, R2 ;  /* 0x00000004901a7825 */ /* 0x002fca00078e0202 */
[----:B------:R1:W-:Y:S01]  /*b9290*/  @P6 STG.E desc[UR60][R26.64], R147 ;  /* 0x000000931a006986 */ /* 0x0003e2000c10193c */
[----:B------:R-:W-:Y:S01]  /*b92a0*/  LOP3.LUT P2, RZ, R11, 0x400000, RZ, 0xc0, !PT ;  /* 0x004000000bff7812 */ /* 0x000fe2000784c0ff */
[----:B-1----:R-:W-:-:S05]  /*b92b0*/  IMAD.WIDE R26, R144, 0x4, R4 ;  /* 0x00000004901a7825 */ /* 0x002fca00078e0204 */
[----:B------:R1:W-:Y:S01]  /*b92c0*/  @P5 STG.E desc[UR60][R26.64], R145 ;  /* 0x000000911a005986 */ /* 0x0003e2000c10193c */
[----:B------:R-:W-:Y:S01]  /*b92d0*/  LOP3.LUT P1, RZ, R11, 0x800000, RZ, 0xc0, !PT ;  /* 0x008000000bff7812 */ /* 0x000fe2000782c0ff */
[----:B-1----:R-:W-:-:S05]  /*b92e0*/  IMAD.WIDE R26, R144, 0x4, R6 ;  /* 0x00000004901a7825 */ /* 0x002fca00078e0206 */
[----:B------:R1:W-:Y:S02]  /*b92f0*/  @P4 STG.E desc[UR60][R26.64], R146 ;  /* 0x000000921a004986 */ /* 0x0003e4000c10193c */
[----:B-1----:R-:W-:-:S05]  /*b9300*/  IMAD.WIDE R26, R144, 0x4, R8 ;  /* 0x00000004901a7825 */ /* 0x002fca00078e0208 */
[----:B--2---:R3:W-:Y:S02]  /*b9310*/  @P3 STG.E desc[UR60][R26.64], R21 ;  /* 0x000000151a003986 */ /* 0x0047e4000c10193c */
[----:B---3--:R-:W-:-:S05]  /*b9320*/  IMAD.WIDE R26, R22, 0x4, R2 ;  /* 0x00000004161a7825 */ /* 0x008fca00078e0202 */
[----:B------:R1:W-:Y:S02]  /*b9330*/  @P2 STG.E desc[UR60][R26.64], R20 ;  /* 0x000000141a002986 */ /* 0x0003e4000c10193c */
[----:B-1----:R-:W-:-:S05]  /*b9340*/  IMAD.WIDE R26, R22, 0x4, R4 ;  /* 0x00000004161a7825 */ /* 0x002fca00078e0204 */
[----:B----4-:R1:W-:Y:S04]  /*b9350*/  @P1 STG.E desc[UR60][R26.64], R19 ;  /* 0x000000131a001986 */ /* 0x0103e8000c10193c */
[----:B-1----:R-:W2:Y:S04]  /*b9360*/  LDL.LU R19, [R1+0xa48] ;  /* 0x000a480001137983 */ /* 0x002ea80000300800 */
[----:B------:R-:W3:Y:S04]  /*b9370*/  LDL.LU R156, [R1+0x838] ;  /* 0x00083800019c7983 */ /* 0x000ee80000300800 */
[----:B------:R-:W4:Y:S04]  /*b9380*/  LDL.LU R145, [R1+0x648] ;  /* 0x0006480001917983 */ /* 0x000f280000300800 */
[----:B------:R-:W4:Y:S04]  /*b9390*/  LDL.LU R146, [R1+0x448] ;  /* 0x0004480001927983 */ /* 0x000f280000300800 */
[----:B------:R-:W4:Y:S04]  /*b93a0*/  LDL.LU R144, [R1+0x248] ;  /* 0x0002480001907983 */ /* 0x000f280000300800 */
[----:B------:R-:W4:Y:S01]  /*b93b0*/  LDL.LU R21, [R1+0x1084] ;  /* 0x0010840001157983 */ /* 0x000f220000300800 */
[----:B------:R-:W-:-:S03]  /*b93c0*/  LOP3.LUT P4, RZ, R11, 0x1000000, RZ, 0xc0, !PT ;  /* 0x010000000bff7812 */ /* 0x000fc6000788c0ff */
[----:B------:R-:W4:Y:S01]  /*b93d0*/  LDL.LU R20, [R1+0x48] ;  /* 0x0000480001147983 */ /* 0x000f220000300800 */
[----:B------:R-:W-:Y:S01]  /*b93e0*/  IMAD.WIDE R26, R22, 0x4, R6 ;  /* 0x00000004161a7825 */ /* 0x000fe200078e0206 */
        /* <DEDUP_REMOVED lines=13> */
[----:B--2---:R1:W-:Y:S04]  /*b94c0*/  @P4 STG.E desc[UR60][R26.64], R19 ;  /* 0x000000131a004986 */ /* 0x0043e8000c10193c */
[----:B-1----:R-:W2:Y:S04]  /*b94d0*/  LDL.LU R19, [R1+0xe9c] ;  /* 0x000e9c0001137983 */ /* 0x002ea80000300800 */
[----:B------:R-:W2:Y:S01]  /*b94e0*/  LDL.LU R137, [R1+0xe8c] ;  /* 0x000e8c0001897983 */ /* 0x000ea20000300800 */
[----:B------:R-:W-:-:S02]  /*b94f0*/  LOP3.LUT R24, R24, 0xfffeffff, RZ, 0xc0, !PT ;  /* 0xfffeffff18187812 */ /* 0x000fc400078ec0ff */
[C---:B------:R-:W-:Y:S01]  /*b9500*/  LOP3.LUT P3, RZ, R11.reuse, 0x2000000, RZ, 0xc0, !PT ;  /* 0x020000000bff7812 */ /* 0x040fe2000786c0ff */
[----:B------:R-:W2:Y:S01]  /*b9510*/  LDL.LU R138, [R1+0xa4c] ;  /* 0x000a4c00018a7983 */ /* 0x000ea20000300800 */
[----:B------:R-:W-:Y:S02]  /*b9520*/  @P0 LOP3.LUT R24, R24, 0x10000, RZ, 0xfc, !PT ;  /* 0x0001000018180812 */ /* 0x000fe400078efcff */
[----:B------:R-:W-:Y:S01]  /*b9530*/  LOP3.LUT P0, RZ, R11, 0x80000000, RZ, 0xc0, !PT ;  /* 0x800000000bff7812 */ /* 0x000fe2000780c0ff */
[----:B------:R-:W-:Y:S01]  /*b9540*/  IMAD.WIDE R26, R22, 0x4, R8 ;  /* 0x00000004161a7825 */ /* 0x000fe200078e0208 */
[----:B------:R-:W2:Y:S01]  /*b9550*/  LDL.LU R151, [R1+0x64c] ;  /* 0x00064c0001977983 */ /* 0x000ea20000300800 */
[----:B------:R-:W-:-:S03]  /*b9560*/  LOP3.LUT R24, R24, 0xfffdffff, RZ, 0xc0, !PT ;  /* 0xfffdffff18187812 */ /* 0x000fc600078ec0ff */
[----:B------:R-:W2:Y:S04]  /*b9570*/  LDL.LU R149, [R1+0x44c] ;  /* 0x00044c0001957983 */ /* 0x000ea80000300800 */
[----:B------:R-:W2:Y:S04]  /*b9580*/  LDL.LU R150, [R1+0x24c] ;  /* 0x00024c0001967983 */ /* 0x000ea80000300800 */
[----:B------:R-:W2:Y:S01]  /*b9590*/  LDL.LU R148, [R1+0x108c] ;  /* 0x00108c0001947983 */ /* 0x000ea20000300800 */
[----:B------:R-:W-:-:S03]  /*b95a0*/  @P0 LOP3.LUT R24, R24, 0x20000, RZ, 0xfc, !PT ;  /* 0x0002000018180812 */ /* 0x000fc600078efcff */
[----:B------:R-:W2:Y:S01]  /*b95b0*/  LDL.LU R147, [R1+0x4c] ;  /* 0x00004c0001937983 */ /* 0x000ea20000300800 */
[----:B------:R-:W-:-:S03]  /*b95c0*/  LOP3.LUT P0, RZ, R11, 0x40000000, RZ, 0xc0, !PT ;  /* 0x400000000bff7812 */ /* 0x000fc6000780c0ff */
[----:B------:R-:W2:Y:S04]  /*b95d0*/  LDL.LU R22, [R1+0x1090] ;  /* 0x0010900001167983 */ /* 0x000ea80000300800 */
[----:B---3--:R1:W-:Y:S01]  /*b95e0*/  @P3 STG.E desc[UR60][R26.64], R156 ;  /* 0x0000009c1a003986 */ /* 0x0083e2000c10193c */
[----:B------:R-:W-:-:S03]  /*b95f0*/  LOP3.LUT R24, R24, 0xfffbffff, RZ, 0xc0, !PT ;  /* 0xfffbffff18187812 */ /* 0x000fc600078ec0ff */
[----:B-1----:R-:W3:Y:S02]  /*b9600*/  LDL.LU R156, [R1+0x83c] ;  /* 0x00083c00019c7983 */ /* 0x002ee40000300800 */
[----:B------:R-:W-:Y:S02]  /*b9610*/  @P0 LOP3.LUT R24, R24, 0x40000, RZ, 0xfc, !PT ;  /* 0x0004000018180812 */ /* 0x000fe400078efcff */
[C---:B------:R-:W-:Y:S02]  /*b9620*/  LOP3.LUT P0, RZ, R11.reuse, 0x20000000, RZ, 0xc0, !PT ;  /* 0x200000000bff7812 */ /* 0x040fe4000780c0ff */
[C---:B------:R-:W-:Y:S02]  /*b9630*/  LOP3.LUT P2, RZ, R11.reuse, 0x4000000, RZ, 0xc0, !PT ;  /* 0x040000000bff7812 */ /* 0x040fe4000784c0ff */
[----:B------:R-:W-:Y:S01]  /*b9640*/  LOP3.LUT P1, RZ, R11, 0x8000000, RZ, 0xc0, !PT ;  /* 0x080000000bff7812 */ /* 0x000fe2000782c0ff */
[----:B----4-:R-:W-:Y:S01]  /*b9650*/  IMAD.WIDE R26, R21, 0x4, R2 ;  /* 0x00000004151a7825 */ /* 0x010fe200078e0202 */
[----:B------:R-:W-:-:S07]  /*b9660*/  LOP3.LUT R24, R24, 0xfff7ffff, RZ, 0xc0, !PT ;  /* 0xfff7ffff18187812 */ /* 0x000fce00078ec0ff */
[----:B------:R-:W-:Y:S02]  /*b9670*/  @P0 LOP3.LUT R24, R24, 0x80000, RZ, 0xfc, !PT ;  /* 0x0008000018180812 */ /* 0x000fe400078efcff */
[----:B------:R-:W-:Y:S01]  /*b9680*/  LOP3.LUT P0, RZ, R11, 0x10000000, RZ, 0xc0, !PT ;  /* 0x100000000bff7812 */ /* 0x000fe2000780c0ff */
[----:B------:R1:W-:Y:S02]  /*b9690*/  @P2 STG.E desc[UR60][R26.64], R145 ;  /* 0x000000911a002986 */ /* 0x0003e4000c10193c */
[C---:B-1----:R-:W-:Y:S02]  /*b96a0*/  IMAD.WIDE R26, R21.reuse, 0x4, R4 ;  /* 0x00000004151a7825 */ /* 0x042fe400078e0204 */
[----:B------:R-:W4:Y:S04]  /*b96b0*/  LDL.LU R145, [R1+0xeb0] ;  /* 0x000eb00001917983 */ /* 0x000f280000300800 */
[----:B------:R1:W-:Y:S02]  /*b96c0*/  @P1 STG.E desc[UR60][R26.64], R146 ;  /* 0x000000921a001986 */ /* 0x0003e4000c10193c */
[----:B-1----:R-:W-:-:S02]  /*b96d0*/  IMAD.WIDE R26, R21, 0x4, R6 ;  /* 0x00000004151a7825 */ /* 0x002fc400078e0206 */
[----:B------:R-:W4:Y:S04]  /*b96e0*/  LDL.LU R146, [R1+0xea0] ;  /* 0x000ea00001927983 */ /* 0x000f280000300800 */
[----:B------:R1:W-:Y:S01]  /*b96f0*/  @P0 STG.E desc[UR60][R26.64], R144 ;  /* 0x000000901a000986 */ /* 0x0003e2000c10193c */
[C---:B------:R-:W-:Y:S01]  /*b9700*/  LOP3.LUT P0, RZ, R24.reuse, 0x80000, RZ, 0xc0, !PT ;  /* 0x0008000018ff7812 */ /* 0x040fe2000780c0ff */
[----:B-1----:R-:W-:Y:S02]  /*b9710*/  IMAD.WIDE R26, R21, 0x4, R8 ;  /* 0x00000004151a7825 */ /* 0x002fe400078e0208 */
[----:B------:R-:W4:Y:S10]  /*b9720*/  LDL.LU R144, [R1+0xc40] ;  /* 0x000c400001907983 */ /* 0x000f340000300800 */
[----:B------:R1:W-:Y:S01]  /*b9730*/  @P0 STG.E desc[UR60][R26.64], R20 ;  /* 0x000000141a000986 */ /* 0x0003e2000c10193c */
[----:B------:R-:W-:Y:S01]  /*b9740*/  LOP3.LUT P0, RZ, R24, 0x40000, RZ, 0xc0, !PT ;  /* 0x0004000018ff7812 */ /* 0x000fe2000780c0ff */
[----:B-1----:R-:W-:-:S02]  /*b9750*/  IMAD.WIDE R26, R139, 0x4, R2 ;  /* 0x000000048b1a7825 */ /* 0x002fc400078e0202 */
[----:B------:R-:W4:Y:S10]  /*b9760*/  LDL.LU R20, [R1+0xa50] ;  /* 0x000a500001147983 */ /* 0x000f340000300800 */
[----:B--2---:R1:W-:Y:S04]  /*b9770*/  @P0 STG.E desc[UR60][R26.64], R19 ;  /* 0x000000131a000986 */ /* 0x0043e8000c10193c */
[----:B-1----:R-:W2:Y:S04]  /*b9780*/  LDL.LU R19, [R1+0x840] ;  /* 0x0008400001137983 */ /* 0x002ea80000300800 */
[----:B------:R-:W2:Y:S01]  /*b9790*/  LDL.LU R21, [R1+0x1094] ;  /* 0x0010940001157983 */ /* 0x000ea20000300800 */
[----:B------:R-:W-:Y:S01]  /*b97a0*/  LOP3.LUT P0, RZ, R24, 0x20000, RZ, 0xc0, !PT ;  /* 0x0002000018ff7812 */ /* 0x000fe2000780c0ff */
[----:B------:R-:W-:-:S12]  /*b97b0*/  IMAD.WIDE R26, R139, 0x4, R4 ;  /* 0x000000048b1a7825 */ /* 0x000fd800078e0204 */
[----:B------:R1:W-:Y:S01]  /*b97c0*/  @P0 STG.E desc[UR60][R26.64], R137 ;  /* 0x000000891a000986 */ /* 0x0003e2000c10193c */
[----:B------:R-:W-:Y:S01]  /*b97d0*/  LOP3.LUT P0, RZ, R24, 0x10000, RZ, 0xc0, !PT ;  /* 0x0001000018ff7812 */ /* 0x000fe2000780c0ff */
[----:B-1----:R-:W-:-:S12]  /*b97e0*/  IMAD.WIDE R26, R139, 0x4, R6 ;  /* 0x000000048b1a7825 */ /* 0x002fd800078e0206 */
[----:B------:R1:W-:Y:S01]  /*b97f0*/  @P0 STG.E desc[UR60][R26.64], R138 ;  /* 0x0000008a1a000986 */ /* 0x0003e2000c10193c */
[----:B------:R-:W-:Y:S01]  /*b9800*/  LOP3.LUT P0, RZ, R24, 0x8000, RZ, 0xc0, !PT ;  /* 0x0000800018ff7812 */ /* 0x000fe2000780c0ff */
[----:B-1----:R-:W-:-:S12]  /*b9810*/  IMAD.WIDE R26, R139, 0x4, R8 ;  /* 0x000000048b1a7825 */ /* 0x002fd800078e0208 */
[----:B---3--:R1:W-:Y:S01]  /*b9820*/  @P0 STG.E desc[UR60][R26.64], R156 ;  /* 0x0000009c1a000986 */ /* 0x0083e2000c10193c */
[----:B------:R-:W-:Y:S01]  /*b9830*/  LOP3.LUT P0, RZ, R24, 0x4000, RZ, 0xc0, !PT ;  /* 0x0000400018ff7812 */ /* 0x000fe2000780c0ff */
[----:B-1----:R-:W-:Y:S01]  /*b9840*/  IMAD.WIDE R26, R148, 0x4, R2 ;  /* 0x00000004941a7825 */ /* 0x002fe200078e0202 */
[----:B------:R-:W-:Y:S01]  /*b9850*/  LOP3.LUT P6, RZ, R12, 0x20, RZ, 0xc0, !PT ;  /* 0x000000200cff7812 */ /* 0x000fe200078cc0ff */
[----:B------:R-:W3:Y:S10]  /*b9860*/  LDL.LU R156, [R1+0x109c] ;  /* 0x00109c00019c7983 */ /* 0x000ef40000300800 */
[----:B------:R1:W-:Y:S01]  /*b9870*/  @P0 STG.E desc[UR60][R26.64], R151 ;  /* 0x000000971a000986 */ /* 0x0003e2000c10193c */
[----:B------:R-:W-:Y:S01]  /*b9880*/  LOP3.LUT P0, RZ, R24, 0x2000, RZ, 0xc0, !PT ;  /* 0x0000200018ff7812 */ /* 0x000fe2000780c0ff */
[----:B-1----:R-:W-:-:S12]  /*b9890*/  IMAD.WIDE R26, R148, 0x4, R4 ;  /* 0x00000004941a7825 */ /* 0x002fd800078e0204 */
[----:B------:R1:W-:Y:S01]  /*b98a0*/  @P0 STG.E desc[UR60][R26.64], R149 ;  /* 0x000000951a000986 */ /* 0x0003e2000c10193c */
[----:B------:R-:W-:Y:S02]  /*b98b0*/  LOP3.LUT P0, RZ, R24, 0x1000, RZ, 0xc0, !PT ;  /* 0x0000100018ff7812 */ /* 0x000fe4000780c0ff */
[----:B------:R-:W-:Y:S01]  /*b98c0*/  LOP3.LUT P5, RZ, R12, 0x40, RZ, 0xc0, !PT ;  /* 0x000000400cff7812 */ /* 0x000fe200078ac0ff */
[----:B-1----:R-:W-:-:S10]  /*b98d0*/  IMAD.WIDE R26, R148, 0x4, R6 ;  /* 0x00000004941a7825 */ /* 0x002fd400078e0206 */
[----:B------:R1:W-:Y:S01]  /*b98e0*/  @P0 STG.E desc[UR60][R26.64], R150 ;  /* 0x000000961a000986 */ /* 0x0003e2000c10193c */
[----:B------:R-:W-:Y:S01]  /*b98f0*/  LOP3.LUT P4, RZ, R12, 0x80, RZ, 0xc0, !PT ;  /* 0x000000800cff7812 */ /* 0x000fe2000788c0ff */
[----:B-1----:R-:W-:-:S05]  /*b9900*/  IMAD.WIDE R26, R148, 0x4, R8 ;  /* 0x00000004941a7825 */ /* 0x002fca00078e0208 */
[----:B------:R1:W-:Y:S01]  /*b9910*/  @P6 STG.E desc[UR60][R26.64], R147 ;  /* 0x000000931a006986 */ /* 0x0003e2000c10193c */
[----:B------:R-:W-:Y:S01]  /*b9920*/  LOP3.LUT P3, RZ, R12, 0x100, RZ, 0xc0, !PT ;  /* 0x000001000cff7812 */ /* 0x000fe2000786c0ff */
[----:B-1----:R-:W-:-:S05]  /*b9930*/  IMAD.WIDE R26, R22, 0x4, R2 ;  /* 0x00000004161a7825 */ /* 0x002fca00078e0202 */
[----:B----4-:R1:W-:Y:S01]  /*b9940*/  @P5 STG.E desc[UR60][R26.64], R145 ;  /* 0x000000911a005986 */ /* 0x0103e2000c10193c */
[----:B------:R-:W-:Y:S01]  /*b9950*/  LOP3.LUT P2, RZ, R12, 0x200, RZ, 0xc0, !PT ;  /* 0x000002000cff7812 */ /* 0x000fe2000784c0ff */
[----:B-1----:R-:W-:-:S05]  /*b9960*/  IMAD.WIDE R26, R22, 0x4, R4 ;  /* 0x00000004161a7825 */ /* 0x002fca00078e0204 */
[----:B------:R1:W-:Y:S01]  /*b9970*/  @P4 STG.E desc[UR60][R26.64], R146 ;  /* 0x000000921a004986 */ /* 0x0003e2000c10193c */
[----:B------:R-:W-:Y:S01]  /*b9980*/  LOP3.LUT P1, RZ, R12, 0x400, RZ, 0xc0, !PT ;  /* 0x000004000cff7812 */ /* 0x000fe2000782c0ff */
[----:B-1----:R-:W-:-:S05]  /*b9990*/  IMAD.WIDE R26, R22, 0x4, R6 ;  /* 0x00000004161a7825 */ /* 0x002fca00078e0206 */
[----:B------:R1:W-:Y:S02]  /*b99a0*/  @P3 STG.E desc[UR60][R26.64], R144 ;  /* 0x000000901a003986 */ /* 0x0003e4000c10193c */
[----:B-1----:R-:W-:Y:S02]  /*b99b0*/  IMAD.WIDE R26, R22, 0x4, R8 ;  /* 0x00000004161a7825 */ /* 0x002fe400078e0208 */
[----:B------:R-:W4:Y:S04]  /*b99c0*/  LDL.LU R144, [R1+0x650] ;  /* 0x0006500001907983 */ /* 0x000f280000300800 */
[----:B------:R2:W-:Y:S04]  /*b99d0*/  @P2 STG.E desc[UR60][R26.64], R20 ;  /* 0x000000141a002986 */ /* 0x0005e8000c10193c */
[----:B------:R-:W3:Y:S01]  /*b99e0*/  LDL.LU R22, [R1+0x450] ;  /* 0x0004500001167983 */ /* 0x000ee20000300800 */
[----:B------:R-:W-:Y:S01]  /*b99f0*/  R2UR UR13, R136 ;  /* 0x00000000880d72ca */ /* 0x000fe200000e0000 */
[----:B--2---:R-:W-:-:S05]  /*b9a00*/  IMAD.WIDE R26, R21, 0x4, R2 ;  /* 0x00000004151a7825 */ /* 0x004fca00078e0202 */
[----:B------:R1:W-:Y:S04]  /*b9a10*/  @P1 STG.E desc[UR60][R26.64], R19 ;  /* 0x000000131a001986 */ /* 0x0003e8000c10193c */
[----:B-1----:R-:W2:Y:S04]  /*b9a20*/  LDL.LU R19, [R1+0x250] ;  /* 0x0002500001137983 */ /* 0x002ea80000300800 */
[----:B------:R-:W2:Y:S04]  /*b9a30*/  LDL.LU R136, [R1+0xeb4] ;  /* 0x000eb40001887983 */ /* 0x000ea80000300800 */
[----:B------:R-:W2:Y:S04]  /*b9a40*/  LDL.LU R252, [R1+0xea4] ;  /* 0x000ea40001fc7983 */ /* 0x000ea80000300800 */
[----:B------:R-:W2:Y:S04]  /*b9a50*/  LDL.LU R20, [R1+0x1098] ;  /* 0x0010980001147983 */ /* 0x000ea80000300800 */
[----:B------:R-:W2:Y:S01]  /*b9a60*/  LDL.LU R159, [R1+0xc44] ;  /* 0x000c4400019f7983 */ /* 0x000ea20000300800 */
[----:B------:R-:W-:-:S02]  /*b9a70*/  LOP3.LUT P0, RZ, R12, 0x800000, RZ, 0xc0, !PT ;  /* 0x008000000cff7812 */ /* 0x000fc4000780c0ff */
[----:B------:R-:W-:Y:S01]  /*b9a80*/  LOP3.LUT R24, R24, 0xffffffef, RZ, 0xc0, !PT ;  /* 0xffffffef18187812 */ /* 0x000fe200078ec0ff */
[----:B------:R-:W2:Y:S04]  /*b9a90*/  LDL.LU R25, [R1+0xa54] ;  /* 0x000a540001197983 */ /* 0x000ea80000300800 */
[----:B------:R-:W2:Y:S04]  /*b9aa0*/  LDL.LU R137, [R1+0x844] ;  /* 0x0008440001897983 */ /* 0x000ea80000300800 */
[----:B------:R-:W2:Y:S02]  /*b9ab0*/  LDL.LU R138, [R1+0x654] ;  /* 0x00065400018a7983 */ /* 0x000ea40000300800 */
[----:B------:R-:W-:-:S02]  /*b9ac0*/  @P0 LOP3.LUT R24, R24, 0x10, RZ, 0xfc, !PT ;  /* 0x0000001018180812 */ /* 0x000fc400078efcff */
[----:B------:R-:W-:Y:S01]  /*b9ad0*/  LOP3.LUT P0, RZ, R12, 0x400000, RZ, 0xc0, !PT ;  /* 0x004000000cff7812 */ /* 0x000fe2000780c0ff */
[----:B------:R-:W2:Y:S01]  /*b9ae0*/  LDL.LU R139, [R1+0x454] ;  /* 0x00045400018b7983 */ /* 0x000ea20000300800 */
[----:B------:R-:W-:-:S03]  /*b9af0*/  LOP3.LUT R24, R24, 0xffffffdf, RZ, 0xc0, !PT ;  /* 0xffffffdf18187812 */ /* 0x000fc600078ec0ff */
[----:B------:R-:W2:Y:S04]  /*b9b00*/  LDL.LU R151, [R1+0x254] ;  /* 0x0002540001977983 */ /* 0x000ea80000300800 */
[----:B------:R-:W2:Y:S04]  /*b9b10*/  LDL.LU R149, [R1+0xeb8] ;  /* 0x000eb80001957983 */ /* 0x000ea80000300800 */
[----:B------:R-:W-:Y:S01]  /*b9b20*/  @P0 LOP3.LUT R24, R24, 0x20, RZ, 0xfc, !PT ;  /* 0x0000002018180812 */ /* 0x000fe200078efcff */
[----:B------:R-:W2:Y:S01]  /*b9b30*/  LDL.LU R150, [R1+0xea8] ;  /* 0x000ea80001967983 */ /* 0x000ea20000300800 */
[----:B------:R-:W-:-:S02]  /*b9b40*/  LOP3.LUT P0, RZ, R12, 0x200000, RZ, 0xc0, !PT ;  /* 0x002000000cff7812 */ /* 0x000fc4000780c0ff */
[----:B------:R-:W-:Y:S01]  /*b9b50*/  LOP3.LUT R24, R24, 0xffffffbf, RZ, 0xc0, !PT ;  /* 0xffffffbf18187812 */ /* 0x000fe200078ec0ff */
[----:B------:R-:W2:Y:S01]  /*b9b60*/  LDL.LU R148, [R1+0xc48] ;  /* 0x000c480001947983 */ /* 0x000ea20000300800 */
[----:B------:R-:W-:-:S03]  /*b9b70*/  LOP3.LUT P4, RZ, R12, 0x800, RZ, 0xc0, !PT ;  /* 0x000008000cff7812 */ /* 0x000fc6000788c0ff */
[----:B------:R-:W2:Y:S01]  /*b9b80*/  LDL.LU R147, [R1+0x10a0] ;  /* 0x0010a00001937983 */ /* 0x000ea20000300800 */
[C---:B------:R-:W-:Y:S01]  /*b9b90*/  LOP3.LUT P3, RZ, R12.reuse, 0x1000, RZ, 0xc0, !PT ;  /* 0x000010000cff7812 */ /* 0x040fe2000786c0ff */
[----:B------:R-:W-:Y:S01]  /*b9ba0*/  IMAD.WIDE R26, R21, 0x4, R4 ;  /* 0x00000004151a7825 */ /* 0x000fe200078e0204 */
[----:B------:R-:W-:Y:S01]  /*b9bb0*/  LOP3.LUT P2, RZ, R12, 0x2000, RZ, 0xc0, !PT ;  /* 0x000020000cff7812 */ /* 0x000fe2000784c0ff */
[----:B------:R-:W2:Y:S02]  /*b9bc0*/  LDL.LU R145, [R1+0xa58] ;  /* 0x000a580001917983 */ /* 0x000ea40000300800 */
[----:B------:R-:W-:Y:S02]  /*b9bd0*/  @P0 LOP3.LUT R24, R24, 0x40, RZ, 0xfc, !PT ;  /* 0x0000004018180812 */ /* 0x000fe400078efcff */
[----:B------:R-:W-:Y:S01]  /*b9be0*/  LOP3.LUT P0, RZ, R12, 0x100000, RZ, 0xc0, !PT ;  /* 0x001000000cff7812 */ /* 0x000fe2000780c0ff */
[----:B------:R-:W2:Y:S01]  /*b9bf0*/  LDL.LU R146, [R1+0x848] ;  /* 0x0008480001927983 */ /* 0x000ea20000300800 */
        /* <DEDUP_REMOVED lines=9> */
[----:B------:R-:W-:Y:S02]  /*b9c90*/  LOP3.LUT R24, R24, 0xfffffbff, RZ, 0xc0, !PT ;  /* 0xfffffbff18187812 */ /* 0x000fe400078ec0ff */
[----:B------:R-:W-:-:S09]  /*b9ca0*/  LOP3.LUT P1, RZ, R12, 0x4000, RZ, 0xc0, !PT ;  /* 0x000040000cff7812 */ /* 0x000fd2000782c0ff */
[----:B------:R-:W-:Y:S02]  /*b9cb0*/  @P0 LOP3.LUT R24, R24, 0x400, RZ, 0xfc, !PT ;  /* 0x0000040018180812 */ /* 0x000fe400078efcff */
[----:B------:R-:W-:Y:S02]  /*b9cc0*/  LOP3.LUT P0, RZ, R12, 0x10000, RZ, 0xc0, !PT ;  /* 0x000100000cff7812 */ /* 0x000fe4000780c0ff */
[----:B------:R-:W-:-:S11]  /*b9cd0*/  LOP3.LUT R24, R24, 0xfffff7ff, RZ, 0xc0, !PT ;  /* 0xfffff7ff18187812 */ /* 0x000fd600078ec0ff */
[----:B------:R-:W-:Y:S02]  /*b9ce0*/  @P0 LOP3.LUT R24, R24, 0x800, RZ, 0xfc, !PT ;  /* 0x0000080018180812 */ /* 0x000fe400078efcff */
[----:B------:R-:W-:Y:S01]  /*b9cf0*/  LOP3.LUT P0, RZ, R12, 0x8000, RZ, 0xc0, !PT ;  /* 0x000080000cff7812 */ /* 0x000fe2000780c0ff */
[----:B----4-:R1:W-:Y:S02]  /*b9d00*/  @P4 STG.E desc[UR60][R26.64], R144 ;  /* 0x000000901a004986 */ /* 0x0103e4000c10193c */
[C---:B-1----:R-:W-:Y:S02]  /*b9d10*/  IMAD.WIDE R26, R21.reuse, 0x4, R6 ;  /* 0x00000004151a7825 */ /* 0x042fe400078e0206 */
[----:B------:R-:W4:Y:S04]  /*b9d20*/  LDL.LU R144, [R1+0x658] ;  /* 0x0006580001907983 */ /* 0x000f280000300800 */
[----:B---3--:R1:W-:Y:S02]  /*b9d30*/  @P3 STG.E desc[UR60][R26.64], R22 ;  /* 0x000000161a003986 */ /* 0x0083e4000c10193c */
[----:B-1----:R-:W-:-:S02]  /*b9d40*/  IMAD.WIDE R26, R21, 0x4, R8 ;  /* 0x00000004151a7825 */ /* 0x002fc400078e0208 */
[----:B------:R-:W3:Y:S04]  /*b9d50*/  LDL.LU R22, [R1+0x458] ;  /* 0x0004580001167983 */ /* 0x000ee80000300800 */
[----:B------:R-:W4:Y:S04]  /*b9d60*/  LDL.LU R21, [R1+0x10a4] ;  /* 0x0010a40001157983 */ /* 0x000f280000300800 */
[----:B--2---:R1:W-:Y:S02]  /*b9d70*/  @P2 STG.E desc[UR60][R26.64], R19 ;  /* 0x000000131a002986 */ /* 0x0043e4000c10193c */
[----:B-1----:R-:W-:-:S02]  /*b9d80*/  IMAD.WIDE R26, R20, 0x4, R2 ;  /* 0x00000004141a7825 */ /* 0x002fc400078e0202 */
[----:B------:R-:W2:Y:S04]  /*b9d90*/  LDL.LU R19, [R1+0x2bec] ;  /* 0x002bec0001137983 */ /* 0x000ea80000300800 */
[----:B------:R1:W-:Y:S02]  /*b9da0*/  @P1 STG.E desc[UR60][R26.64], R136 ;  /* 0x000000881a001986 */ /* 0x0003e4000c10193c */
[----:B-1----:R-:W-:-:S05]  /*b9db0*/  IMAD.WIDE R26, R20, 0x4, R4 ;  /* 0x00000004141a7825 */ /* 0x002fca00078e0204 */
[----:B------:R1:W-:Y:S01]  /*b9dc0*/  @P0 STG.E desc[UR60][R26.64], R252 ;  /* 0x000000fc1a000986 */ /* 0x0003e2000c10193c */
[----:B------:R-:W-:Y:S01]  /*b9dd0*/  LOP3.LUT P0, RZ, R24, 0x800, RZ, 0xc0, !PT ;  /* 0x0000080018ff7812 */ /* 0x000fe2000780c0ff */
[----:B-1----:R-:W-:-:S12]  /*b9de0*/  IMAD.WIDE R26, R20, 0x4, R6 ;  /* 0x00000004141a7825 */ /* 0x002fd800078e0206 */
[----:B------:R1:W-:Y:S02]  /*b9df0*/  @P0 STG.E desc[UR60][R26.64], R159 ;  /* 0x0000009f1a000986 */ /* 0x0003e4000c10193c */
[----:B-1----:R-:W-:Y:S02]  /*b9e00*/  IMAD.WIDE R26, R20, 0x4, R8 ;  /* 0x00000004141a7825 */ /* 0x002fe400078e0208 */
[----:B------:R-:W2:Y:S01]  /*b9e10*/  LDL.LU R20, [R1+0x258] ;  /* 0x0002580001147983 */ /* 0x000ea20000300800 */
        /* <DEDUP_REMOVED lines=17> */
[----:B------:R-:W-:Y:S02]  /*b9f30*/  LOP3.LUT P0, RZ, R24, 0x10, RZ, 0xc0, !PT ;  /* 0x0000001018ff7812 */ /* 0x000fe4000780c0ff */
[C---:B------:R-:W-:Y:S02]  /*b9f40*/  LOP3.LUT P6, RZ, R12.reuse, 0x1000000, RZ, 0xc0, !PT ;  /* 0x010000000cff7812 */ /* 0x040fe400078cc0ff */
[----:B------:R-:W-:Y:S01]  /*b9f50*/  LOP3.LUT P5, RZ, R12, 0x2000000, RZ, 0xc0, !PT ;  /* 0x020000000cff7812 */ /* 0x000fe200078ac0ff */
[----:B-1----:R-:W-:-:S08]  /*b9f60*/  IMAD.WIDE R26, R147, 0x4, R4 ;  /* 0x00000004931a7825 */ /* 0x002fd000078e0204 */
[----:B------:R1:W-:Y:S01]  /*b9f70*/  @P0 STG.E desc[UR60][R26.64], R150 ;  /* 0x000000961a000986 */ /* 0x0003e2000c10193c */
[----:B------:R-:W-:Y:S01]  /*b9f80*/  LOP3.LUT P4, RZ, R12, 0x4000000, RZ, 0xc0, !PT ;  /* 0x040000000cff7812 */ /* 0x000fe2000788c0ff */
[----:B-1----:R-:W-:-:S05]  /*b9f90*/  IMAD.WIDE R26, R147, 0x4, R6 ;  /* 0x00000004931a7825 */ /* 0x002fca00078e0206 */
[----:B------:R1:W-:Y:S01]  /*b9fa0*/  @P6 STG.E desc[UR60][R26.64], R148 ;  /* 0x000000941a006986 */ /* 0x0003e2000c10193c */
[----:B------:R-:W-:Y:S01]  /*b9fb0*/  LOP3.LUT P3, RZ, R12, 0x8000000, RZ, 0xc0, !PT ;  /* 0x080000000cff7812 */ /* 0x000fe2000786c0ff */
[----:B-1----:R-:W-:-:S05]  /*b9fc0*/  IMAD.WIDE R26, R147, 0x4, R8 ;  /* 0x00000004931a7825 */ /* 0x002fca00078e0208 */
[----:B------:R4:W-:Y:S01]  /*b9fd0*/  @P5 STG.E desc[UR60][R26.64], R145 ;  /* 0x000000911a005986 */ /* 0x0009e2000c10193c */
[----:B------:R-:W-:Y:S01]  /*b9fe0*/  LOP3.LUT P2, RZ, R12, 0x10000000, RZ, 0xc0, !PT ;  /* 0x100000000cff7812 */ /* 0x000fe2000784c0ff */
[----:B----4-:R-:W-:-:S05]  /*b9ff0*/  IMAD.WIDE R26, R21, 0x4, R2 ;  /* 0x00000004151a7825 */ /* 0x010fca00078e0202 */
[----:B------:R1:W-:Y:S01]  /*ba000*/  @P4 STG.E desc[UR60][R26.64], R146 ;  /* 0x000000921a004986 */ /* 0x0003e2000c10193c */
[----:B------:R-:W-:Y:S01]  /*ba010*/  LOP3.LUT P1, RZ, R12, 0x20000000, RZ, 0xc0, !PT ;  /* 0x200000000cff7812 */ /* 0x000fe2000782c0ff */
[----:B-1----:R-:W-:-:S05]  /*ba020*/  IMAD.WIDE R26, R21, 0x4, R4 ;  /* 0x00000004151a7825 */ /* 0x002fca00078e0204 */
[----:B------:R1:W-:Y:S02]  /*ba030*/  @P3 STG.E desc[UR60][R26.64], R144 ;  /* 0x000000901a003986 */ /* 0x0003e4000c10193c */
[----:B-1----:R-:W-:-:S05]  /*ba040*/  IMAD.WIDE R26, R21, 0x4, R6 ;  /* 0x00000004151a7825 */ /* 0x002fca00078e0206 */
[----:B---3--:R1:W-:Y:S02]  /*ba050*/  @P2 STG.E desc[UR60][R26.64], R22 ;  /* 0x000000161a002986 */ /* 0x0083e4000c10193c */
[----:B-1----:R-:W-:-:S05]  /*ba060*/  IMAD.WIDE R26, R21, 0x4, R8 ;  /* 0x00000004151a7825 */ /* 0x002fca00078e0208 */
[----:B--2---:R1:W-:Y:S04]  /*ba070*/  @P1 STG.E desc[UR60][R26.64], R20 ;  /* 0x000000141a001986 */ /* 0x0043e8000c10193c */
[----:B-1----:R-:W2:Y:S04]  /*ba080*/  LDL.LU R20, [R1+0xebc] ;  /* 0x000ebc0001147983 */ /* 0x002ea80000300800 */
[----:B------:R-:W3:Y:S04]  /*ba090*/  LDL.LU R147, [R1+0xeac] ;  /* 0x000eac0001937983 */ /* 0x000ee80000300800 */
[----:B------:R-:W4:Y:S04]  /*ba0a0*/  LDL.LU R145, [R1+0xc4c] ;  /* 0x000c4c0001917983 */ /* 0x000f280000300800 */
[----:B------:R-:W2:Y:S04]  /*ba0b0*/  LDL.LU R146, [R1+0x10a8] ;  /* 0x0010a80001927983 */ /* 0x000ea80000300800 */
[----:B------:R-:W4:Y:S04]  /*ba0c0*/  LDL.LU R144, [R1+0xa5c] ;  /* 0x000a5c0001907983 */ /* 0x000f280000300800 */
[----:B------:R-:W4:Y:S04]  /*ba0d0*/  LDL.LU R22, [R1+0x84c] ;  /* 0x00084c0001167983 */ /* 0x000f280000300800 */
[----:B------:R-:W4:Y:S04]  /*ba0e0*/  LDL.LU R21, [R1+0x65c] ;  /* 0x00065c0001157983 */ /* 0x000f280000300800 */
[----:B------:R-:W4:Y:S01]  /*ba0f0*/  LDL.LU R25, [R1+0x10ac] ;  /* 0x0010ac0001197983 */ /* 0x000f220000300800 */
[----:B------:R-:W-:-:S02]  /*ba100*/  LOP3.LUT P4, RZ, R12, 0x40000000, RZ, 0xc0, !PT ;  /* 0x400000000cff7812 */ /* 0x000fc4000788c0ff */
        /* <DEDUP_REMOVED lines=13> */
[----:B------:R-:W-:Y:S01]  /*ba1e0*/  LOP3.LUT R24, R24, 0xfffffffe, RZ, 0xc0, !PT ;  /* 0xfffffffe18187812 */ /* 0x000fe200078ec0ff */
[----:B--2---:R-:W-:-:S05]  /*ba1f0*/  IMAD.WIDE R26, R146, 0x4, R2 ;  /* 0x00000004921a7825 */ /* 0x004fca00078e0202 */
[----:B------:R1:W-:Y:S04]  /*ba200*/  @P4 STG.E desc[UR60][R26.64], R20 ;  /* 0x000000141a004986 */ /* 0x0003e8000c10193c */
[----:B-1----:R-:W2:Y:S04]  /*ba210*/  LDL.LU R20, [R1+0x45c] ;  /* 0x00045c0001147983 */ /* 0x002ea80000300800 */
[----:B------:R-:W2:Y:S04]  /*ba220*/  LDL.LU R137, [R1+0x25c] ;  /* 0x00025c0001897983 */ /* 0x000ea80000300800 */
[----:B------:R-:W2:Y:S04]  /*ba230*/  LDL.LU R138, [R1+0xec0] ;  /* 0x000ec000018a7983 */ /* 0x000ea80000300800 */
[----:B------:R-:W2:Y:S01]  /*ba240*/  LDL.LU R151, [R1+0x10b0] ;  /* 0x0010b00001977983 */ /* 0x000ea20000300800 */
[----:B------:R-:W-:-:S02]  /*ba250*/  @P0 LOP3.LUT R24, R24, 0x1, RZ, 0xfc, !PT ;  /* 0x0000000118180812 */ /* 0x000fc400078efcff */
[----:B------:R-:W-:Y:S01]  /*ba260*/  LOP3.LUT P0, RZ, R13, 0x20, RZ, 0xc0, !PT ;  /* 0x000000200dff7812 */ /* 0x000fe2000780c0ff */
[----:B------:R-:W2:Y:S01]  /*ba270*/  LDL.LU R139, [R1+0xc50] ;  /* 0x000c5000018b7983 */ /* 0x000ea20000300800 */
[----:B------:R-:W-:-:S03]  /*ba280*/  LOP3.LUT R24, R24, 0xfffffffd, RZ, 0xc0, !PT ;  /* 0xfffffffd18187812 */ /* 0x000fc600078ec0ff */
[----:B------:R-:W2:Y:S01]  /*ba290*/  LDL.LU R156, [R1+0xa60] ;  /* 0x000a6000019c7983 */ /* 0x000ea20000300800 */
[----:B------:R-:W-:Y:S02]  /*ba2a0*/  LOP3.LUT P3, RZ, R12, 0x80000000, RZ, 0xc0, !PT ;  /* 0x800000000cff7812 */ /* 0x000fe4000786c0ff */
[C---:B------:R-:W-:Y:S01]  /*ba2b0*/  LOP3.LUT P2, RZ, R13.reuse, 0x1, RZ, 0xc0, !PT ;  /* 0x000000010dff7812 */ /* 0x040fe2000784c0ff */
[----:B------:R-:W-:Y:S01]  /*ba2c0*/  IMAD.WIDE R26, R146, 0x4, R4 ;  /* 0x00000004921a7825 */ /* 0x000fe200078e0204 */
[----:B------:R-:W2:Y:S03]  /*ba2d0*/  LDL.LU R149, [R1+0x850] ;  /* 0x0008500001957983 */ /* 0x000ea60000300800 */
[----:B------:R-:W-:Y:S02]  /*ba2e0*/  @P0 LOP3.LUT R24, R24, 0x2, RZ, 0xfc, !PT ;  /* 0x0000000218180812 */ /* 0x000fe400078efcff */
[----:B------:R-:W-:-:S02]  /*ba2f0*/  LOP3.LUT P0, RZ, R13, 0x10, RZ, 0xc0, !PT ;  /* 0x000000100dff7812 */ /* 0x000fc4000780c0ff */
[----:B------:R-:W-:Y:S02]  /*ba300*/  LOP3.LUT R24, R24, 0xfffffffb, RZ, 0xc0, !PT ;  /* 0xfffffffb18187812 */ /* 0x000fe400078ec0ff */
[----:B------:R-:W-:-:S09]  /*ba310*/  LOP3.LUT P1, RZ, R13, 0x2, RZ, 0xc0, !PT ;  /* 0x000000020dff7812 */ /* 0x000fd2000782c0ff */
[----:B------:R-:W-:Y:S02]  /*ba320*/  @P0 LOP3.LUT R24, R24, 0x4, RZ, 0xfc, !PT ;  /* 0x0000000418180812 */ /* 0x000fe400078efcff */
[----:B------:R-:W-:Y:S01]  /*ba330*/  LOP3.LUT P0, RZ, R13, 0x8, RZ, 0xc0, !PT ;  /* 0x000000080dff7812 */ /* 0x000fe2000780c0ff */
[----:B---3--:R1:W-:Y:S01]  /*ba340*/  @P3 STG.E desc[UR60][R26.64], R147 ;  /* 0x000000931a003986 */ /* 0x0083e2000c10193c */
[----:B------:R-:W-:Y:S01]  /*ba350*/  LOP3.LUT R24, R24, 0xfffffff7, RZ, 0xc0, !PT ;  /* 0xfffffff718187812 */ /* 0x000fe200078ec0ff */
[----:B-1----:R-:W-:-:S10]  /*ba360*/  IMAD.WIDE R26, R146, 0x4, R6 ;  /* 0x00000004921a7825 */ /* 0x002fd400078e0206 */
[----:B------:R-:W-:Y:S02]  /*ba370*/  @P0 LOP3.LUT R24, R24, 0x8, RZ, 0xfc, !PT ;  /* 0x0000000818180812 */ /* 0x000fe400078efcff */
[----:B------:R-:W-:Y:S01]  /*ba380*/  LOP3.LUT P0, RZ, R13, 0x4, RZ, 0xc0, !PT ;  /* 0x000000040dff7812 */ /* 0x000fe2000780c0ff */
[----:B----4-:R1:W-:Y:S04]  /*ba390*/  @P2 STG.E desc[UR60][R26.64], R145 ;  /* 0x000000911a002986 */ /* 0x0103e8000c10193c */
[----:B-1----:R-:W3:Y:S01]  /*ba3a0*/  LDL.LU R145, [R1+0x10b4] ;  /* 0x0010b40001917983 */ /* 0x002ee20000300800 */
[----:B------:R-:W-:-:S03]  /*ba3b0*/  IMAD.WIDE R26, R146, 0x4, R8 ;  /* 0x00000004921a7825 */ /* 0x000fc600078e0208 */
[----:B------:R-:W4:Y:S04]  /*ba3c0*/  LDL.LU R150, [R1+0x660] ;  /* 0x0006600001967983 */ /* 0x000f280000300800 */
[----:B------:R1:W-:Y:S04]  /*ba3d0*/  @P1 STG.E desc[UR60][R26.64], R144 ;  /* 0x000000901a001986 */ /* 0x0003e8000c10193c */
[----:B------:R-:W4:Y:S04]  /*ba3e0*/  LDL.LU R148, [R1+0x460] ;  /* 0x0004600001947983 */ /* 0x000f280000300800 */
[----:B------:R-:W4:Y:S01]  /*ba3f0*/  LDL.LU R147, [R1+0x260] ;  /* 0x0002600001937983 */ /* 0x000f220000300800 */
[----:B-1----:R-:W-:-:S03]  /*ba400*/  IMAD.WIDE R26, R25, 0x4, R2 ;  /* 0x00000004191a7825 */ /* 0x002fc600078e0202 */
[----:B------:R-:W4:Y:S04]  /*ba410*/  LDL.LU R146, [R1+0x60] ;  /* 0x0000600001927983 */ /* 0x000f280000300800 */
[----:B------:R1:W-:Y:S01]  /*ba420*/  @P0 STG.E desc[UR60][R26.64], R22 ;  /* 0x000000161a000986 */ /* 0x0003e2000c10193c */
[----:B------:R-:W-:-:S03]  /*ba430*/  LOP3.LUT P0, RZ, R24, 0x8, RZ, 0xc0, !PT ;  /* 0x0000000818ff7812 */ /* 0x000fc6000780c0ff */
[----:B------:R-:W4:Y:S01]  /*ba440*/  LDL.LU R144, [R1+0x10b8] ;  /* 0x0010b80001907983 */ /* 0x000f220000300800 */
[----:B-1----:R-:W-:-:S03]  /*ba450*/  IMAD.WIDE R26, R25, 0x4, R4 ;  /* 0x00000004191a7825 */ /* 0x002fc600078e0204 */
[----:B------:R-:W4:Y:S06]  /*ba460*/  LDL.LU R22, [R1+0xec4] ;  /* 0x000ec40001167983 */ /* 0x000f2c0000300800 */
[----:B------:R1:W-:Y:S01]  /*ba470*/  @P0 STG.E desc[UR60][R26.64], R21 ;  /* 0x000000151a000986 */ /* 0x0003e2000c10193c */
[----:B------:R-:W-:-:S03]  /*ba480*/  LOP3.LUT P0, RZ, R24, 0x4, RZ, 0xc0, !PT ;  /* 0x0000000418ff7812 */ /* 0x000fc6000780c0ff */
[----:B-1----:R-:W4:Y:S01]  /*ba490*/  LDL.LU R21, [R1+0xc54] ;  /* 0x000c540001157983 */ /* 0x002f220000300800 */
[----:B------:R-:W-:-:S09]  /*ba4a0*/  IMAD.WIDE R26, R25, 0x4, R6 ;  /* 0x00000004191a7825 */ /* 0x000fd200078e0206 */
[----:B--2---:R1:W-:Y:S04]  /*ba4b0*/  @P0 STG.E desc[UR60][R26.64], R20 ;  /* 0x000000141a000986 */ /* 0x0043e8000c10193c */
[----:B-1----:R-:W2:Y:S01]  /*ba4c0*/  LDL.LU R20, [R1+0xa64] ;  /* 0x000a640001147983 */ /* 0x002ea20000300800 */
[----:B------:R-:W-:Y:S01]  /*ba4d0*/  LOP3.LUT P0, RZ, R24, 0x2, RZ, 0xc0, !PT ;  /* 0x0000000218ff7812 */ /* 0x000fe2000780c0ff */
[----:B------:R-:W-:-:S12]  /*ba4e0*/  IMAD.WIDE R26, R25, 0x4, R8 ;  /* 0x00000004191a7825 */ /* 0x000fd800078e0208 */
[----:B------:R-:W-:Y:S01]  /*ba4f0*/  @P0 STG.E desc[UR60][R26.64], R137 ;  /* 0x000000891a000986 */ /* 0x000fe2000c10193c */
        /* <DEDUP_REMOVED lines=15> */
[----:B---3--:R-:W-:-:S08]  /*ba5f0*/  IMAD.WIDE R24, R145, 0x4, R2 ;  /* 0x0000000491187825 */ /* 0x008fd000078e0202 */
[----:B----4-:R1:W-:Y:S01]  /*ba600*/  @P0 STG.E desc[UR60][R24.64], R150 ;  /* 0x0000009618000986 */ /* 0x0103e2000c10193c */
[----:B------:R-:W-:Y:S01]  /*ba610*/  LOP3.LUT P4, RZ, R13, 0x2000, RZ, 0xc0, !PT ;  /* 0x000020000dff7812 */ /* 0x000fe2000788c0ff */
[----:B-1----:R-:W-:-:S05]  /*ba620*/  IMAD.WIDE R24, R145, 0x4, R4 ;  /* 0x0000000491187825 */ /* 0x002fca00078e0204 */
[----:B------:R1:W-:Y:S01]  /*ba630*/  @P6 STG.E desc[UR60][R24.64], R148 ;  /* 0x0000009418006986 */ /* 0x0003e2000c10193c */
[----:B------:R-:W-:Y:S01]  /*ba640*/  LOP3.LUT P3, RZ, R13, 0x4000, RZ, 0xc0, !PT ;  /* 0x000040000dff7812 */ /* 0x000fe2000786c0ff */
[----:B-1----:R-:W-:-:S05]  /*ba650*/  IMAD.WIDE R24, R145, 0x4, R6 ;  /* 0x0000000491187825 */ /* 0x002fca00078e0206 */
[----:B------:R1:W-:Y:S01]  /*ba660*/  @P5 STG.E desc[UR60][R24.64], R147 ;  /* 0x0000009318005986 */ /* 0x0003e2000c10193c */
[----:B------:R-:W-:Y:S01]  /*ba670*/  LOP3.LUT P2, RZ, R13, 0x8000, RZ, 0xc0, !PT ;  /* 0x000080000dff7812 */ /* 0x000fe2000784c0ff */
[----:B-1----:R-:W-:Y:S01]  /*ba680*/  IMAD.WIDE R24, R145, 0x4, R8 ;  /* 0x0000000491187825 */ /* 0x002fe200078e0208 */
[----:B------:R-:W-:Y:S01]  /*ba690*/  LOP3.LUT P1, RZ, R13, 0x10000, RZ, 0xc0, !PT ;  /* 0x000100000dff7812 */ /* 0x000fe2000782c0ff */
[----:B------:R-:W3:Y:S04]  /*ba6a0*/  LDL.LU R145, [R1+0x854] ;  /* 0x0008540001917983 */ /* 0x000ee80000300800 */
[----:B------:R1:W-:Y:S02]  /*ba6b0*/  @P4 STG.E desc[UR60][R24.64], R146 ;  /* 0x0000009218004986 */ /* 0x0003e4000c10193c */
[----:B-1----:R-:W-:-:S02]  /*ba6c0*/  IMAD.WIDE R24, R144, 0x4, R2 ;  /* 0x0000000490187825 */ /* 0x002fc400078e0202 */
[----:B------:R-:W4:Y:S04]  /*ba6d0*/  LDL.LU R146, [R1+0x664] ;  /* 0x0006640001927983 */ /* 0x000f280000300800 */
[----:B------:R1:W-:Y:S02]  /*ba6e0*/  @P3 STG.E desc[UR60][R24.64], R22 ;  /* 0x0000001618003986 */ /* 0x0003e4000c10193c */
[C---:B-1----:R-:W-:Y:S02]  /*ba6f0*/  IMAD.WIDE R24, R144.reuse, 0x4, R4 ;  /* 0x0000000490187825 */ /* 0x042fe400078e0204 */
[----:B------:R-:W4:Y:S04]  /*ba700*/  LDL.LU R22, [R1+0x464] ;  /* 0x0004640001167983 */ /* 0x000f280000300800 */
[----:B------:R1:W-:Y:S02]  /*ba710*/  @P2 STG.E desc[UR60][R24.64], R21 ;  /* 0x0000001518002986 */ /* 0x0003e4000c10193c */
[----:B-1----:R-:W-:-:S02]  /*ba720*/  IMAD.WIDE R24, R144, 0x4, R6 ;  /* 0x0000000490187825 */ /* 0x002fc400078e0206 */
[----:B------:R-:W4:Y:S04]  /*ba730*/  LDL.LU R21, [R1+0x264] ;  /* 0x0002640001157983 */ /* 0x000f280000300800 */
[----:B--2---:R1:W-:Y:S04]  /*ba740*/  @P1 STG.E desc[UR60][R24.64], R20 ;  /* 0x0000001418001986 */ /* 0x0043e8000c10193c */
[----:B-1----:R-:W2:Y:S04]  /*ba750*/  LDL.LU R20, [R1+0x10bc] ;  /* 0x0010bc0001147983 */ /* 0x002ea80000300800 */
[----:B------:R-:W4:Y:S01]  /*ba760*/  LDL.LU R27, [R1+0x64] ;  /* 0x00006400011b7983 */ /* 0x000f220000300800 */
[----:B------:R-:W-:-:S03]  /*ba770*/  IMAD.WIDE R24, R144, 0x4, R8 ;  /* 0x0000000490187825 */ /* 0x000fc600078e0208 */
        /* <DEDUP_REMOVED lines=9> */
[----:B------:R-:W4:Y:S01]  /*ba810*/  LDL.LU R151, [R1+0x268] ;  /* 0x0002680001977983 */ /* 0x000f220000300800 */
[----:B------:R-:W-:-:S02]  /*ba820*/  LOP3.LUT P4, RZ, R13, 0x20000, RZ, 0xc0, !PT ;  /* 0x000200000dff7812 */ /* 0x000fc4000788c0ff */
[C---:B------:R-:W-:Y:S01]  /*ba830*/  LOP3.LUT P3, RZ, R13.reuse, 0x40000, RZ, 0xc0, !PT ;  /* 0x000400000dff7812 */ /* 0x040fe2000786c0ff */
[----:B------:R-:W4:Y:S01]  /*ba840*/  LDL.LU R150, [R1+0x68] ;  /* 0x0000680001967983 */ /* 0x000f220000300800 */
[----:B------:R-:W-:-:S03]  /*ba850*/  LOP3.LUT P2, RZ, R13, 0x80000, RZ, 0xc0, !PT ;  /* 0x000800000dff7812 */ /* 0x000fc6000784c0ff */
[----:B------:R-:W4:Y:S01]  /*ba860*/  LDL.LU R148, [R1+0xecc] ;  /* 0x000ecc0001947983 */ /* 0x000f220000300800 */
[----:B------:R-:W-:-:S03]  /*ba870*/  LOP3.LUT P1, RZ, R13, 0x100000, RZ, 0xc0, !PT ;  /* 0x001000000dff7812 */ /* 0x000fc6000782c0ff */
[----:B------:R-:W4:Y:S01]  /*ba880*/  LDL.LU R147, [R1+0xc5c] ;  /* 0x000c5c0001937983 */ /* 0x000f220000300800 */
[----:B------:R-:W-:Y:S02]  /*ba890*/  LOP3.LUT P0, RZ, R13, 0x20000000, RZ, 0xc0, !PT ;  /* 0x200000000dff7812 */ /* 0x000fe4000780c0ff */
[----:B------:R-:W-:Y:S01]  /*ba8a0*/  LOP3.LUT R10, R10, 0xffefffff, RZ, 0xc0, !PT ;  /* 0xffefffff0a0a7812 */ /* 0x000fe200078ec0ff */
[----:B---3--:R2:W-:Y:S10]  /*ba8b0*/  @P4 STG.E desc[UR60][R24.64], R145 ;  /* 0x0000009118004986 */ /* 0x0085f4000c10193c */
[----:B------:R-:W-:-:S02]  /*ba8c0*/  @P0 LOP3.LUT R10, R10, 0x100000, RZ, 0xfc, !PT ;  /* 0x001000000a0a0812 */ /* 0x000fc400078efcff */
        /* <DEDUP_REMOVED lines=11> */
[----:B----4-:R1:W-:Y:S02]  /*ba980*/  @P3 STG.E desc[UR60][R24.64], R146 ;  /* 0x0000009218003986 */ /* 0x0103e4000c10193c */
[C---:B-1----:R-:W-:Y:S02]  /*ba990*/  IMAD.WIDE R24, R20.reuse, 0x4, R4 ;  /* 0x0000000414187825 */ /* 0x042fe400078e0204 */
[----:B------:R-:W2:Y:S04]  /*ba9a0*/  LDL.LU R146, [R1+0xa6c] ;  /* 0x000a6c0001927983 */ /* 0x000ea80000300800 */
[----:B------:R1:W-:Y:S02]  /*ba9b0*/  @P2 STG.E desc[UR60][R24.64], R22 ;  /* 0x0000001618002986 */ /* 0x0003e4000c10193c */
[----:B-1----:R-:W-:-:S02]  /*ba9c0*/  IMAD.WIDE R24, R20, 0x4, R6 ;  /* 0x0000000414187825 */ /* 0x002fc400078e0206 */
[----:B------:R-:W3:Y:S04]  /*ba9d0*/  LDL.LU R22, [R1+0x85c] ;  /* 0x00085c0001167983 */ /* 0x000ee80000300800 */
[----:B------:R1:W-:Y:S02]  /*ba9e0*/  @P1 STG.E desc[UR60][R24.64], R21 ;  /* 0x0000001518001986 */ /* 0x0003e4000c10193c */
[----:B-1----:R-:W-:Y:S02]  /*ba9f0*/  IMAD.WIDE R24, R20, 0x4, R8 ;  /* 0x0000000414187825 */ /* 0x002fe400078e0208 */
[----:B------:R-:W4:Y:S04]  /*baa00*/  LDL.LU R21, [R1+0x66c] ;  /* 0x00066c0001157983 */ /* 0x000f280000300800 */
[----:B------:R-:W4:Y:S04]  /*baa10*/  LDL.LU R20, [R1+0x46c] ;  /* 0x00046c0001147983 */ /* 0x000f280000300800 */
[----:B------:R-:W4:Y:S01]  /*baa20*/  LDL.LU R145, [R1+0x10cc] ;  /* 0x0010cc0001917983 */ /* 0x000f220000300800 */
[----:B------:R-:W-:-:S04]  /*baa30*/  LOP3.LUT R10, R10, 0xfeffffff, RZ, 0xc0, !PT ;  /* 0xfeffffff0a0a7812 */ /* 0x000fc800078ec0ff */
        /* <DEDUP_REMOVED lines=45> */
[----:B-1----:R-:W-:Y:S02]  /*bad10*/  IMAD.WIDE R24, R144, 0x4, R6 ;  /* 0x0000000490187825 */ /* 0x002fe400078e0206 */
[----:B------:R-:W4:Y:S01]  /*bad20*/  LDL.LU R147, [R1+0x26c] ;  /* 0x00026c0001937983 */ /* 0x000f220000300800 */
[----:B------:R-:W-:-:S03]  /*bad30*/  LOP3.LUT P1, RZ, R14, 0x8, RZ, 0xc0, !PT ;  /* 0x000000080eff7812 */ /* 0x000fc6000782c0ff */
[----:B--2---:R1:W-:Y:S02]  /*bad40*/  @P4 STG.E desc[UR60][R24.64], R146 ;  /* 0x0000009218004986 */ /* 0x0043e4000c10193c */
[----:B-1----:R-:W-:Y:S02]  /*bad50*/  IMAD.WIDE R24, R144, 0x4, R8 ;  /* 0x0000000490187825 */ /* 0x002fe400078e0208 */
[----:B------:R-:W2:Y:S04]  /*bad60*/  LDL.LU R144, [R1+0x6c] ;  /* 0x00006c0001907983 */ /* 0x000ea80000300800 */
[----:B---3--:R1:W-:Y:S04]  /*bad70*/  @P3 STG.E desc[UR60][R24.64], R22 ;  /* 0x0000001618003986 */ /* 0x0083e8000c10193c */
[----:B------:R-:W3:Y:S04]  /*bad80*/  LDL.LU R146, [R1+0xed0] ;  /* 0x000ed00001927983 */ /* 0x000ee80000300800 */
[----:B-1----:R-:W3:Y:S01]  /*bad90*/  LDL.LU R22, [R1+0xc60] ;  /* 0x000c600001167983 */ /* 0x002ee20000300800 */
[----:B----4-:R-:W-:-:S05]  /*bada0*/  IMAD.WIDE R24, R145, 0x4, R2 ;  /* 0x0000000491187825 */ /* 0x010fca00078e0202 */
[----:B------:R1:W-:Y:S02]  /*badb0*/  @P2 STG.E desc[UR60][R24.64], R21 ;  /* 0x0000001518002986 */ /* 0x0003e4000c10193c */
[----:B-1----:R-:W-:Y:S02]  /*badc0*/  IMAD.WIDE R24, R145, 0x4, R4 ;  /* 0x0000000491187825 */ /* 0x002fe400078e0204 */
[----:B------:R-:W4:Y:S04]  /*badd0*/  LDL.LU R21, [R1+0xa70] ;  /* 0x000a700001157983 */ /* 0x000f280000300800 */
[----:B------:R1:W-:Y:S04]  /*bade0*/  @P1 STG.E desc[UR60][R24.64], R20 ;  /* 0x0000001418001986 */ /* 0x0003e8000c10193c */
[----:B-1----:R-:W3:Y:S04]  /*badf0*/  LDL.LU R20, [R1+0x10d0] ;  /* 0x0010d00001147983 */ /* 0x002ee80000300800 */
        /* <DEDUP_REMOVED lines=12> */
[----:B------:R-:W-:Y:S01]  /*baec0*/  IMAD.WIDE R24, R145, 0x4, R6 ;  /* 0x0000000491187825 */ /* 0x000fe200078e0206 */
[----:B------:R-:W4:Y:S01]  /*baed0*/  LDL.LU R148, [R1+0x864] ;  /* 0x0008640001947983 */ /* 0x000f220000300800 */
[C---:B------:R-:W-:Y:S02]  /*baee0*/  LOP3.LUT P2, RZ, R14.reuse, 0x40, RZ, 0xc0, !PT ;  /* 0x000000400eff7812 */ /* 0x040fe4000784c0ff */
[C---:B------:R-:W-:Y:S02]  /*baef0*/  LOP3.LUT P1, RZ, R14.reuse, 0x80, RZ, 0xc0, !PT ;  /* 0x000000800eff7812 */ /* 0x040fe4000782c0ff */
        /* <DEDUP_REMOVED lines=11> */
[----:B------:R1:W-:Y:S02]  /*bafb0*/  @P4 STG.E desc[UR60][R24.64], R147 ;  /* 0x0000009318004986 */ /* 0x0003e4000c10193c */
[----:B-1----:R-:W-:-:S05]  /*bafc0*/  IMAD.WIDE R24, R145, 0x4, R8 ;  /* 0x0000000491187825 */ /* 0x002fca00078e0208 */
[----:B--2---:R1:W-:Y:S04]  /*bafd0*/  @P3 STG.E desc[UR60][R24.64], R144 ;  /* 0x0000009018003986 */ /* 0x0043e8000c10193c */
[----:B-1----:R-:W2:Y:S04]  /*bafe0*/  LDL.LU R144, [R1+0x10dc] ;  /* 0x0010dc0001907983 */ /* 0x002ea80000300800 */
[----:B------:R-:W2:Y:S04]  /*baff0*/  LDL.LU R147, [R1+0x674] ;  /* 0x0006740001937983 */ /* 0x000ea80000300800 */
[----:B------:R-:W2:Y:S01]  /*bb000*/  LDL.LU R145, [R1+0x474] ;  /* 0x0004740001917983 */ /* 0x000ea20000300800 */
[----:B---3--:R-:W-:-:S05]  /*bb010*/  IMAD.WIDE R24, R20, 0x4, R2 ;  /* 0x0000000414187825 */ /* 0x008fca00078e0202 */
[----:B------:R1:W-:Y:S04]  /*bb020*/  @P2 STG.E desc[UR60][R24.64], R146 ;  /* 0x0000009218002986 */ /* 0x0003e8000c10193c */
[----:B-1----:R-:W3:Y:S01]  /*bb030*/  LDL.LU R146, [R1+0x274] ;  /* 0x0002740001927983 */ /* 0x002ee20000300800 */
[----:B------:R-:W-:-:S05]  /*bb040*/  IMAD.WIDE R24, R20, 0x4, R4 ;  /* 0x0000000414187825 */ /* 0x000fca00078e0204 */
[----:B------:R1:W-:Y:S04]  /*bb050*/  @P1 STG.E desc[UR60][R24.64], R22 ;  /* 0x0000001618001986 */ /* 0x0003e8000c10193c */
[----:B-1----:R-:W3:Y:S01]  /*bb060*/  LDL.LU R22, [R1+0x74] ;  /* 0x0000740001167983 */ /* 0x002ee20000300800 */
        /* <DEDUP_REMOVED lines=12> */
[----:B------:R-:W-:-:S10]  /*bb130*/  IMAD.WIDE R24, R20, 0x4, R6 ;  /* 0x0000000414187825 */ /* 0x000fd400078e0206 */
[----:B------:R-:W-:Y:S02]  /*bb140*/  @P0 LOP3.LUT R10, R10, 0x80000, RZ, 0xfc, !PT ;  /* 0x000800000a0a0812 */ /* 0x000fe400078efcff */
[----:B------:R-:W-:-:S13]  /*bb150*/  LOP3.LUT P0, RZ, R14, 0x100, RZ, 0xc0, !PT ;  /* 0x000001000eff7812 */ /* 0x000fda000780c0ff */
[----:B----4-:R1:W-:Y:S01]  /*bb160*/  @P0 STG.E desc[UR60][R24.64], R21 ;  /* 0x0000001518000986 */ /* 0x0103e2000c10193c */
[----:B------:R-:W-:Y:S01]  /*bb170*/  LOP3.LUT P0, RZ, R10, 0x80000, RZ, 0xc0, !PT ;  /* 0x000800000aff7812 */ /* 0x000fe2000780c0ff */
[----:B-1----:R-:W-:Y:S02]  /*bb180*/  IMAD.WIDE R24, R20, 0x4, R8 ;  /* 0x0000000414187825 */ /* 0x002fe400078e0208 */
[----:B------:R-:W4:Y:S04]  /*bb190*/  LDL.LU R20, [R1+0xed8] ;  /* 0x000ed80001147983 */ /* 0x000f280000300800 */
[----:B------:R-:W4:Y:S06]  /*bb1a0*/  LDL.LU R21, [R1+0x10e0] ;  /* 0x0010e00001157983 */ /* 0x000f2c0000300800 */
        /* <DEDUP_REMOVED lines=21> */
[----:B------:R-:W-:-:S02]  /*bb300*/  LOP3.LUT P0, RZ, R10, 0x1000, RZ, 0xc0, !PT ;  /* 0x000010000aff7812 */ /* 0x000fc4000780c0ff */
[----:B------:R-:W-:Y:S01]  /*bb310*/  LOP3.LUT P5, RZ, R14, 0x40000, RZ, 0xc0, !PT ;  /* 0x000400000eff7812 */ /* 0x000fe200078ac0ff */
[----:B-1----:R-:W-:-:S10]  /*bb320*/  IMAD.WIDE R24, R150, 0x4, R6 ;  /* 0x0000000496187825 */ /* 0x002fd400078e0206 */
[----:B------:R1:W-:Y:S01]  /*bb330*/  @P0 STG.E desc[UR60][R24.64], R149 ;  /* 0x0000009518000986 */ /* 0x0003e2000c10193c */
[----:B------:R-:W-:Y:S01]  /*bb340*/  LOP3.LUT P4, RZ, R14, 0x80000, RZ, 0xc0, !PT ;  /* 0x000800000eff7812 */ /* 0x000fe2000788c0ff */
[----:B-1----:R-:W-:-:S05]  /*bb350*/  IMAD.WIDE R24, R150, 0x4, R8 ;  /* 0x0000000496187825 */ /* 0x002fca00078e0208 */
[----:B------:R2:W-:Y:S01]  /*bb360*/  @P6 STG.E desc[UR60][R24.64], R148 ;  /* 0x0000009418006986 */ /* 0x0005e2000c10193c */
[----:B------:R-:W-:Y:S01]  /*bb370*/  LOP3.LUT P3, RZ, R14, 0x100000, RZ, 0xc0, !PT ;  /* 0x001000000eff7812 */ /* 0x000fe2000786c0ff */
[----:B--2---:R-:W-:-:S05]  /*bb380*/  IMAD.WIDE R24, R144, 0x4, R2 ;  /* 0x0000000490187825 */ /* 0x004fca00078e0202 */
[----:B------:R1:W-:Y:S01]  /*bb390*/  @P5 STG.E desc[UR60][R24.64], R147 ;  /* 0x0000009318005986 */ /* 0x0003e2000c10193c */
[----:B------:R-:W-:Y:S01]  /*bb3a0*/  LOP3.LUT P2, RZ, R14, 0x200000, RZ, 0xc0, !PT ;  /* 0x002000000eff7812 */ /* 0x000fe2000784c0ff */
[----:B-1----:R-:W-:-:S05]  /*bb3b0*/  IMAD.WIDE R24, R144, 0x4, R4 ;  /* 0x0000000490187825 */ /* 0x002fca00078e0204 */
[----:B------:R1:W-:Y:S02]  /*bb3c0*/  @P4 STG.E desc[UR60][R24.64], R145 ;  /* 0x0000009118004986 */ /* 0x0003e4000c10193c */
[----:B-1----:R-:W-:-:S05]  /*bb3d0*/  IMAD.WIDE R24, R144, 0x4, R6 ;  /* 0x0000000490187825 */ /* 0x002fca00078e0206 */
[----:B---3--:R1:W-:Y:S02]  /*bb3e0*/  @P3 STG.E desc[UR60][R24.64], R146 ;  /* 0x0000009218003986 */ /* 0x0083e4000c10193c */
[----:B-1----:R-:W-:Y:S02]  /*bb3f0*/  IMAD.WIDE R24, R144, 0x4, R8 ;  /* 0x0000000490187825 */ /* 0x002fe400078e0208 */
[----:B------:R-:W2:Y:S04]  /*bb400*/  LDL.LU R144, [R1+0xc68] ;  /* 0x000c680001907983 */ /* 0x000ea80000300800 */
[----:B------:R1:W-:Y:S04]  /*bb410*/  @P2 STG.E desc[UR60][R24.64], R22 ;  /* 0x0000001618002986 */ /* 0x0003e8000c10193c */
[----:B-1----:R-:W3:Y:S01]  /*bb420*/  LDL.LU R22, [R1+0xa78] ;  /* 0x000a780001167983 */ /* 0x002ee20000300800 */
[----:B------:R-:W-:-:S03]  /*bb430*/  LOP3.LUT P1, RZ, R14, 0x400000, RZ, 0xc0, !PT ;  /* 0x004000000eff7812 */ /* 0x000fc6000782c0ff */
[----:B------:R-:W3:Y:S04]  /*bb440*/  LDL.LU R26, [R1+0x868] ;  /* 0x00086800011a7983 */ /* 0x000ee80000300800 */
[----:B------:R-:W3:Y:S04]  /*bb450*/  LDL.LU R27, [R1+0x678] ;  /* 0x00067800011b7983 */ /* 0x000ee80000300800 */
[----:B------:R-:W3:Y:S01]  /*bb460*/  LDL.LU R136, [R1+0x478] ;  /* 0x0004780001887983 */ /* 0x000ee20000300800 */
[----:B----4-:R-:W-:-:S05]  /*bb470*/  IMAD.WIDE R24, R21, 0x4, R2 ;  /* 0x0000000415187825 */ /* 0x010fca00078e0202 */
[----:B------:R1:W-:Y:S04]  /*bb480*/  @P1 STG.E desc[UR60][R24.64], R20 ;  /* 0x0000001418001986 */ /* 0x0003e8000c10193c */
[----:B-1----:R-:W4:Y:S04]  /*bb490*/  LDL.LU R20, [R1+0x10e4] ;  /* 0x0010e40001147983 */ /* 0x002f280000300800 */
        /* <DEDUP_REMOVED lines=11> */
[----:B------:R-:W-:Y:S01]  /*bb550*/  LOP3.LUT P3, RZ, R14, 0x1000000, RZ, 0xc0, !PT ;  /* 0x010000000eff7812 */ /* 0x000fe2000786c0ff */
[----:B------:R-:W-:Y:S01]  /*bb560*/  IMAD.WIDE R24, R21, 0x4, R4 ;  /* 0x0000000415187825 */ /* 0x000fe200078e0204 */
        /* <DEDUP_REMOVED lines=10> */
[----:B--2---:R1:W-:Y:S02]  /*bb610*/  @P4 STG.E desc[UR60][R24.64], R144 ;  /* 0x0000009018004986 */ /* 0x0043e4000c10193c */
[C---:B-1----:R-:W-:Y:S02]  /*bb620*/  IMAD.WIDE R24, R21.reuse, 0x4, R6 ;  /* 0x0000000415187825 */ /* 0x042fe400078e0206 */
[----:B------:R-:W2:Y:S04]  /*bb630*/  LDL.LU R144, [R1+0xc70] ;  /* 0x000c700001907983 */ /* 0x000ea80000300800 */
[----:B---3--:R1:W-:Y:S02]  /*bb640*/  @P3 STG.E desc[UR60][R24.64], R22 ;  /* 0x0000001618003986 */ /* 0x0083e4000c10193c */
[----:B-1----:R-:W-:-:S02]  /*bb650*/  IMAD.WIDE R24, R21, 0x4, R8 ;  /* 0x0000000415187825 */ /* 0x002fc400078e0208 */
[----:B------:R-:W3:Y:S04]  /*bb660*/  LDL.LU R22, [R1+0xa80] ;  /* 0x000a800001167983 */ /* 0x000ee80000300800 */
[----:B------:R-:W2:Y:S01]  /*bb670*/  LDL.LU R21, [R1+0x10f0] ;  /* 0x0010f00001157983 */ /* 0x000ea20000300800 */
        /* <DEDUP_REMOVED lines=14> */
[C---:B------:R-:W-:Y:S02]  /*bb760*/  LOP3.LUT P0, RZ, R14.reuse, 0x10000000, RZ, 0xc0, !PT ;  /* 0x100000000eff7812 */ /* 0x040fe4000780c0ff */
[----:B------:R-:W-:Y:S02]  /*bb770*/  LOP3.LUT P1, RZ, R14, 0x4000000, RZ, 0xc0, !PT ;  /* 0x040000000eff7812 */ /* 0x000fe4000782c0ff */
[----:B------:R-:W-:Y:S01]  /*bb780*/  LOP3.LUT R10, R10, 0xfffff7ff, RZ, 0xc0, !PT ;  /* 0xfffff7ff0a0a7812 */ /* 0x000fe200078ec0ff */
[----:B------:R4:W-:Y:S08]  /*bb790*/  @P2 STG.E desc[UR60][R24.64], R26 ;  /* 0x0000001a18002986 */ /* 0x0009f0000c10193c */
[----:B------:R-:W-:-:S02]  /*bb7a0*/  @P0 LOP3.LUT R10, R10, 0x800, RZ, 0xfc, !PT ;  /* 0x000008000a0a0812 */ /* 0x000fc400078efcff */
[----:B------:R-:W-:Y:S01]  /*bb7b0*/  LOP3.LUT P0, RZ, R14, 0x8000000, RZ, 0xc0, !PT ;  /* 0x080000000eff7812 */ /* 0x000fe2000780c0ff */
[----:B----4-:R-:W-:-:S05]  /*bb7c0*/  IMAD.WIDE R24, R20, 0x4, R2 ;  /* 0x0000000414187825 */ /* 0x010fca00078e0202 */
[----:B------:R1:W-:Y:S02]  /*bb7d0*/  @P1 STG.E desc[UR60][R24.64], R27 ;  /* 0x0000001b18001986 */ /* 0x0003e4000c10193c */
[----:B-1----:R-:W-:-:S05]  /*bb7e0*/  IMAD.WIDE R24, R20, 0x4, R4 ;  /* 0x0000000414187825 */ /* 0x002fca00078e0204 */
        /* <DEDUP_REMOVED lines=36> */
[----:B--2---:R-:W-:-:S05]  /*bba30*/  IMAD.WIDE R24, R21, 0x4, R2 ;  /* 0x0000000415187825 */ /* 0x004fca00078e0202 */
[----:B------:R1:W-:Y:S02]  /*bba40*/  @P4 STG.E desc[UR60][R24.64], R146 ;  /* 0x0000009218004986 */ /* 0x0003e4000c10193c */
[----:B-1----:R-:W-:-:S05]  /*bba50*/  IMAD.WIDE R24, R21, 0x4, R4 ;  /* 0x0000000415187825 */ /* 0x002fca00078e0204 */
[----:B------:R1:W-:Y:S02]  /*bba60*/  @P3 STG.E desc[UR60][R24.64], R144 ;  /* 0x0000009018003986 */ /* 0x0003e4000c10193c */
[----:B-1----:R-:W-:-:S05]  /*bba70*/  IMAD.WIDE R24, R21, 0x4, R6 ;  /* 0x0000000415187825 */ /* 0x002fca00078e0206 */
[----:B---3--:R1:W-:Y:S04]  /*bba80*/  @P2 STG.E desc[UR60][R24.64], R22 ;  /* 0x0000001618002986 */ /* 0x0083e8000c10193c */
[----:B-1----:R-:W2:Y:S04]  /*bba90*/  LDL.LU R22, [R1+0x680] ;  /* 0x0006800001167983 */ /* 0x002ea80000300800 */
[----:B------:R-:W3:Y:S04]  /*bbaa0*/  LDL.LU R145, [R1+0x480] ;  /* 0x0004800001917983 */ /* 0x000ee80000300800 */
[----:B------:R-:W3:Y:S04]  /*bbab0*/  LDL.LU R146, [R1+0x280] ;  /* 0x0002800001927983 */ /* 0x000ee80000300800 */
[----:B------:R-:W2:Y:S01]  /*bbac0*/  LDL.LU R144, [R1+0x10f4] ;  /* 0x0010f40001907983 */ /* 0x000ea20000300800 */
[----:B------:R-:W-:Y:S01]  /*bbad0*/  LOP3.LUT P1, RZ, R15, 0x200, RZ, 0xc0, !PT ;  /* 0x000002000fff7812 */ /* 0x000fe2000782c0ff */
[----:B------:R-:W-:Y:S01]  /*bbae0*/  IMAD.WIDE R24, R21, 0x4, R8 ;  /* 0x0000000415187825 */ /* 0x000fe200078e0208 */
[----:B------:R-:W-:-:S11]  /*bbaf0*/  LOP3.LUT P4, RZ, R15, 0x400, RZ, 0xc0, !PT ;  /* 0x000004000fff7812 */ /* 0x000fd6000788c0ff */
[----:B----4-:R1:W-:Y:S04]  /*bbb00*/  @P1 STG.E desc[UR60][R24.64], R20 ;  /* 0x0000001418001986 */ /* 0x0103e8000c10193c */
[----:B-1----:R-:W4:Y:S04]  /*bbb10*/  LDL.LU R20, [R1+0x80] ;  /* 0x0000800001147983 */ /* 0x002f280000300800 */
[----:B------:R-:W4:Y:S04]  /*bbb20*/  LDL.LU R21, [R1+0xee4] ;  /* 0x000ee40001157983 */ /* 0x000f280000300800 */
[----:B------:R-:W4:Y:S01]  /*bbb30*/  LDL.LU R27, [R1+0x10f8] ;  /* 0x0010f800011b7983 */ /* 0x000f220000300800 */
[----:B------:R-:W-:-:S02]  /*bbb40*/  LOP3.LUT P3, RZ, R15, 0x800, RZ, 0xc0, !PT ;  /* 0x000008000fff7812 */ /* 0x000fc4000786c0ff */
[C---:B------:R-:W-:Y:S02]  /*bbb50*/  LOP3.LUT P2, RZ, R15.reuse, 0x1000, RZ, 0xc0, !PT ;  /* 0x000010000fff7812 */ /* 0x040fe4000784c0ff */
[----:B------:R-:W-:Y:S02]  /*bbb60*/  LOP3.LUT P0, RZ, R15, 0x400000, RZ, 0xc0, !PT ;  /* 0x004000000fff7812 */ /* 0x000fe4000780c0ff */
[----:B------:R-:W-:-:S11]  /*bbb70*/  LOP3.LUT R12, R12, 0xefffffff, RZ, 0xc0, !PT ;  /* 0xefffffff0c0c7812 */ /* 0x000fd600078ec0ff */
[----:B------:R-:W-:Y:S02]  /*bbb80*/  @P0 LOP3.LUT R12, R12, 0x10000000, RZ, 0xfc, !PT ;  /* 0x100000000c0c0812 */ /* 0x000fe400078efcff */
[----:B------:R-:W-:Y:S01]  /*bbb90*/  LOP3.LUT P0, RZ, R15, 0x200000, RZ, 0xc0, !PT ;  /* 0x002000000fff7812 */ /* 0x000fe2000780c0ff */
[----:B--2---:R-:W-:-:S05]  /*bbba0*/  IMAD.WIDE R24, R144, 0x4, R2 ;  /* 0x0000000490187825 */ /* 0x004fca00078e0202 */
[----:B------:R1:W-:Y:S04]  /*bbbb0*/  @P4 STG.E desc[UR60][R24.64], R22 ;  /* 0x0000001618004986 */ /* 0x0003e8000c10193c */
[----:B-1----:R-:W2:Y:S04]  /*bbbc0*/  LDL.LU R22, [R1+0xc74] ;  /* 0x000c740001167983 */ /* 0x002ea80000300800 */
        /* <DEDUP_REMOVED lines=10> */
[----:B------:R-:W-:-:S03]  /*bbc70*/  IMAD.WIDE R24, R144, 0x4, R4 ;  /* 0x0000000490187825 */ /* 0x000fc600078e0204 */
[----:B------:R-:W2:Y:S04]  /*bbc80*/  LDL.LU R147, [R1+0x878] ;  /* 0x0008780001937983 */ /* 0x000ea80000300800 */
[----:B---3--:R1:W-:Y:S02]  /*bbc90*/  @P3 STG.E desc[UR60][R24.64], R145 ;  /* 0x0000009118003986 */ /* 0x0083e4000c10193c */
[C---:B-1----:R-:W-:Y:S02]  /*bbca0*/  IMAD.WIDE R24, R144.reuse, 0x4, R6 ;  /* 0x0000000490187825 */ /* 0x042fe400078e0206 */
[----:B------:R-:W3:Y:S04]  /*bbcb0*/  LDL.LU R145, [R1+0x688] ;  /* 0x0006880001917983 */ /* 0x000ee80000300800 */
[----:B------:R1:W-:Y:S02]  /*bbcc0*/  @P2 STG.E desc[UR60][R24.64], R146 ;  /* 0x0000009218002986 */ /* 0x0003e4000c10193c */
[----:B-1----:R-:W-:-:S02]  /*bbcd0*/  IMAD.WIDE R24, R144, 0x4, R8 ;  /* 0x0000000490187825 */ /* 0x002fc400078e0208 */
[----:B------:R-:W3:Y:S04]  /*bbce0*/  LDL.LU R146, [R1+0x488] ;  /* 0x0004880001927983 */ /* 0x000ee80000300800 */
[----:B------:R-:W3:Y:S04]  /*bbcf0*/  LDL.LU R144, [R1+0x288] ;  /* 0x0002880001907983 */ /* 0x000ee80000300800 */
[----:B------:R-:W3:Y:S01]  /*bbd00*/  LDL.LU R151, [R1+0x1108] ;  /* 0x0011080001977983 */ /* 0x000ee20000300800 */
        /* <DEDUP_REMOVED lines=14> */
[C---:B------:R-:W-:Y:S02]  /*bbdf0*/  LOP3.LUT P0, RZ, R15.reuse, 0x10000, RZ, 0xc0, !PT ;  /* 0x000100000fff7812 */ /* 0x040fe4000780c0ff */
[----:B------:R-:W-:Y:S02]  /*bbe00*/  LOP3.LUT R10, R10, 0xfffffffb, RZ, 0xc0, !PT ;  /* 0xfffffffb0a0a7812 */ /* 0x000fe400078ec0ff */
[----:B------:R-:W-:-:S09]  /*bbe10*/  LOP3.LUT P1, RZ, R15, 0x2000, RZ, 0xc0, !PT ;  /* 0x000020000fff7812 */ /* 0x000fd2000782c0ff */
[----:B------:R-:W-:Y:S02]  /*bbe20*/  @P0 LOP3.LUT R10, R10, 0x4, RZ, 0xfc, !PT ;  /* 0x000000040a0a0812 */ /* 0x000fe400078efcff */
[----:B------:R-:W-:Y:S02]  /*bbe30*/  LOP3.LUT P0, RZ, R15, 0x8000, RZ, 0xc0, !PT ;  /* 0x000080000fff7812 */ /* 0x000fe4000780c0ff */
[----:B------:R-:W-:Y:S01]  /*bbe40*/  LOP3.LUT R10, R10, 0xfffffff7, RZ, 0xc0, !PT ;  /* 0xfffffff70a0a7812 */ /* 0x000fe200078ec0ff */
[----:B----4-:R1:W-:Y:S10]  /*bbe50*/  @P1 STG.E desc[UR60][R24.64], R20 ;  /* 0x0000001418001986 */ /* 0x0103f4000c10193c */
[----:B------:R-:W-:-:S02]  /*bbe60*/  @P0 LOP3.LUT R10, R10, 0x8, RZ, 0xfc, !PT ;  /* 0x000000080a0a0812 */ /* 0x000fc400078efcff */
[----:B------:R-:W-:Y:S01]  /*bbe70*/  LOP3.LUT P0, RZ, R15, 0x4000, RZ, 0xc0, !PT ;  /* 0x000040000fff7812 */ /* 0x000fe2000780c0ff */
[----:B-1----:R-:W-:Y:S01]  /*bbe80*/  IMAD.WIDE R24, R27, 0x4, R2 ;  /* 0x000000041b187825 */ /* 0x002fe200078e0202 */
[----:B------:R-:W-:Y:S01]  /*bbe90*/  LOP3.LUT P6, RZ, R15, 0x800000, RZ, 0xc0, !PT ;  /* 0x008000000fff7812 */ /* 0x000fe200078cc0ff */
[----:B------:R-:W4:Y:S10]  /*bbea0*/  LDL.LU R20, [R1+0x2be8] ;  /* 0x002be80001147983 */ /* 0x000f340000300800 */
[----:B------:R1:W-:Y:S01]  /*bbeb0*/  @P0 STG.E desc[UR60][R24.64], R21 ;  /* 0x0000001518000986 */ /* 0x0003e2000c10193c */
[C---:B------:R-:W-:Y:S01]  /*bbec0*/  LOP3.LUT P0, RZ, R10.reuse, 0x8, RZ, 0xc0, !PT ;  /* 0x000000080aff7812 */ /* 0x040fe2000780c0ff */
[----:B-1----:R-:W-:Y:S01]  /*bbed0*/  IMAD.WIDE R24, R27, 0x4, R4 ;  /* 0x000000041b187825 */ /* 0x002fe200078e0204 */
[----:B------:R-:W-:Y:S01]  /*bbee0*/  LOP3.LUT P5, RZ, R15, 0x1000000, RZ, 0xc0, !PT ;  /* 0x010000000fff7812 */ /* 0x000fe200078ac0ff */
[----:B------:R-:W4:Y:S10]  /*bbef0*/  LDL.LU R21, [R1+0x2be4] ;  /* 0x002be40001157983 */ /* 0x000f340000300800 */
[----:B--2---:R1:W-:Y:S01]  /*bbf00*/  @P0 STG.E desc[UR60][R24.64], R22 ;  /* 0x0000001618000986 */ /* 0x0043e2000c10193c */
[C---:B------:R-:W-:Y:S01]  /*bbf10*/  LOP3.LUT P0, RZ, R10.reuse, 0x4, RZ, 0xc0, !PT ;  /* 0x000000040aff7812 */ /* 0x040fe2000780c0ff */
[----:B-1----:R-:W-:Y:S01]  /*bbf20*/  IMAD.WIDE R24, R27, 0x4, R6 ;  /* 0x000000041b187825 */ /* 0x002fe200078e0206 */
[----:B------:R-:W-:Y:S01]  /*bbf30*/  LOP3.LUT P4, RZ, R15, 0x2000000, RZ, 0xc0, !PT ;  /* 0x020000000fff7812 */ /* 0x000fe2000788c0ff */
[----:B------:R-:W2:Y:S10]  /*bbf40*/  LDL.LU R22, [R1+0x2be0] ;  /* 0x002be00001167983 */ /* 0x000eb40000300800 */
        /* <DEDUP_REMOVED lines=29> */
[----:B---3--:R-:W-:-:S05]  /*bc120*/  IMAD.WIDE R24, R151, 0x4, R2 ;  /* 0x0000000497187825 */ /* 0x008fca00078e0202 */
[----:B------:R1:W-:Y:S02]  /*bc130*/  @P3 STG.E desc[UR60][R24.64], R145 ;  /* 0x0000009118003986 */ /* 0x0003e4000c10193c */
[----:B-1----:R-:W-:-:S05]  /*bc140*/  IMAD.WIDE R24, R151, 0x4, R4 ;  /* 0x0000000497187825 */ /* 0x002fca00078e0204 */
[----:B------:R1:W-:Y:S02]  /*bc150*/  @P2 STG.E desc[UR60][R24.64], R146 ;  /* 0x0000009218002986 */ /* 0x0003e4000c10193c */
[----:B-1----:R-:W-:-:S05]  /*bc160*/  IMAD.WIDE R24, R151, 0x4, R6 ;  /* 0x0000000497187825 */ /* 0x002fca00078e0206 */
[----:B------:R1:W-:Y:S04]  /*bc170*/  @P1 STG.E desc[UR60][R24.64], R144 ;  /* 0x0000009018001986 */ /* 0x0003e8000c10193c */
[----:B-1----:R-:W3:Y:S04]  /*bc180*/  LDL.LU R144, [R1+0x88] ;  /* 0x0000880001907983 */ /* 0x002ee80000300800 */
[----:B------:R-:W2:Y:S04]  /*bc190*/  LDL.LU R149, [R1+0xeec] ;  /* 0x000eec0001957983 */ /* 0x000ea80000300800 */
[----:B------:R-:W4:Y:S04]  /*bc1a0*/  LDL.LU R150, [R1+0xc7c] ;  /* 0x000c7c0001967983 */ /* 0x000f280000300800 */
[----:B------:R-:W4:Y:S04]  /*bc1b0*/  LDL.LU R148, [R1+0xa8c] ;  /* 0x000a8c0001947983 */ /* 0x000f280000300800 */
[----:B------:R-:W2:Y:S04]  /*bc1c0*/  LDL.LU R147, [R1+0x110c] ;  /* 0x00110c0001937983 */ /* 0x000ea80000300800 */
        /* <DEDUP_REMOVED lines=18> */
[----:B------:R-:W-:Y:S01]  /*bc2f0*/  LOP3.LUT P2, RZ, R15, 0x80000000, RZ, 0xc0, !PT ;  /* 0x800000000fff7812 */ /* 0x000fe2000784c0ff */
[----:B---3--:R1:W-:Y:S04]  /*bc300*/  @P4 STG.E desc[UR60][R24.64], R144 ;  /* 0x0000009018004986 */ /* 0x0083e8000c10193c */
[----:B-1----:R-:W3:Y:S04]  /*bc310*/  LDL.LU R144, [R1+0x48c] ;  /* 0x00048c0001907983 */ /* 0x002ee80000300800 */
[----:B------:R-:W3:Y:S04]  /*bc320*/  LDL.LU R27, [R1+0x28c] ;  /* 0x00028c00011b7983 */ /* 0x000ee80000300800 */
[----:B------:R-:W3:Y:S04]  /*bc330*/  LDL.LU R252, [R1+0x8c] ;  /* 0x00008c0001fc7983 */ /* 0x000ee80000300800 */
[----:B------:R-:W3:Y:S04]  /*bc340*/  LDL.LU R139, [R1+0x1114] ;  /* 0x00111400018b7983 */ /* 0x000ee80000300800 */
[----:B------:R-:W3:Y:S04]  /*bc350*/  LDL.LU R159, [R1+0xef0] ;  /* 0x000ef000019f7983 */ /* 0x000ee80000300800 */
[----:B------:R-:W3:Y:S01]  /*bc360*/  LDL.LU R137, [R1+0xc80] ;  /* 0x000c800001897983 */ /* 0x000ee20000300800 */
[----:B------:R-:W-:Y:S01]  /*bc370*/  LOP3.LUT R12, R12, 0xfeffffff, RZ, 0xc0, !PT ;  /* 0xfeffffff0c0c7812 */ /* 0x000fe200078ec0ff */
[----:B--2---:R-:W-:Y:S01]  /*bc380*/  IMAD.WIDE R24, R147, 0x4, R2 ;  /* 0x0000000493187825 */ /* 0x004fe200078e0202 */
[----:B------:R-:W-:Y:S01]  /*bc390*/  LOP3.LUT P1, RZ, R16, 0x1, RZ, 0xc0, !PT ;  /* 0x0000000110ff7812 */ /* 0x000fe2000782c0ff */
[----:B------:R-:W2:Y:S01]  /*bc3a0*/  LDL.LU R138, [R1+0xa90] ;  /* 0x000a9000018a7983 */ /* 0x000ea20000300800 */
[----:B------:R-:W-:-:S02]  /*bc3b0*/  @P0 LOP3.LUT R12, R12, 0x1000000, RZ, 0xfc, !PT ;  /* 0x010000000c0c0812 */ /* 0x000fc400078efcff */
[----:B------:R-:W-:Y:S01]  /*bc3c0*/  LOP3.LUT P0, RZ, R16, 0x10, RZ, 0xc0, !PT ;  /* 0x0000001010ff7812 */ /* 0x000fe2000780c0ff */
[----:B------:R1:W-:Y:S01]  /*bc3d0*/  @P3 STG.E desc[UR60][R24.64], R149 ;  /* 0x0000009518003986 */ /* 0x0003e2000c10193c */
[----:B------:R-:W-:Y:S01]  /*bc3e0*/  LOP3.LUT R12, R12, 0xfdffffff, RZ, 0xc0, !PT ;  /* 0xfdffffff0c0c7812 */ /* 0x000fe200078ec0ff */
[----:B-1----:R-:W-:-:S05]  /*bc3f0*/  IMAD.WIDE R24, R147, 0x4, R4 ;  /* 0x0000000493187825 */ /* 0x002fca00078e0204 */
[----:B----4-:R1:W-:Y:S05]  /*bc400*/  @P2 STG.E desc[UR60][R24.64], R150 ;  /* 0x0000009618002986 */ /* 0x0103ea000c10193c */
[----:B------:R-:W-:Y:S02]  /*bc410*/  @P0 LOP3.LUT R12, R12, 0x2000000, RZ, 0xfc, !PT ;  /* 0x020000000c0c0812 */ /* 0x000fe400078efcff */
[----:B------:R-:W-:Y:S01]  /*bc420*/  LOP3.LUT P0, RZ, R16, 0x8, RZ, 0xc0, !PT ;  /* 0x0000000810ff7812 */ /* 0x000fe2000780c0ff */
[----:B-1----:R-:W-:-:S05]  /*bc430*/  IMAD.WIDE R24, R147, 0x4, R6 ;  /* 0x0000000493187825 */ /* 0x002fca00078e0206 */
[----:B------:R1:W-:Y:S01]  /*bc440*/  @P1 STG.E desc[UR60][R24.64], R148 ;  /* 0x0000009418001986 */ /* 0x0003e2000c10193c */
[----:B------:R-:W-:-:S03]  /*bc450*/  LOP3.LUT R12, R12, 0xfbffffff, RZ, 0xc0, !PT ;  /* 0xfbffffff0c0c7812 */ /* 0x000fc600078ec0ff */
[----:B-1----:R-:W4:Y:S04]  /*bc460*/  LDL.LU R148, [R1+0x1118] ;  /* 0x0011180001947983 */ /* 0x002f280000300800 */
[----:B------:R-:W4:Y:S04]  /*bc470*/  LDL.LU R156, [R1+0x880] ;  /* 0x00088000019c7983 */ /* 0x000f280000300800 */
[----:B------:R-:W4:Y:S01]  /*bc480*/  LDL.LU R151, [R1+0x690] ;  /* 0x0006900001977983 */ /* 0x000f220000300800 */
[----:B------:R-:W-:Y:S02]  /*bc490*/  @P0 LOP3.LUT R12, R12, 0x4000000, RZ, 0xfc, !PT ;  /* 0x040000000c0c0812 */ /* 0x000fe400078efcff */
[----:B------:R-:W-:Y:S01]  /*bc4a0*/  LOP3.LUT P0, RZ, R16, 0x4, RZ, 0xc0, !PT ;  /* 0x0000000410ff7812 */ /* 0x000fe2000780c0ff */
[----:B------:R-:W4:Y:S01]  /*bc4b0*/  LDL.LU R149, [R1+0x490] ;  /* 0x0004900001957983 */ /* 0x000f220000300800 */
[----:B------:R-:W-:Y:S01]  /*bc4c0*/  LOP3.LUT R12, R12, 0xf7ffffff, RZ, 0xc0, !PT ;  /* 0xf7ffffff0c0c7812 */ /* 0x000fe200078ec0ff */
[----:B------:R-:W-:-:S02]  /*bc4d0*/  IMAD.WIDE R24, R147, 0x4, R8 ;  /* 0x0000000493187825 */ /* 0x000fc400078e0208 */
[----:B------:R-:W4:Y:S08]  /*bc4e0*/  LDL.LU R150, [R1+0x290] ;  /* 0x0002900001967983 */ /* 0x000f300000300800 */
[----:B------:R-:W-:Y:S02]  /*bc4f0*/  @P0 LOP3.LUT R12, R12, 0x8000000, RZ, 0xfc, !PT ;  /* 0x080000000c0c0812 */ /* 0x000fe400078efcff */
[----:B------:R-:W-:-:S13]  /*bc500*/  LOP3.LUT P0, RZ, R16, 0x2, RZ, 0xc0, !PT ;  /* 0x0000000210ff7812 */ /* 0x000fda000780c0ff */
[----:B------:R1:W-:Y:S01]  /*bc510*/  @P0 STG.E desc[UR60][R24.64], R145 ;  /* 0x0000009118000986 */ /* 0x0003e2000c10193c */
[----:B------:R-:W-:Y:S01]  /*bc520*/  LOP3.LUT P0, RZ, R12, 0x8000000, RZ, 0xc0, !PT ;  /* 0x080000000cff7812 */ /* 0x000fe2000780c0ff */
[----:B-1----:R-:W-:Y:S02]  /*bc530*/  IMAD.WIDE R24, R136, 0x4, R2 ;  /* 0x0000000488187825 */ /* 0x002fe400078e0202 */
[----:B------:R-:W4:Y:S10]  /*bc540*/  LDL.LU R145, [R1+0x90] ;  /* 0x0000900001917983 */ /* 0x000f340000300800 */
[----:B------:R1:W-:Y:S01]  /*bc550*/  @P0 STG.E desc[UR60][R24.64], R146 ;  /* 0x0000009218000986 */ /* 0x0003e2000c10193c */
[----:B------:R-:W-:-:S03]  /*bc560*/  LOP3.LUT P0, RZ, R12, 0x4000000, RZ, 0xc0, !PT ;  /* 0x040000000cff7812 */ /* 0x000fc6000780c0ff */
[----:B-1----:R-:W4:Y:S04]  /*bc570*/  LDL.LU R146, [R1+0xef4] ;  /* 0x000ef40001927983 */ /* 0x002f280000300800 */
[----:B------:R-:W4:Y:S01]  /*bc580*/  LDL.LU R147, [R1+0x111c] ;  /* 0x00111c0001937983 */ /* 0x000f220000300800 */
[----:B------:R-:W-:-:S05]  /*bc590*/  IMAD.WIDE R24, R136, 0x4, R4 ;  /* 0x0000000488187825 */ /* 0x000fca00078e0204 */
[----:B---3--:R1:W-:Y:S04]  /*bc5a0*/  @P0 STG.E desc[UR60][R24.64], R144 ;  /* 0x0000009018000986 */ /* 0x0083e8000c10193c */
[----:B-1----:R-:W3:Y:S01]  /*bc5b0*/  LDL.LU R144, [R1+0xc84] ;  /* 0x000c840001907983 */ /* 0x002ee20000300800 */
[----:B------:R-:W-:Y:S01]  /*bc5c0*/  LOP3.LUT P0, RZ, R12, 0x2000000, RZ, 0xc0, !PT ;  /* 0x020000000cff7812 */ /* 0x000fe2000780c0ff */
[----:B------:R-:W-:-:S12]  /*bc5d0*/  IMAD.WIDE R24, R136, 0x4, R6 ;  /* 0x0000000488187825 */ /* 0x000fd800078e0206 */
[----:B------:R1:W-:Y:S01]  /*bc5e0*/  @P0 STG.E desc[UR60][R24.64], R27 ;  /* 0x0000001b18000986 */ /* 0x0003e2000c10193c */
[----:B------:R-:W-:Y:S01]  /*bc5f0*/  LOP3.LUT P0, RZ, R12, 0x1000000, RZ, 0xc0, !PT ;  /* 0x010000000cff7812 */ /* 0x000fe2000780c0ff */
[----:B-1----:R-:W-:-:S12]  /*bc600*/  IMAD.WIDE R24, R136, 0x4, R8 ;  /* 0x0000000488187825 */ /* 0x002fd800078e0208 */
[----:B------:R1:W-:Y:S01]  /*bc610*/  @P0 STG.E desc[UR60][R24.64], R252 ;  /* 0x000000fc18000986 */ /* 0x0003e2000c10193c */
[----:B------:R-:W-:Y:S01]  /*bc620*/  LOP3.LUT P0, RZ, R12, 0x800000, RZ, 0xc0, !PT ;  /* 0x008000000cff7812 */ /* 0x000fe2000780c0ff */
[C---:B-1----:R-:W-:Y:S01]  /*bc630*/  IMAD.WIDE R24, R139.reuse, 0x4, R2 ;  /* 0x000000048b187825 */ /* 0x042fe200078e0202 */
[----:B------:R-:W-:Y:S01]  /*bc640*/  LOP3.LUT P6, RZ, R16, 0x400, RZ, 0xc0, !PT ;  /* 0x0000040010ff7812 */ /* 0x000fe200078cc0ff */
[----:B------:R-:W3:Y:S10]  /*bc650*/  LDL.LU R252, [R1+0x1124] ;  /* 0x0011240001fc7983 */ /* 0x000ef40000300800 */
[----:B------:R1:W-:Y:S01]  /*bc660*/  @P0 STG.E desc[UR60][R24.64], R159 ;  /* 0x0000009f18000986 */ /* 0x0003e2000c10193c */
[----:B------:R-:W-:Y:S01]  /*bc670*/  LOP3.LUT P0, RZ, R12, 0x400000, RZ, 0xc0, !PT ;  /* 0x004000000cff7812 */ /* 0x000fe2000780c0ff */
[----:B-1----:R-:W-:-:S12]  /*bc680*/  IMAD.WIDE R24, R139, 0x4, R4 ;  /* 0x000000048b187825 */ /* 0x002fd800078e0204 */
[----:B------:R1:W-:Y:S01]  /*bc690*/  @P0 STG.E desc[UR60][R24.64], R137 ;  /* 0x0000008918000986 */ /* 0x0003e2000c10193c */
[----:B------:R-:W-:Y:S01]  /*bc6a0*/  LOP3.LUT P0, RZ, R12, 0x200000, RZ, 0xc0, !PT ;  /* 0x002000000cff7812 */ /* 0x000fe2000780c0ff */
[----:B-1----:R-:W-:-:S12]  /*bc6b0*/  IMAD.WIDE R24, R139, 0x4, R6 ;  /* 0x000000048b187825 */ /* 0x002fd800078e0206 */
[----:B--2---:R1:W-:Y:S01]  /*bc6c0*/  @P0 STG.E desc[UR60][R24.64], R138 ;  /* 0x0000008a18000986 */ /* 0x0043e2000c10193c */
[----:B------:R-:W-:Y:S02]  /*bc6d0*/  LOP3.LUT P0, RZ, R12, 0x100000, RZ, 0xc0, !PT ;  /* 0x001000000cff7812 */ /* 0x000fe4000780c0ff */
[----:B------:R-:W-:Y:S01]  /*bc6e0*/  LOP3.LUT P5, RZ, R16, 0x800, RZ, 0xc0, !PT ;  /* 0x0000080010ff7812 */ /* 0x000fe200078ac0ff */
[----:B-1----:R-:W-:-:S10]  /*bc6f0*/  IMAD.WIDE R24, R139, 0x4, R8 ;  /* 0x000000048b187825 */ /* 0x002fd400078e0208 */
[----:B----4-:R1:W-:Y:S02]  /*bc700*/  @P0 STG.E desc[UR60][R24.64], R156 ;  /* 0x0000009c18000986 */ /* 0x0103e4000c10193c */
[----:B-1----:R-:W-:-:S05]  /*bc710*/  IMAD.WIDE R24, R148, 0x4, R2 ;  /* 0x0000000494187825 */ /* 0x002fca00078e0202 */
[----:B------:R1:W-:Y:S02]  /*bc720*/  @P6 STG.E desc[UR60][R24.64], R151 ;  /* 0x0000009718006986 */ /* 0x0003e4000c10193c */
[----:B-1----:R-:W-:-:S05]  /*bc730*/  IMAD.WIDE R24, R148, 0x4, R4 ;  /* 0x0000000494187825 */ /* 0x002fca00078e0204 */
[----:B------:R1:W-:Y:S04]  /*bc740*/  @P5 STG.E desc[UR60][R24.64], R149 ;  /* 0x0000009518005986 */ /* 0x0003e8000c10193c */
[----:B-1----:R-:W2:Y:S01]  /*bc750*/  LDL.LU R149, [R1+0xa94] ;  /* 0x000a940001957983 */ /* 0x002ea20000300800 */
[C---:B------:R-:W-:Y:S02]  /*bc760*/  LOP3.LUT P4, RZ, R16.reuse, 0x1000, RZ, 0xc0, !PT ;  /* 0x0000100010ff7812 */ /* 0x040fe4000788c0ff */
[----:B------:R-:W-:Y:S01]  /*bc770*/  LOP3.LUT P3, RZ, R16, 0x2000, RZ, 0xc0, !PT ;  /* 0x0000200010ff7812 */ /* 0x000fe2000786c0ff */
[----:B------:R-:W-:Y:S01]  /*bc780*/  IMAD.WIDE R24, R148, 0x4, R6 ;  /* 0x0000000494187825 */ /* 0x000fe200078e0206 */
[C---:B------:R-:W-:Y:S02]  /*bc790*/  LOP3.LUT P2, RZ, R16.reuse, 0x4000, RZ, 0xc0, !PT ;  /* 0x0000400010ff7812 */ /* 0x040fe4000784c0ff */
[----:B------:R-:W-:-:S07]  /*bc7a0*/  LOP3.LUT P1, RZ, R16, 0x8000, RZ, 0xc0, !PT ;  /* 0x0000800010ff7812 */ /* 0x000fce000782c0ff */
[----:B------:R1:W-:Y:S02]  /*bc7b0*/  @P4 STG.E desc[UR60][R24.64], R150 ;  /* 0x0000009618004986 */ /* 0x0003e4000c10193c */
[----:B-1----:R-:W-:Y:S02]  /*bc7c0*/  IMAD.WIDE R24, R148, 0x4, R8 ;  /* 0x0000000494187825 */ /* 0x002fe400078e0208 */
[----:B------:R-:W4:Y:S04]  /*bc7d0*/  LDL.LU R150, [R1+0x884] ;  /* 0x0008840001967983 */ /* 0x000f280000300800 */
[----:B------:R1:W-:Y:S04]  /*bc7e0*/  @P3 STG.E desc[UR60][R24.64], R145 ;  /* 0x0000009118003986 */ /* 0x0003e8000c10193c */
[----:B------:R-:W4:Y:S01]  /*bc7f0*/  LDL.LU R148, [R1+0x694] ;  /* 0x0006940001947983 */ /* 0x000f220000300800 */
[----:B-1----:R-:W-:-:S03]  /*bc800*/  IMAD.WIDE R24, R147, 0x4, R2 ;  /* 0x0000000493187825 */ /* 0x002fc600078e0202 */
[----:B------:R-:W4:Y:S04]  /*bc810*/  LDL.LU R145, [R1+0x494] ;  /* 0x0004940001917983 */ /* 0x000f280000300800 */
[----:B------:R1:W-:Y:S02]  /*bc820*/  @P2 STG.E desc[UR60][R24.64], R146 ;  /* 0x0000009218002986 */ /* 0x0003e4000c10193c */
[----:B-1----:R-:W-:Y:S02]  /*bc830*/  IMAD.WIDE R24, R147, 0x4, R4 ;  /* 0x0000000493187825 */ /* 0x002fe400078e0204 */
[----:B------:R-:W4:Y:S04]  /*bc840*/  LDL.LU R146, [R1+0x294] ;  /* 0x0002940001927983 */ /* 0x000f280000300800 */
[----:B---3--:R1:W-:Y:S04]  /*bc850*/  @P1 STG.E desc[UR60][R24.64], R144 ;  /* 0x0000009018001986 */ /* 0x0083e8000c10193c */
[----:B-1----:R-:W3:Y:S01]  /*bc860*/  LDL.LU R144, [R1+0x1120] ;  /* 0x0011200001907983 */ /* 0x002ee20000300800 */
[----:B------:R-:W-:-:S03]  /*bc870*/  LOP3.LUT P0, RZ, R16, 0x10000000, RZ, 0xc0, !PT ;  /* 0x1000000010ff7812 */ /* 0x000fc6000780c0ff */
[----:B------:R-:W3:Y:S01]  /*bc880*/  LDL.LU R10, [R1+0x94] ;  /* 0x00009400010a7983 */ /* 0x000ee20000300800 */
[----:B------:R-:W-:-:S03]  /*bc890*/  LOP3.LUT R12, R12, 0xffffefff, RZ, 0xc0, !PT ;  /* 0xffffefff0c0c7812 */ /* 0x000fc600078ec0ff */
[----:B------:R-:W3:Y:S04]  /*bc8a0*/  LDL.LU R26, [R1+0xef8] ;  /* 0x000ef800011a7983 */ /* 0x000ee80000300800 */
[----:B------:R-:W3:Y:S02]  /*bc8b0*/  LDL.LU R27, [R1+0xc88] ;  /* 0x000c8800011b7983 */ /* 0x000ee40000300800 */
[----:B------:R-:W-:Y:S02]  /*bc8c0*/  @P0 LOP3.LUT R12, R12, 0x1000, RZ, 0xfc, !PT ;  /* 0x000010000c0c0812 */ /* 0x000fe400078efcff */
[----:B------:R-:W-:Y:S01]  /*bc8d0*/  LOP3.LUT P0, RZ, R16, 0x8000000, RZ, 0xc0, !PT ;  /* 0x0800000010ff7812 */ /* 0x000fe2000780c0ff */
[----:B------:R-:W3:Y:S01]  /*bc8e0*/  LDL.LU R136, [R1+0xa98] ;  /* 0x000a980001887983 */ /* 0x000ee20000300800 */
[----:B------:R-:W-:-:S02]  /*bc8f0*/  LOP3.LUT R12, R12, 0xffffdfff, RZ, 0xc0, !PT ;  /* 0xffffdfff0c0c7812 */ /* 0x000fc400078ec0ff */
[----:B------:R-:W-:Y:S01]  /*bc900*/  LOP3.LUT P4, RZ, R16, 0x10000, RZ, 0xc0, !PT ;  /* 0x0001000010ff7812 */ /* 0x000fe2000788c0ff */
[----:B------:R-:W-:Y:S01]  /*bc910*/  IMAD.WIDE R24, R147, 0x4, R6 ;  /* 0x0000000493187825 */ /* 0x000fe200078e0206 */
[----:B------:R-:W3:Y:S04]  /*bc920*/  LDL.LU R137, [R1+0x698] ;  /* 0x0006980001897983 */ /* 0x000ee80000300800 */
[----:B------:R-:W3:Y:S03]  /*bc930*/  LDL.LU R138, [R1+0x498] ;  /* 0x00049800018a7983 */ /* 0x000ee60000300800 */
[----:B------:R-:W-:Y:S01]  /*bc940*/  @P0 LOP3.LUT R12, R12, 0x2000, RZ, 0xfc, !PT ;  /* 0x000020000c0c0812 */ /* 0x000fe200078efcff */
[----:B------:R-:W3:Y:S01]  /*bc950*/  LDL.LU R139, [R1+0x298] ;  /* 0x00029800018b7983 */ /* 0x000ee20000300800 */
[----:B------:R-:W-:-:S02]  /*bc960*/  LOP3.LUT P0, RZ, R16, 0x4000000, RZ, 0xc0, !PT ;  /* 0x0400000010ff7812 */ /* 0x000fc4000780c0ff */
[----:B------:R-:W-:Y:S01]  /*bc970*/  LOP3.LUT R12, R12, 0xffffbfff, RZ, 0xc0, !PT ;  /* 0xffffbfff0c0c7812 */ /* 0x000fe200078ec0ff */
[----:B------:R-:W3:Y:S04]  /*bc980*/  LDL.LU R156, [R1+0x1128] ;  /* 0x00112800019c7983 */ /* 0x000ee80000300800 */
[----:B------:R-:W3:Y:S06]  /*bc990*/  LDL.LU R151, [R1+0x98] ;  /* 0x0000980001977983 */ /* 0x000eec0000300800 */
        /* <DEDUP_REMOVED lines=11> */
[----:B--2---:R1:W-:Y:S02]  /*bca50*/  @P4 STG.E desc[UR60][R24.64], R149 ;  /* 0x0000009518004986 */ /* 0x0043e4000c10193c */
[----:B-1----:R-:W-:Y:S02]  /*bca60*/  IMAD.WIDE R24, R147, 0x4, R8 ;  /* 0x0000000493187825 */ /* 0x002fe400078e0208 */
[----:B------:R-:W2:Y:S04]  /*bca70*/  LDL.LU R147, [R1+0x112c] ;  /* 0x00112c0001937983 */ /* 0x000ea80000300800 */
[----:B------:R-:W2:Y:S01]  /*bca80*/  LDL.LU R159, [R1+0x888] ;  /* 0x00088800019f7983 */ /* 0x000ea20000300800 */
[----:B------:R-:W-:-:S02]  /*bca90*/  LOP3.LUT R12, R12, 0xfffbffff, RZ, 0xc0, !PT ;  /* 0xfffbffff0c0c7812 */ /* 0x000fc400078ec0ff */
[----:B------:R-:W-:Y:S01]  /*bcaa0*/  LOP3.LUT P3, RZ, R16, 0x20000, RZ, 0xc0, !PT ;  /* 0x0002000010ff7812 */ /* 0x000fe2000786c0ff */
[----:B------:R-:W2:Y:S01]  /*bcab0*/  LDL.LU R149, [R1+0xefc] ;  /* 0x000efc0001957983 */ /* 0x000ea20000300800 */
[----:B------:R-:W-:Y:S02]  /*bcac0*/  @P0 LOP3.LUT R12, R12, 0x40000, RZ, 0xfc, !PT ;  /* 0x000400000c0c0812 */ /* 0x000fe400078efcff */
[C---:B------:R-:W-:Y:S02]  /*bcad0*/  LOP3.LUT P0, RZ, R16.reuse, 0x200000, RZ, 0xc0, !PT ;  /* 0x0020000010ff7812 */ /* 0x040fe4000780c0ff */
[C---:B------:R-:W-:Y:S02]  /*bcae0*/  LOP3.LUT P2, RZ, R16.reuse, 0x40000, RZ, 0xc0, !PT ;  /* 0x0004000010ff7812 */ /* 0x040fe4000784c0ff */
[----:B------:R-:W-:Y:S02]  /*bcaf0*/  LOP3.LUT P1, RZ, R16, 0x80000, RZ, 0xc0, !PT ;  /* 0x0008000010ff7812 */ /* 0x000fe4000782c0ff */
[----:B------:R-:W-:-:S03]  /*bcb00*/  LOP3.LUT R12, R12, 0xfff7ffff, RZ, 0xc0, !PT ;  /* 0xfff7ffff0c0c7812 */ /* 0x000fc600078ec0ff */
[----:B----4-:R1:W-:Y:S04]  /*bcb10*/  @P3 STG.E desc[UR60][R24.64], R150 ;  /* 0x0000009618003986 */ /* 0x0103e8000c10193c */
[----:B------:R-:W-:Y:S02]  /*bcb20*/  @P0 LOP3.LUT R12, R12, 0x80000, RZ, 0xfc, !PT ;  /* 0x000800000c0c0812 */ /* 0x000fe400078efcff */
[----:B------:R-:W-:Y:S01]  /*bcb30*/  LOP3.LUT P0, RZ, R16, 0x100000, RZ, 0xc0, !PT ;  /* 0x0010000010ff7812 */ /* 0x000fe2000780c0ff */
[----:B-1----:R-:W4:Y:S01]  /*bcb40*/  LDL.LU R150, [R1+0xc8c] ;  /* 0x000c8c0001967983 */ /* 0x002f220000300800 */
[----:B---3--:R-:W-:-:S05]  /*bcb50*/  IMAD.WIDE R24, R144, 0x4, R2 ;  /* 0x0000000490187825 */ /* 0x008fca00078e0202 */
[----:B------:R1:W-:Y:S02]  /*bcb60*/  @P2 STG.E desc[UR60][R24.64], R148 ;  /* 0x0000009418002986 */ /* 0x0003e4000c10193c */
[C---:B-1----:R-:W-:Y:S02]  /*bcb70*/  IMAD.WIDE R24, R144.reuse, 0x4, R4 ;  /* 0x0000000490187825 */ /* 0x042fe400078e0204 */
[----:B------:R-:W3:Y:S04]  /*bcb80*/  LDL.LU R148, [R1+0xa9c] ;  /* 0x000a9c0001947983 */ /* 0x000ee80000300800 */
[----:B------:R1:W-:Y:S02]  /*bcb90*/  @P1 STG.E desc[UR60][R24.64], R145 ;  /* 0x0000009118001986 */ /* 0x0003e4000c10193c */
[----:B-1----:R-:W-:-:S05]  /*bcba0*/  IMAD.WIDE R24, R144, 0x4, R6 ;  /* 0x0000000490187825 */ /* 0x002fca00078e0206 */
[----:B------:R1:W-:Y:S02]  /*bcbb0*/  @P0 STG.E desc[UR60][R24.64], R146 ;  /* 0x0000009218000986 */ /* 0x0003e4000c10193c */
[----:B-1----:R-:W-:Y:S02]  /*bcbc0*/  IMAD.WIDE R24, R144, 0x4, R8 ;  /* 0x0000000490187825 */ /* 0x002fe400078e0208 */
[----:B------:R-:W3:Y:S04]  /*bcbd0*/  LDL.LU R146, [R1+0x88c] ;  /* 0x00088c0001927983 */ /* 0x000ee80000300800 */
[----:B------:R-:W3:Y:S04]  /*bcbe0*/  LDL.LU R144, [R1+0x69c] ;  /* 0x00069c0001907983 */ /* 0x000ee80000300800 */
[----:B------:R-:W3:Y:S01]  /*bcbf0*/  LDL.LU R145, [R1+0x1130] ;  /* 0x0011300001917983 */ /* 0x000ee20000300800 */
        /* <DEDUP_REMOVED lines=13> */
[----:B--2---:R1:W-:Y:S01]  /*bccd0*/  @P0 STG.E desc[UR60][R24.64], R159 ;  /* 0x0000009f18000986 */ /* 0x0043e2000c10193c */
        /* <DEDUP_REMOVED lines=22> */
[----:B---3--:R1:W-:Y:S04]  /*bce40*/  @P3 STG.E desc[UR60][R24.64], R148 ;  /* 0x0000009418003986 */ /* 0x0083e8000c10193c */
[----:B-1----:R-:W2:Y:S01]  /*bce50*/  LDL.LU R148, [R1+0x49c] ;  /* 0x00049c0001947983 */ /* 0x002ea20000300800 */
[----:B------:R-:W-:-:S03]  /*bce60*/  IMAD.WIDE R24, R147, 0x4, R8 ;  /* 0x0000000493187825 */ /* 0x000fc600078e0208 */
[----:B------:R-:W3:Y:S04]  /*bce70*/  LDL.LU R147, [R1+0x29c] ;  /* 0x00029c0001937983 */ /* 0x000ee80000300800 */
[----:B------:R1:W-:Y:S02]  /*bce80*/  @P2 STG.E desc[UR60][R24.64], R146 ;  /* 0x0000009218002986 */ /* 0x0003e4000c10193c */
[----:B-1----:R-:W-:Y:S02]  /*bce90*/  IMAD.WIDE R24, R145, 0x4, R2 ;  /* 0x0000000491187825 */ /* 0x002fe400078e0202 */
[----:B------:R-:W4:Y:S04]  /*bcea0*/  LDL.LU R146, [R1+0x9c] ;  /* 0x00009c0001927983 */ /* 0x000f280000300800 */
[----:B------:R-:W4:Y:S04]  /*bceb0*/  LDL.LU R15, [R1+0xf00] ;  /* 0x000f0000010f7983 */ /* 0x000f280000300800 */
[----:B------:R1:W-:Y:S04]  /*bcec0*/  @P1 STG.E desc[UR60][R24.64], R144 ;  /* 0x0000009018001986 */ /* 0x0003e8000c10193c */
[----:B------:R-:W4:Y:S04]  /*bced0*/  LDL.LU R10, [R1+0xc90] ;  /* 0x000c9000010a7983 */ /* 0x000f280000300800 */
[----:B-1----:R-:W4:Y:S04]  /*bcee0*/  LDL.LU R144, [R1+0x1134] ;  /* 0x0011340001907983 */ /* 0x002f280000300800 */
[----:B------:R-:W4:Y:S01]  /*bcef0*/  LDL.LU R26, [R1+0xaa0] ;  /* 0x000aa000011a7983 */ /* 0x000f220000300800 */
[----:B------:R-:W-:-:S02]  /*bcf00*/  LOP3.LUT P0, RZ, R17, 0x8000, RZ, 0xc0, !PT ;  /* 0x0000800011ff7812 */ /* 0x000fc4000780c0ff */
[----:B------:R-:W-:Y:S01]  /*bcf10*/  LOP3.LUT R12, R12, 0xffffffef, RZ, 0xc0, !PT ;  /* 0xffffffef0c0c7812 */ /* 0x000fe200078ec0ff */
[----:B------:R-:W4:Y:S04]  /*bcf20*/  LDL.LU R27, [R1+0x890] ;  /* 0x00089000011b7983 */ /* 0x000f280000300800 */
[----:B------:R-:W4:Y:S04]  /*bcf30*/  LDL.LU R137, [R1+0x1138] ;  /* 0x0011380001897983 */ /* 0x000f280000300800 */
[----:B------:R-:W4:Y:S02]  /*bcf40*/  LDL.LU R136, [R1+0x6a0] ;  /* 0x0006a00001887983 */ /* 0x000f240000300800 */
[----:B------:R-:W-:-:S02]  /*bcf50*/  @P0 LOP3.LUT R12, R12, 0x10, RZ, 0xfc, !PT ;  /* 0x000000100c0c0812 */ /* 0x000fc400078efcff */
[----:B------:R-:W-:Y:S01]  /*bcf60*/  LOP3.LUT P0, RZ, R17, 0x4000, RZ, 0xc0, !PT ;  /* 0x0000400011ff7812 */ /* 0x000fe2000780c0ff */
[----:B------:R-:W4:Y:S01]  /*bcf70*/  LDL.LU R252, [R1+0x4a0] ;  /* 0x0004a00001fc7983 */ /* 0x000f220000300800 */
[----:B------:R-:W-:-:S03]  /*bcf80*/  LOP3.LUT R12, R12, 0xffffffdf, RZ, 0xc0, !PT ;  /* 0xffffffdf0c0c7812 */ /* 0x000fc600078ec0ff */
[----:B------:R-:W4:Y:S04]  /*bcf90*/  LDL.LU R159, [R1+0x2a0] ;  /* 0x0002a000019f7983 */ /* 0x000f280000300800 */
[----:B------:R-:W4:Y:S04]  /*bcfa0*/  LDL.LU R138, [R1+0xa0] ;  /* 0x0000a000018a7983 */ /* 0x000f280000300800 */
[----:B------:R-:W-:Y:S01]  /*bcfb0*/  @P0 LOP3.LUT R12, R12, 0x20, RZ, 0xfc, !PT ;  /* 0x000000200c0c0812 */ /* 0x000fe200078efcff */
[----:B------:R-:W4:Y:S01]  /*bcfc0*/  LDL.LU R139, [R1+0xf04] ;  /* 0x000f0400018b7983 */ /* 0x000f220000300800 */
[----:B------:R-:W-:-:S02]  /*bcfd0*/  LOP3.LUT P0, RZ, R17, 0x2000, RZ, 0xc0, !PT ;  /* 0x0000200011ff7812 */ /* 0x000fc4000780c0ff */
[----:B------:R-:W-:Y:S01]  /*bcfe0*/  LOP3.LUT R12, R12, 0xffffffbf, RZ, 0xc0, !PT ;  /* 0xffffffbf0c0c7812 */ /* 0x000fe200078ec0ff */
[----:B------:R-:W4:Y:S01]  /*bcff0*/  LDL.LU R156, [R1+0xc94] ;  /* 0x000c9400019c7983 */ /* 0x000f220000300800 */
[----:B------:R-:W-:-:S03]  /*bd000*/  LOP3.LUT P4, RZ, R17, 0x8, RZ, 0xc0, !PT ;  /* 0x0000000811ff7812 */ /* 0x000fc6000788c0ff */
[----:B------:R-:W4:Y:S04]  /*bd010*/  LDL.LU R151, [R1+0xaa4] ;  /* 0x000aa40001977983 */ /* 0x000f280000300800 */
[----:B------:R-:W4:Y:S02]  /*bd020*/  LDL.LU R149, [R1+0x113c] ;  /* 0x00113c0001957983 */ /* 0x000f240000300800 */
[----:B------:R-:W-:Y:S02]  /*bd030*/  @P0 LOP3.LUT R12, R12, 0x40, RZ, 0xfc, !PT ;  /* 0x000000400c0c0812 */ /* 0x000fe400078efcff */
[C---:B------:R-:W-:Y:S02]  /*bd040*/  LOP3.LUT P0, RZ, R17.reuse, 0x1000, RZ, 0xc0, !PT ;  /* 0x0000100011ff7812 */ /* 0x040fe4000780c0ff */
[----:B------:R-:W-:Y:S01]  /*bd050*/  LOP3.LUT P3, RZ, R17, 0x10, RZ, 0xc0, !PT ;  /* 0x0000001011ff7812 */ /* 0x000fe2000786c0ff */
[----:B------:R-:W-:Y:S01]  /*bd060*/  IMAD.WIDE R24, R145, 0x4, R4 ;  /* 0x0000000491187825 */ /* 0x000fe200078e0204 */
[----:B------:R-:W-:Y:S01]  /*bd070*/  LOP3.LUT R12, R12, 0xffffff7f, RZ, 0xc0, !PT ;  /* 0xffffff7f0c0c7812 */ /* 0x000fe200078ec0ff */
[----:B------:R-:W4:Y:S08]  /*bd080*/  LDL.LU R150, [R1+0x894] ;  /* 0x0008940001967983 */ /* 0x000f300000300800 */
[----:B------:R-:W-:-:S02]  /*bd090*/  @P0 LOP3.LUT R12, R12, 0x80, RZ, 0xfc, !PT ;  /* 0x000000800c0c0812 */ /* 0x000fc400078efcff */
        /* <DEDUP_REMOVED lines=10> */
[C---:B------:R-:W-:Y:S02]  /*bd140*/  LOP3.LUT P0, RZ, R17.reuse, 0x100, RZ, 0xc0, !PT ;  /* 0x0000010011ff7812 */ /* 0x040fe4000780c0ff */
[----:B------:R-:W-:Y:S02]  /*bd150*/  LOP3.LUT P1, RZ, R17, 0x40, RZ, 0xc0, !PT ;  /* 0x0000004011ff7812 */ /* 0x000fe4000782c0ff */
[----:B------:R-:W-:-:S09]  /*bd160*/  LOP3.LUT R12, R12, 0xfffff7ff, RZ, 0xc0, !PT ;  /* 0xfffff7ff0c0c7812 */ /* 0x000fd200078ec0ff */
[----:B------:R-:W-:Y:S02]  /*bd170*/  @P0 LOP3.LUT R12, R12, 0x800, RZ, 0xfc, !PT ;  /* 0x000008000c0c0812 */ /* 0x000fe400078efcff */
[----:B------:R-:W-:Y:S01]  /*bd180*/  LOP3.LUT P0, RZ, R17, 0x80, RZ, 0xc0, !PT ;  /* 0x0000008011ff7812 */ /* 0x000fe2000780c0ff */
[----:B--2---:R1:W-:Y:S02]  /*bd190*/  @P4 STG.E desc[UR60][R24.64], R148 ;  /* 0x0000009418004986 */ /* 0x0043e4000c10193c */
[C---:B-1----:R-:W-:Y:S02]  /*bd1a0*/  IMAD.WIDE R24, R145.reuse, 0x4, R6 ;  /* 0x0000000491187825 */ /* 0x042fe400078e0206 */
[----:B------:R-:W2:Y:S04]  /*bd1b0*/  LDL.LU R148, [R1+0x6a4] ;  /* 0x0006a40001947983 */ /* 0x000ea80000300800 */
[----:B---3--:R1:W-:Y:S02]  /*bd1c0*/  @P3 STG.E desc[UR60][R24.64], R147 ;  /* 0x0000009318003986 */ /* 0x0083e4000c10193c */
[----:B-1----:R-:W-:-:S02]  /*bd1d0*/  IMAD.WIDE R24, R145, 0x4, R8 ;  /* 0x0000000491187825 */ /* 0x002fc400078e0208 */
[----:B------:R-:W3:Y:S04]  /*bd1e0*/  LDL.LU R147, [R1+0x4a4] ;  /* 0x0004a40001937983 */ /* 0x000ee80000300800 */
[----:B------:R-:W3:Y:S04]  /*bd1f0*/  LDL.LU R145, [R1+0x2a4] ;  /* 0x0002a40001917983 */ /* 0x000ee80000300800 */
[----:B----4-:R1:W-:Y:S04]  /*bd200*/  @P2 STG.E desc[UR60][R24.64], R146 ;  /* 0x0000009218002986 */ /* 0x0103e8000c10193c */
[----:B-1----:R-:W4:Y:S01]  /*bd210*/  LDL.LU R146, [R1+0x1140] ;  /* 0x0011400001927983 */ /* 0x002f220000300800 */
[----:B------:R-:W-:-:S05]  /*bd220*/  IMAD.WIDE R24, R144, 0x4, R2 ;  /* 0x0000000490187825 */ /* 0x000fca00078e0202 */
[----:B------:R1:W-:Y:S02]  /*bd230*/  @P1 STG.E desc[UR60][R24.64], R15 ;  /* 0x0000000f18001986 */ /* 0x0003e4000c10193c */
[----:B-1----:R-:W-:-:S05]  /*bd240*/  IMAD.WIDE R24, R144, 0x4, R4 ;  /* 0x0000000490187825 */ /* 0x002fca00078e0204 */
[----:B------:R1:W-:Y:S01]  /*bd250*/  @P0 STG.E desc[UR60][R24.64], R10 ;  /* 0x0000000a18000986 */ /* 0x0003e2000c10193c */
[----:B------:R-:W-:Y:S01]  /*bd260*/  LOP3.LUT P0, RZ, R12, 0x800, RZ, 0xc0, !PT ;  /* 0x000008000cff7812 */ /* 0x000fe2000780c0ff */
[----:B-1----:R-:W-:-:S12]  /*bd270*/  IMAD.WIDE R24, R144, 0x4, R6 ;  /* 0x0000000490187825 */ /* 0x002fd800078e0206 */
[----:B------:R1:W-:Y:S02]  /*bd280*/  @P0 STG.E desc[UR60][R24.64], R26 ;  /* 0x0000001a18000986 */ /* 0x0003e4000c10193c */
[----:B-1----:R-:W-:Y:S02]  /*bd290*/  IMAD.WIDE R24, R144, 0x4, R8 ;  /* 0x0000000490187825 */ /* 0x002fe400078e0208 */
        /* <DEDUP_REMOVED lines=15> */
[C---:B------:R-:W-:Y:S01]  /*bd390*/  LOP3.LUT P0, RZ, R12.reuse, 0x20, RZ, 0xc0, !PT ;  /* 0x000000200cff7812 */ /* 0x040fe2000780c0ff */
[----:B-1----:R-:W-:Y:S01]  /*bd3a0*/  IMAD.WIDE R24, R149, 0x4, R2 ;  /* 0x0000000495187825 */ /* 0x002fe200078e0202 */
[----:B------:R-:W-:Y:S01]  /*bd3b0*/  LOP3.LUT P6, RZ, R17, 0x10000, RZ, 0xc0, !PT ;  /* 0x0001000011ff7812 */ /* 0x000fe200078cc0ff */
[----:B------:R-:W3:Y:S10]  /*bd3c0*/  LDL.LU R138, [R1+0x114c] ;  /* 0x00114c00018a7983 */ /* 0x000ef40000300800 */
        /* <DEDUP_REMOVED lines=10> */
[----:B------:R4:W-:Y:S01]  /*bd470*/  @P5 STG.E desc[UR60][R24.64], R150 ;  /* 0x0000009618005986 */ /* 0x0009e2000c10193c */
[C---:B------:R-:W-:Y:S02]  /*bd480*/  LOP3.LUT P2, RZ, R17.reuse, 0x100000, RZ, 0xc0, !PT ;  /* 0x0010000011ff7812 */ /* 0x040fe4000784c0ff */
[----:B------:R-:W-:Y:S01]  /*bd490*/  LOP3.LUT P1, RZ, R17, 0x200000, RZ, 0xc0, !PT ;  /* 0x0020000011ff7812 */ /* 0x000fe2000782c0ff */
[----:B----4-:R-:W-:-:S05]  /*bd4a0*/  IMAD.WIDE R24, R146, 0x4, R2 ;  /* 0x0000000492187825 */ /* 0x010fca00078e0202 */
[----:B--2---:R1:W-:Y:S02]  /*bd4b0*/  @P4 STG.E desc[UR60][R24.64], R148 ;  /* 0x0000009418004986 */ /* 0x0043e4000c10193c */
[----:B-1----:R-:W-:-:S05]  /*bd4c0*/  IMAD.WIDE R24, R146, 0x4, R4 ;  /* 0x0000000492187825 */ /* 0x002fca00078e0204 */
[----:B---3--:R1:W-:Y:S02]  /*bd4d0*/  @P3 STG.E desc[UR60][R24.64], R147 ;  /* 0x0000009318003986 */ /* 0x0083e4000c10193c */
[C---:B-1----:R-:W-:Y:S02]  /*bd4e0*/  IMAD.WIDE R24, R146.reuse, 0x4, R6 ;  /* 0x0000000492187825 */ /* 0x042fe400078e0206 */
[----:B------:R-:W2:Y:S04]  /*bd4f0*/  LDL.LU R147, [R1+0xf08] ;  /* 0x000f080001937983 */ /* 0x000ea80000300800 */
[----:B------:R1:W-:Y:S02]  /*bd500*/  @P2 STG.E desc[UR60][R24.64], R145 ;  /* 0x0000009118002986 */ /* 0x0003e4000c10193c */
[----:B-1----:R-:W-:-:S02]  /*bd510*/  IMAD.WIDE R24, R146, 0x4, R8 ;  /* 0x0000000492187825 */ /* 0x002fc400078e0208 */
[----:B------:R-:W3:Y:S04]  /*bd520*/  LDL.LU R145, [R1+0xc98] ;  /* 0x000c980001917983 */ /* 0x000ee80000300800 */
[----:B------:R-:W4:Y:S04]  /*bd530*/  LDL.LU R146, [R1+0xaa8] ;  /* 0x000aa80001927983 */ /* 0x000f280000300800 */
[----:B------:R1:W-:Y:S04]  /*bd540*/  @P1 STG.E desc[UR60][R24.64], R144 ;  /* 0x0000009018001986 */ /* 0x0003e8000c10193c */
[----:B-1----:R-:W2:Y:S04]  /*bd550*/  LDL.LU R144, [R1+0x1144] ;  /* 0x0011440001907983 */ /* 0x002ea80000300800 */
[----:B------:R-:W4:Y:S04]  /*bd560*/  LDL.LU R25, [R1+0x898] ;  /* 0x0008980001197983 */ /* 0x000f280000300800 */
[----:B------:R-:W4:Y:S01]  /*bd570*/  LDL.LU R15, [R1+0x6a8] ;  /* 0x0006a800010f7983 */ /* 0x000f220000300800 */
[----:B------:R-:W-:-:S03]  /*bd580*/  LOP3.LUT P0, RZ, R18, 0x4, RZ, 0xc0, !PT ;  /* 0x0000000412ff7812 */ /* 0x000fc6000780c0ff */
[----:B------:R-:W4:Y:S01]  /*bd590*/  LDL.LU R27, [R1+0x1148] ;  /* 0x00114800011b7983 */ /* 0x000f220000300800 */
[----:B------:R-:W-:-:S03]  /*bd5a0*/  LOP3.LUT R13, R13, 0xefffffff, RZ, 0xc0, !PT ;  /* 0xefffffff0d0d7812 */ /* 0x000fc600078ec0ff */
[----:B------:R-:W4:Y:S04]  /*bd5b0*/  LDL.LU R10, [R1+0x4a8] ;  /* 0x0004a800010a7983 */ /* 0x000f280000300800 */
[----:B------:R-:W4:Y:S02]  /*bd5c0*/  LDL.LU R26, [R1+0x2a8] ;  /* 0x0002a800011a7983 */ /* 0x000f240000300800 */
[----:B------:R-:W-:Y:S02]  /*bd5d0*/  @P0 LOP3.LUT R13, R13, 0x10000000, RZ, 0xfc, !PT ;  /* 0x100000000d0d0812 */ /* 0x000fe400078efcff */
[----:B------:R-:W-:Y:S01]  /*bd5e0*/  LOP3.LUT P0, RZ, R18, 0x2, RZ, 0xc0, !PT ;  /* 0x0000000212ff7812 */ /* 0x000fe2000780c0ff */
[----:B------:R-:W4:Y:S01]  /*bd5f0*/  LDL.LU R136, [R1+0xa8] ;  /* 0x0000a80001887983 */ /* 0x000f220000300800 */
[----:B------:R-:W-:-:S03]  /*bd600*/  LOP3.LUT R13, R13, 0xdfffffff, RZ, 0xc0, !PT ;  /* 0xdfffffff0d0d7812 */ /* 0x000fc600078ec0ff */
[----:B------:R-:W4:Y:S01]  /*bd610*/  LDL.LU R252, [R1+0xf0c] ;  /* 0x000f0c0001fc7983 */ /* 0x000f220000300800 */
[----:B------:R-:W-:-:S03]  /*bd620*/  LOP3.LUT R12, R12, 0xfffffffe, RZ, 0xc0, !PT ;  /* 0xfffffffe0c0c7812 */ /* 0x000fc600078ec0ff */
[----:B------:R-:W4:Y:S04]  /*bd630*/  LDL.LU R159, [R1+0xc9c] ;  /* 0x000c9c00019f7983 */ /* 0x000f280000300800 */
[----:B------:R-:W-:Y:S01]  /*bd640*/  @P0 LOP3.LUT R13, R13, 0x20000000, RZ, 0xfc, !PT ;  /* 0x200000000d0d0812 */ /* 0x000fe200078efcff */
[----:B------:R-:W4:Y:S01]  /*bd650*/  LDL.LU R137, [R1+0xaac] ;  /* 0x000aac0001897983 */ /* 0x000f220000300800 */
[----:B------:R-:W-:Y:S02]  /*bd660*/  LOP3.LUT P0, RZ, R18, 0x1, RZ, 0xc0, !PT ;  /* 0x0000000112ff7812 */ /* 0x000fe4000780c0ff */
[----:B------:R-:W-:Y:S01]  /*bd670*/  LOP3.LUT R13, R13, 0xbfffffff, RZ, 0xc0, !PT ;  /* 0xbfffffff0d0d7812 */ /* 0x000fe200078ec0ff */
[----:B------:R-:W4:Y:S01]  /*bd680*/  LDL.LU R139, [R1+0x89c] ;  /* 0x00089c00018b7983 */ /* 0x000f220000300800 */
[----:B------:R-:W-:-:S03]  /*bd690*/  LOP3.LUT P4, RZ, R17, 0x400000, RZ, 0xc0, !PT ;  /* 0x0040000011ff7812 */ /* 0x000fc6000788c0ff */
[----:B------:R-:W4:Y:S04]  /*bd6a0*/  LDL.LU R156, [R1+0x6ac] ;  /* 0x0006ac00019c7983 */ /* 0x000f280000300800 */
[----:B------:R-:W4:Y:S02]  /*bd6b0*/  LDL.LU R151, [R1+0x4ac] ;  /* 0x0004ac0001977983 */ /* 0x000f240000300800 */
[----:B------:R-:W-:Y:S02]  /*bd6c0*/  @P0 LOP3.LUT R13, R13, 0x40000000, RZ, 0xfc, !PT ;  /* 0x400000000d0d0812 */ /* 0x000fe400078efcff */
[----:B------:R-:W-:Y:S01]  /*bd6d0*/  LOP3.LUT P0, RZ, R17, 0x80000000, RZ, 0xc0, !PT ;  /* 0x8000000011ff7812 */ /* 0x000fe2000780c0ff */
[----:B------:R-:W4:Y:S01]  /*bd6e0*/  LDL.LU R149, [R1+0x2ac] ;  /* 0x0002ac0001957983 */ /* 0x000f220000300800 */
[----:B------:R-:W-:-:S03]  /*bd6f0*/  LOP3.LUT R13, R13, 0x7fffffff, RZ, 0xc0, !PT ;  /* 0x7fffffff0d0d7812 */ /* 0x000fc600078ec0ff */
[----:B------:R-:W4:Y:S01]  /*bd700*/  LDL.LU R150, [R1+0x1150] ;  /* 0x0011500001967983 */ /* 0x000f220000300800 */
[C---:B------:R-:W-:Y:S02]  /*bd710*/  LOP3.LUT P3, RZ, R17.reuse, 0x800000, RZ, 0xc0, !PT ;  /* 0x0080000011ff7812 */ /* 0x040fe4000786c0ff */
[----:B------:R-:W-:Y:S01]  /*bd720*/  LOP3.LUT P2, RZ, R17, 0x1000000, RZ, 0xc0, !PT ;  /* 0x0100000011ff7812 */ /* 0x000fe2000784c0ff */
[----:B------:R-:W4:Y:S04]  /*bd730*/  LDL.LU R148, [R1+0xac] ;  /* 0x0000ac0001947983 */ /* 0x000f280000300800 */
[----:B------:R-:W-:Y:S02]  /*bd740*/  @P0 LOP3.LUT R13, R13, 0x80000000, RZ, 0xfc, !PT ;  /* 0x800000000d0d0812 */ /* 0x000fe400078efcff */
[----:B------:R-:W-:-:S13]  /*bd750*/  LOP3.LUT P0, RZ, R17, 0x40000000, RZ, 0xc0, !PT ;  /* 0x4000000011ff7812 */ /* 0x000fda000780c0ff */
        /* <DEDUP_REMOVED lines=11> */
[----:B------:R-:W-:Y:S01]  /*bd810*/  LOP3.LUT P0, RZ, R17, 0x4000000, RZ, 0xc0, !PT ;  /* 0x0400000011ff7812 */ /* 0x000fe2000780c0ff */
[----:B--2---:R-:W-:-:S05]  /*bd820*/  IMAD.WIDE R16, R144, 0x4, R2 ;  /* 0x0000000490107825 */ /* 0x004fca00078e0202 */
[----:B------:R1:W-:Y:S02]  /*bd830*/  @P4 STG.E desc[UR60][R16.64], R147 ;  /* 0x0000009310004986 */ /* 0x0003e4000c10193c */
[----:B-1----:R-:W-:-:S05]  /*bd840*/  IMAD.WIDE R16, R144, 0x4, R4 ;  /* 0x0000000490107825 */ /* 0x002fca00078e0204 */
[----:B---3--:R1:W-:Y:S02]  /*bd850*/  @P3 STG.E desc[UR60][R16.64], R145 ;  /* 0x0000009110003986 */ /* 0x0083e4000c10193c */
[C---:B-1----:R-:W-:Y:S02]  /*bd860*/  IMAD.WIDE R16, R144.reuse, 0x4, R6 ;  /* 0x0000000490107825 */ /* 0x042fe400078e0206 */
[----:B------:R-:W2:Y:S04]  /*bd870*/  LDL.LU R145, [R1+0xf10] ;  /* 0x000f100001917983 */ /* 0x000ea80000300800 */
[----:B----4-:R1:W-:Y:S02]  /*bd880*/  @P2 STG.E desc[UR60][R16.64], R146 ;  /* 0x0000009210002986 */ /* 0x0103e4000c10193c */
[----:B-1----:R-:W-:-:S02]  /*bd890*/  IMAD.WIDE R16, R144, 0x4, R8 ;  /* 0x0000000490107825 */ /* 0x002fc400078e0208 */
[----:B------:R-:W3:Y:S04]  /*bd8a0*/  LDL.LU R146, [R1+0xca0] ;  /* 0x000ca00001927983 */ /* 0x000ee80000300800 */
[----:B------:R-:W4:Y:S04]  /*bd8b0*/  LDL.LU R144, [R1+0xab0] ;  /* 0x000ab00001907983 */ /* 0x000f280000300800 */
[----:B------:R-:W2:Y:S04]  /*bd8c0*/  LDL.LU R147, [R1+0x1154] ;  /* 0x0011540001937983 */ /* 0x000ea80000300800 */
[----:B------:R1:W-:Y:S02]  /*bd8d0*/  @P1 STG.E desc[UR60][R16.64], R25 ;  /* 0x0000001910001986 */ /* 0x0003e4000c10193c */
[----:B-1----:R-:W-:-:S05]  /*bd8e0*/  IMAD.WIDE R16, R27, 0x4, R2 ;  /* 0x000000041b107825 */ /* 0x002fca00078e0202 */
        /* <DEDUP_REMOVED lines=36> */
[----:B------:R-:W4:Y:S04]  /*bdb30*/  LDL.LU R150, [R1+0x8a0] ;  /* 0x0008a00001967983 */ /* 0x000f280000300800 */
[----:B------:R1:W-:Y:S04]  /*bdb40*/  @P4 STG.E desc[UR60][R16.64], R148 ;  /* 0x0000009410004986 */ /* 0x0003e8000c10193c */
[----:B-1----:R-:W4:Y:S01]  /*bdb50*/  LDL.LU R148, [R1+0x6b0] ;  /* 0x0006b00001947983 */ /* 0x002f220000300800 */
[----:B--2---:R-:W-:-:S05]  /*bdb60*/  IMAD.WIDE R16, R147, 0x4, R2 ;  /* 0x0000000493107825 */ /* 0x004fca00078e0202 */
[----:B------:R1:W-:Y:S02]  /*bdb70*/  @P3 STG.E desc[UR60][R16.64], R145 ;  /* 0x0000009110003986 */ /* 0x0003e4000c10193c */
[C---:B-1----:R-:W-:Y:S02]  /*bdb80*/  IMAD.WIDE R16, R147.reuse, 0x4, R4 ;  /* 0x0000000493107825 */ /* 0x042fe400078e0204 */
[----:B------:R-:W2:Y:S04]  /*bdb90*/  LDL.LU R145, [R1+0x4b0] ;  /* 0x0004b00001917983 */ /* 0x000ea80000300800 */
[----:B---3--:R1:W-:Y:S02]  /*bdba0*/  @P2 STG.E desc[UR60][R16.64], R146 ;  /* 0x0000009210002986 */ /* 0x0083e4000c10193c */
[----:B-1----:R-:W-:-:S02]  /*bdbb0*/  IMAD.WIDE R16, R147, 0x4, R6 ;  /* 0x0000000493107825 */ /* 0x002fc400078e0206 */
[----:B------:R-:W3:Y:S04]  /*bdbc0*/  LDL.LU R146, [R1+0x2b0] ;  /* 0x0002b00001927983 */ /* 0x000ee80000300800 */
[----:B----4-:R1:W-:Y:S04]  /*bdbd0*/  @P1 STG.E desc[UR60][R16.64], R144 ;  /* 0x0000009010001986 */ /* 0x0103e8000c10193c */
[----:B-1----:R-:W4:Y:S04]  /*bdbe0*/  LDL.LU R144, [R1+0x1158] ;  /* 0x0011580001907983 */ /* 0x002f280000300800 */
[----:B------:R-:W3:Y:S01]  /*bdbf0*/  LDL.LU R15, [R1+0xb0] ;  /* 0x0000b000010f7983 */ /* 0x000ee20000300800 */
[----:B------:R-:W-:-:S03]  /*bdc00*/  IMAD.WIDE R16, R147, 0x4, R8 ;  /* 0x0000000493107825 */ /* 0x000fc600078e0208 */
[----:B------:R-:W3:Y:S04]  /*bdc10*/  LDL.LU R136, [R1+0x115c] ;  /* 0x00115c0001887983 */ /* 0x000ee80000300800 */
        /* <DEDUP_REMOVED lines=8> */
[----:B------:R-:W3:Y:S01]  /*bdca0*/  LDL.LU R138, [R1+0x2b4] ;  /* 0x0002b400018a7983 */ /* 0x000ee20000300800 */
[----:B------:R-:W-:-:S02]  /*bdcb0*/  LOP3.LUT P4, RZ, R18, 0x200, RZ, 0xc0, !PT ;  /* 0x0000020012ff7812 */ /* 0x000fc4000788c0ff */
[C---:B------:R-:W-:Y:S01]  /*bdcc0*/  LOP3.LUT P3, RZ, R18.reuse, 0x400, RZ, 0xc0, !PT ;  /* 0x0000040012ff7812 */ /* 0x040fe2000786c0ff */
[----:B------:R-:W3:Y:S01]  /*bdcd0*/  LDL.LU R156, [R1+0xb4] ;  /* 0x0000b400019c7983 */ /* 0x000ee20000300800 */
[----:B------:R-:W-:-:S03]  /*bdce0*/  LOP3.LUT P2, RZ, R18, 0x800, RZ, 0xc0, !PT ;  /* 0x0000080012ff7812 */ /* 0x000fc6000784c0ff */
[----:B------:R-:W3:Y:S01]  /*bdcf0*/  LDL.LU R149, [R1+0xf18] ;  /* 0x000f180001957983 */ /* 0x000ee20000300800 */
[C---:B------:R-:W-:Y:S02]  /*bdd00*/  LOP3.LUT P1, RZ, R18.reuse, 0x1000, RZ, 0xc0, !PT ;  /* 0x0000100012ff7812 */ /* 0x040fe4000782c0ff */
[----:B------:R-:W-:Y:S02]  /*bdd10*/  LOP3.LUT P0, RZ, R18, 0x200000, RZ, 0xc0, !PT ;  /* 0x0020000012ff7812 */ /* 0x000fe4000780c0ff */
[----:B------:R-:W-:-:S11]  /*bdd20*/  LOP3.LUT R13, R13, 0xffefffff, RZ, 0xc0, !PT ;  /* 0xffefffff0d0d7812 */ /* 0x000fd600078ec0ff */
[----:B------:R-:W-:Y:S02]  /*bdd30*/  @P0 LOP3.LUT R13, R13, 0x100000, RZ, 0xfc, !PT ;  /* 0x001000000d0d0812 */ /* 0x000fe400078efcff */
[----:B------:R-:W-:Y:S02]  /*bdd40*/  LOP3.LUT P0, RZ, R18, 0x100000, RZ, 0xc0, !PT ;  /* 0x0010000012ff7812 */ /* 0x000fe4000780c0ff */
[----:B------:R-:W-:Y:S01]  /*bdd50*/  LOP3.LUT R13, R13, 0xffdfffff, RZ, 0xc0, !PT ;  /* 0xffdfffff0d0d7812 */ /* 0x000fe200078ec0ff */
[----:B------:R1:W-:Y:S04]  /*bdd60*/  @P4 STG.E desc[UR60][R16.64], R150 ;  /* 0x0000009610004986 */ /* 0x0003e8000c10193c */
[----:B-1----:R-:W3:Y:S06]  /*bdd70*/  LDL.LU R150, [R1+0xca8] ;  /* 0x000ca80001967983 */ /* 0x002eec0000300800 */
[----:B------:R-:W-:-:S02]  /*bdd80*/  @P0 LOP3.LUT R13, R13, 0x200000, RZ, 0xfc, !PT ;  /* 0x002000000d0d0812 */ /* 0x000fc400078efcff */
[----:B------:R-:W-:Y:S02]  /*bdd90*/  LOP3.LUT P0, RZ, R18, 0x80000, RZ, 0xc0, !PT ;  /* 0x0008000012ff7812 */ /* 0x000fe4000780c0ff */
[----:B------:R-:W-:-:S11]  /*bdda0*/  LOP3.LUT R13, R13, 0xffbfffff, RZ, 0xc0, !PT ;  /* 0xffbfffff0d0d7812 */ /* 0x000fd600078ec0ff */
[----:B------:R-:W-:Y:S02]  /*bddb0*/  @P0 LOP3.LUT R13, R13, 0x400000, RZ, 0xfc, !PT ;  /* 0x004000000d0d0812 */ /* 0x000fe400078efcff */
[----:B------:R-:W-:Y:S02]  /*bddc0*/  LOP3.LUT P0, RZ, R18, 0x40000, RZ, 0xc0, !PT ;  /* 0x0004000012ff7812 */ /* 0x000fe4000780c0ff */
[----:B------:R-:W-:Y:S01]  /*bddd0*/  LOP3.LUT R13, R13, 0xff7fffff, RZ, 0xc0, !PT ;  /* 0xff7fffff0d0d7812 */ /* 0x000fe200078ec0ff */
[----:B----4-:R-:W-:-:S05]  /*bdde0*/  IMAD.WIDE R16, R144, 0x4, R2 ;  /* 0x0000000490107825 */ /* 0x010fca00078e0202 */
[----:B------:R1:W-:Y:S02]  /*bddf0*/  @P3 STG.E desc[UR60][R16.64], R148 ;  /* 0x0000009410003986 */ /* 0x0003e4000c10193c */
[C---:B-1----:R-:W-:Y:S02]  /*bde00*/  IMAD.WIDE R16, R144.reuse, 0x4, R4 ;  /* 0x0000000490107825 */ /* 0x042fe400078e0204 */
[----:B------:R-:W4:Y:S04]  /*bde10*/  LDL.LU R148, [R1+0xab8] ;  /* 0x000ab80001947983 */ /* 0x000f280000300800 */
[----:B--2---:R1:W-:Y:S02]  /*bde20*/  @P2 STG.E desc[UR60][R16.64], R145 ;  /* 0x0000009110002986 */ /* 0x0043e4000c10193c */
[----:B-1----:R-:W-:-:S02]  /*bde30*/  IMAD.WIDE R16, R144, 0x4, R6 ;  /* 0x0000000490107825 */ /* 0x002fc400078e0206 */
[----:B------:R-:W2:Y:S04]  /*bde40*/  LDL.LU R145, [R1+0x8a8] ;  /* 0x0008a80001917983 */ /* 0x000ea80000300800 */
[----:B---3--:R1:W-:Y:S02]  /*bde50*/  @P1 STG.E desc[UR60][R16.64], R146 ;  /* 0x0000009210001986 */ /* 0x0083e4000c10193c */
[----:B-1----:R-:W-:Y:S02]  /*bde60*/  IMAD.WIDE R16, R144, 0x4, R8 ;  /* 0x0000000490107825 */ /* 0x002fe400078e0208 */
[----:B------:R-:W3:Y:S04]  /*bde70*/  LDL.LU R146, [R1+0x6b8] ;  /* 0x0006b80001927983 */ /* 0x000ee80000300800 */
[----:B------:R-:W3:Y:S04]  /*bde80*/  LDL.LU R144, [R1+0x4b8] ;  /* 0x0004b80001907983 */ /* 0x000ee80000300800 */
[----:B------:R-:W3:Y:S01]  /*bde90*/  LDL.LU R151, [R1+0x1168] ;  /* 0x0011680001977983 */ /* 0x000ee20000300800 */
        /* <DEDUP_REMOVED lines=53> */
[----:B--2---:R3:W-:Y:S02]  /*be1f0*/  @P3 STG.E desc[UR60][R16.64], R145 ;  /* 0x0000009110003986 */ /* 0x0047e4000c10193c */
[----:B---3--:R-:W-:-:S05]  /*be200*/  IMAD.WIDE R16, R151, 0x4, R2 ;  /* 0x0000000497107825 */ /* 0x008fca00078e0202 */
[----:B------:R1:W-:Y:S02]  /*be210*/  @P2 STG.E desc[UR60][R16.64], R146 ;  /* 0x0000009210002986 */ /* 0x0003e4000c10193c */
[----:B-1----:R-:W-:-:S05]  /*be220*/  IMAD.WIDE R16, R151, 0x4, R4 ;  /* 0x0000000497107825 */ /* 0x002fca00078e0204 */
[----:B------:R1:W-:Y:S04]  /*be230*/  @P1 STG.E desc[UR60][R16.64], R144 ;  /* 0x0000009010001986 */ /* 0x0003e8000c10193c */
        /* <DEDUP_REMOVED lines=24> */
[----:B------:R-:W2:Y:S04]  /*be3c0*/  LDL.LU R27, [R1+0x4bc] ;  /* 0x0004bc00011b7983 */ /* 0x000ea80000300800 */
[----:B------:R-:W2:Y:S01]  /*be3d0*/  LDL.LU R136, [R1+0x2bc] ;  /* 0x0002bc0001887983 */ /* 0x000ea20000300800 */
[----:B------:R-:W-:-:S03]  /*be3e0*/  LOP3.LUT R13, R13, 0xfffeffff, RZ, 0xc0, !PT ;  /* 0xfffeffff0d0d7812 */ /* 0x000fc600078ec0ff */
[----:B------:R-:W2:Y:S01]  /*be3f0*/  LDL.LU R159, [R1+0xbc] ;  /* 0x0000bc00019f7983 */ /* 0x000ea20000300800 */
[----:B------:R-:W-:Y:S02]  /*be400*/  @P0 LOP3.LUT R13, R13, 0x10000, RZ, 0xfc, !PT ;  /* 0x000100000d0d0812 */ /* 0x000fe400078efcff */
[----:B------:R-:W-:Y:S01]  /*be410*/  LOP3.LUT P0, RZ, R19, 0x8, RZ, 0xc0, !PT ;  /* 0x0000000813ff7812 */ /* 0x000fe2000780c0ff */
[----:B------:R-:W2:Y:S01]  /*be420*/  LDL.LU R156, [R1+0x1174] ;  /* 0x00117400019c7983 */ /* 0x000ea20000300800 */
[----:B------:R-:W-:Y:S02]  /*be430*/  LOP3.LUT R13, R13, 0xfffdffff, RZ, 0xc0, !PT ;  /* 0xfffdffff0d0d7812 */ /* 0x000fe400078ec0ff */
[C---:B------:R-:W-:Y:S01]  /*be440*/  LOP3.LUT P3, RZ, R18.reuse, 0x20000000, RZ, 0xc0, !PT ;  /* 0x2000000012ff7812 */ /* 0x040fe2000786c0ff */
[----:B------:R-:W2:Y:S01]  /*be450*/  LDL.LU R137, [R1+0xf20] ;  /* 0x000f200001897983 */ /* 0x000ea20000300800 */
[C---:B------:R-:W-:Y:S01]  /*be460*/  LOP3.LUT P2, RZ, R18.reuse, 0x40000000, RZ, 0xc0, !PT ;  /* 0x4000000012ff7812 */ /* 0x040fe2000784c0ff */
[----:B------:R-:W-:Y:S01]  /*be470*/  IMAD.WIDE R16, R151, 0x4, R8 ;  /* 0x0000000497107825 */ /* 0x000fe200078e0208 */
[----:B------:R-:W-:Y:S01]  /*be480*/  LOP3.LUT P1, RZ, R18, 0x80000000, RZ, 0xc0, !PT ;  /* 0x8000000012ff7812 */ /* 0x000fe2000782c0ff */
[----:B------:R-:W2:Y:S04]  /*be490*/  LDL.LU R138, [R1+0xcb0] ;  /* 0x000cb000018a7983 */ /* 0x000ea80000300800 */
[----:B------:R-:W-:-:S02]  /*be4a0*/  @P0 LOP3.LUT R13, R13, 0x20000, RZ, 0xfc, !PT ;  /* 0x000200000d0d0812 */ /* 0x000fc400078efcff */
[----:B------:R-:W-:Y:S02]  /*be4b0*/  LOP3.LUT P0, RZ, R19, 0x4, RZ, 0xc0, !PT ;  /* 0x0000000413ff7812 */ /* 0x000fe4000780c0ff */
[----:B------:R-:W-:Y:S01]  /*be4c0*/  LOP3.LUT R13, R13, 0xfffbffff, RZ, 0xc0, !PT ;  /* 0xfffbffff0d0d7812 */ /* 0x000fe200078ec0ff */
[----:B---3--:R4:W-:Y:S10]  /*be4d0*/  @P3 STG.E desc[UR60][R16.64], R149 ;  /* 0x0000009510003986 */ /* 0x0089f4000c10193c */
[----:B------:R-:W-:-:S02]  /*be4e0*/  @P0 LOP3.LUT R13, R13, 0x40000, RZ, 0xfc, !PT ;  /* 0x000400000d0d0812 */ /* 0x000fc400078efcff */
[----:B------:R-:W-:Y:S01]  /*be4f0*/  LOP3.LUT P0, RZ, R19, 0x2, RZ, 0xc0, !PT ;  /* 0x0000000213ff7812 */ /* 0x000fe2000780c0ff */
[----:B----4-:R-:W-:Y:S01]  /*be500*/  IMAD.WIDE R16, R145, 0x4, R2 ;  /* 0x0000000491107825 */ /* 0x010fe200078e0202 */
[----:B------:R-:W-:-:S04]  /*be510*/  LOP3.LUT R13, R13, 0xfff7ffff, RZ, 0xc0, !PT ;  /* 0xfff7ffff0d0d7812 */ /* 0x000fc800078ec0ff */
[----:B------:R1:W-:Y:S07]  /*be520*/  @P2 STG.E desc[UR60][R16.64], R150 ;  /* 0x0000009610002986 */ /* 0x0003ee000c10193c */
[----:B------:R-:W-:Y:S01]  /*be530*/  @P0 LOP3.LUT R13, R13, 0x80000, RZ, 0xfc, !PT ;  /* 0x000800000d0d0812 */ /* 0x000fe200078efcff */
[----:B-1----:R-:W-:Y:S01]  /*be540*/  IMAD.WIDE R16, R145, 0x4, R4 ;  /* 0x0000000491107825 */ /* 0x002fe200078e0204 */
[----:B------:R-:W-:-:S04]  /*be550*/  LOP3.LUT P0, RZ, R19, 0x1, RZ, 0xc0, !PT ;  /* 0x0000000113ff7812 */ /* 0x000fc8000780c0ff */
[----:B------:R1:W-:Y:S04]  /*be560*/  @P1 STG.E desc[UR60][R16.64], R147 ;  /* 0x0000009310001986 */ /* 0x0003e8000c10193c */
[----:B-1----:R-:W3:Y:S04]  /*be570*/  LDL.LU R147, [R1+0x1178] ;  /* 0x0011780001937983 */ /* 0x002ee80000300800 */
[----:B------:R-:W4:Y:S01]  /*be580*/  LDL.LU R139, [R1+0xac0] ;  /* 0x000ac000018b7983 */ /* 0x000f220000300800 */
[----:B------:R-:W-:-:S03]  /*be590*/  IMAD.WIDE R16, R145, 0x4, R6 ;  /* 0x0000000491107825 */ /* 0x000fc600078e0206 */
[----:B------:R-:W3:Y:S04]  /*be5a0*/  LDL.LU R151, [R1+0x8b0] ;  /* 0x0008b00001977983 */ /* 0x000ee80000300800 */
[----:B------:R1:W-:Y:S01]  /*be5b0*/  @P0 STG.E desc[UR60][R16.64], R148 ;  /* 0x0000009410000986 */ /* 0x0003e2000c10193c */
[----:B------:R-:W-:-:S03]  /*be5c0*/  LOP3.LUT P0, RZ, R13, 0x80000, RZ, 0xc0, !PT ;  /* 0x000800000dff7812 */ /* 0x000fc6000780c0ff */
[----:B------:R-:W3:Y:S04]  /*be5d0*/  LDL.LU R149, [R1+0x6c0] ;  /* 0x0006c00001957983 */ /* 0x000ee80000300800 */
[----:B------:R-:W3:Y:S01]  /*be5e0*/  LDL.LU R150, [R1+0x4c0] ;  /* 0x0004c00001967983 */ /* 0x000ee20000300800 */
[----:B-1----:R-:W-:-:S03]  /*be5f0*/  IMAD.WIDE R16, R145, 0x4, R8 ;  /* 0x0000000491107825 */ /* 0x002fc600078e0208 */
[----:B------:R-:W3:Y:S04]  /*be600*/  LDL.LU R148, [R1+0x2c0] ;  /* 0x0002c00001947983 */ /* 0x000ee80000300800 */
[----:B------:R1:W-:Y:S01]  /*be610*/  @P0 STG.E desc[UR60][R16.64], R146 ;  /* 0x0000009210000986 */ /* 0x0003e2000c10193c */
[----:B------:R-:W-:-:S03]  /*be620*/  LOP3.LUT P0, RZ, R13, 0x40000, RZ, 0xc0, !PT ;  /* 0x000400000dff7812 */ /* 0x000fc6000780c0ff */
[----:B------:R-:W3:Y:S01]  /*be630*/  LDL.LU R145, [R1+0xc0] ;  /* 0x0000c00001917983 */ /* 0x000ee20000300800 */
[----:B-1----:R-:W-:-:S09]  /*be640*/  IMAD.WIDE R16, R252, 0x4, R2 ;  /* 0x00000004fc107825 */ /* 0x002fd200078e0202 */
        /* <DEDUP_REMOVED lines=18> */
[----:B------:R-:W2:Y:S10]  /*be770*/  LDL.LU R137, [R1+0x1184] ;  /* 0x0011840001897983 */ /* 0x000eb40000300800 */
[----:B------:R1:W-:Y:S01]  /*be780*/  @P0 STG.E desc[UR60][R16.64], R138 ;  /* 0x0000008a10000986 */ /* 0x0003e2000c10193c */
[----:B------:R-:W-:-:S02]  /*be790*/  LOP3.LUT P0, RZ, R13, 0x1000, RZ, 0xc0, !PT ;  /* 0x000010000dff7812 */ /* 0x000fc4000780c0ff */
[----:B------:R-:W-:Y:S01]  /*be7a0*/  LOP3.LUT P5, RZ, R19, 0x400, RZ, 0xc0, !PT ;  /* 0x0000040013ff7812 */ /* 0x000fe200078ac0ff */
[----:B-1----:R-:W-:-:S10]  /*be7b0*/  IMAD.WIDE R16, R156, 0x4, R6 ;  /* 0x000000049c107825 */ /* 0x002fd400078e0206 */
[----:B----4-:R1:W-:Y:S01]  /*be7c0*/  @P0 STG.E desc[UR60][R16.64], R139 ;  /* 0x0000008b10000986 */ /* 0x0103e2000c10193c */
[----:B------:R-:W-:Y:S01]  /*be7d0*/  LOP3.LUT P4, RZ, R19, 0x800, RZ, 0xc0, !PT ;  /* 0x0000080013ff7812 */ /* 0x000fe2000788c0ff */
[----:B-1----:R-:W-:-:S05]  /*be7e0*/  IMAD.WIDE R16, R156, 0x4, R8 ;  /* 0x000000049c107825 */ /* 0x002fca00078e0208 */
[----:B---3--:R1:W-:Y:S01]  /*be7f0*/  @P6 STG.E desc[UR60][R16.64], R151 ;  /* 0x0000009710006986 */ /* 0x0083e2000c10193c */
[----:B------:R-:W-:Y:S01]  /*be800*/  LOP3.LUT P3, RZ, R19, 0x1000, RZ, 0xc0, !PT ;  /* 0x0000100013ff7812 */ /* 0x000fe2000786c0ff */
[----:B-1----:R-:W-:-:S05]  /*be810*/  IMAD.WIDE R16, R147, 0x4, R2 ;  /* 0x0000000493107825 */ /* 0x002fca00078e0202 */
[----:B------:R1:W-:Y:S01]  /*be820*/  @P5 STG.E desc[UR60][R16.64], R149 ;  /* 0x0000009510005986 */ /* 0x0003e2000c10193c */
[----:B------:R-:W-:Y:S01]  /*be830*/  LOP3.LUT P2, RZ, R19, 0x2000, RZ, 0xc0, !PT ;  /* 0x0000200013ff7812 */ /* 0x000fe2000784c0ff */
[----:B-1----:R-:W-:-:S05]  /*be840*/  IMAD.WIDE R16, R147, 0x4, R4 ;  /* 0x0000000493107825 */ /* 0x002fca00078e0204 */
[----:B------:R1:W-:Y:S02]  /*be850*/  @P4 STG.E desc[UR60][R16.64], R150 ;  /* 0x0000009610004986 */ /* 0x0003e4000c10193c */
[----:B-1----:R-:W-:-:S05]  /*be860*/  IMAD.WIDE R16, R147, 0x4, R6 ;  /* 0x0000000493107825 */ /* 0x002fca00078e0206 */
[----:B------:R1:W-:Y:S01]  /*be870*/  @P3 STG.E desc[UR60][R16.64], R148 ;  /* 0x0000009410003986 */ /* 0x0003e2000c10193c */
[----:B------:R-:W-:Y:S01]  /*be880*/  LOP3.LUT P1, RZ, R19, 0x4000, RZ, 0xc0, !PT ;  /* 0x0000400013ff7812 */ /* 0x000fe2000782c0ff */
[----:B-1----:R-:W-:Y:S02]  /*be890*/  IMAD.WIDE R16, R147, 0x4, R8 ;  /* 0x0000000493107825 */ /* 0x002fe400078e0208 */
[----:B------:R-:W3:Y:S04]  /*be8a0*/  LDL.LU R147, [R1+0xcb4] ;  /* 0x000cb40001937983 */ /* 0x000ee80000300800 */
[----:B------:R1:W-:Y:S04]  /*be8b0*/  @P2 STG.E desc[UR60][R16.64], R145 ;  /* 0x0000009110002986 */ /* 0x0003e8000c10193c */
[----:B-1----:R-:W4:Y:S04]  /*be8c0*/  LDL.LU R145, [R1+0xac4] ;  /* 0x000ac40001917983 */ /* 0x002f280000300800 */
[----:B------:R-:W4:Y:S04]  /*be8d0*/  LDL.LU R25, [R1+0x8b4] ;  /* 0x0008b40001197983 */ /* 0x000f280000300800 */
[----:B------:R-:W4:Y:S04]  /*be8e0*/  LDL.LU R15, [R1+0x6c4] ;  /* 0x0006c400010f7983 */ /* 0x000f280000300800 */
[----:B------:R-:W4:Y:S01]  /*be8f0*/  LDL.LU R10, [R1+0x4c4] ;  /* 0x0004c400010a7983 */ /* 0x000f220000300800 */
[----:B--2---:R-:W-:-:S05]  /*be900*/  IMAD.WIDE R16, R146, 0x4, R2 ;  /* 0x0000000492107825 */ /* 0x004fca00078e0202 */
[----:B------:R1:W-:Y:S04]  /*be910*/  @P1 STG.E desc[UR60][R16.64], R144 ;  /* 0x0000009010001986 */ /* 0x0003e8000c10193c */
[----:B-1----:R-:W2:Y:S04]  /*be920*/  LDL.LU R144, [R1+0x1180] ;  /* 0x0011800001907983 */ /* 0x002ea80000300800 */
[----:B------:R-:W2:Y:S01]  /*be930*/  LDL.LU R26, [R1+0x2c4] ;  /* 0x0002c400011a7983 */ /* 0x000ea20000300800 */
[----:B------:R-:W-:-:S03]  /*be940*/  LOP3.LUT P0, RZ, R19, 0x8000000, RZ, 0xc0, !PT ;  /* 0x0800000013ff7812 */ /* 0x000fc6000780c0ff */
[----:B------:R-:W2:Y:S01]  /*be950*/  LDL.LU R27, [R1+0xc4] ;  /* 0x0000c400011b7983 */ /* 0x000ea20000300800 */
[----:B------:R-:W-:-:S03]  /*be960*/  LOP3.LUT R13, R13, 0xffffffef, RZ, 0xc0, !PT ;  /* 0xffffffef0d0d7812 */ /* 0x000fc600078ec0ff */
[----:B------:R-:W2:Y:S04]  /*be970*/  LDL.LU R136, [R1+0xf28] ;  /* 0x000f280001887983 */ /* 0x000ea80000300800 */
[----:B------:R-:W2:Y:S02]  /*be980*/  LDL.LU R252, [R1+0xcb8] ;  /* 0x000cb80001fc7983 */ /* 0x000ea40000300800 */
[----:B------:R-:W-:Y:S02]  /*be990*/  @P0 LOP3.LUT R13, R13, 0x10, RZ, 0xfc, !PT ;  /* 0x000000100d0d0812 */ /* 0x000fe400078efcff */
        /* <DEDUP_REMOVED lines=9> */
[----:B------:R-:W2:Y:S04]  /*bea30*/  LDL.LU R151, [R1+0x2c8] ;  /* 0x0002c80001977983 */ /* 0x000ea80000300800 */
[----:B------:R-:W2:Y:S01]  /*bea40*/  LDL.LU R149, [R1+0x1188] ;  /* 0x0011880001957983 */ /* 0x000ea20000300800 */
[C---:B------:R-:W-:Y:S02]  /*bea50*/  LOP3.LUT P4, RZ, R19.reuse, 0x8000, RZ, 0xc0, !PT ;  /* 0x0000800013ff7812 */ /* 0x040fe4000788c0ff */
[----:B------:R-:W-:Y:S01]  /*bea60*/  LOP3.LUT P3, RZ, R19, 0x10000, RZ, 0xc0, !PT ;  /* 0x0001000013ff7812 */ /* 0x000fe2000786c0ff */
[----:B------:R-:W-:Y:S01]  /*bea70*/  IMAD.WIDE R16, R146, 0x4, R4 ;  /* 0x0000000492107825 */ /* 0x000fe200078e0204 */
[----:B------:R-:W2:Y:S01]  /*bea80*/  LDL.LU R150, [R1+0xc8] ;  /* 0x0000c80001967983 */ /* 0x000ea20000300800 */
[----:B------:R-:W-:-:S02]  /*bea90*/  @P0 LOP3.LUT R13, R13, 0x40, RZ, 0xfc, !PT ;  /* 0x000000400d0d0812 */ /* 0x000fc400078efcff */
        /* <DEDUP_REMOVED lines=19> */
[----:B---3--:R1:W-:Y:S02]  /*bebd0*/  @P4 STG.E desc[UR60][R16.64], R147 ;  /* 0x0000009310004986 */ /* 0x0083e4000c10193c */
[C---:B-1----:R-:W-:Y:S02]  /*bebe0*/  IMAD.WIDE R16, R146.reuse, 0x4, R6 ;  /* 0x0000000492107825 */ /* 0x042fe400078e0206 */
[----:B------:R-:W3:Y:S04]  /*bebf0*/  LDL.LU R147, [R1+0xcbc] ;  /* 0x000cbc0001937983 */ /* 0x000ee80000300800 */
[----:B----4-:R1:W-:Y:S02]  /*bec00*/  @P3 STG.E desc[UR60][R16.64], R145 ;  /* 0x0000009110003986 */ /* 0x0103e4000c10193c */
[----:B-1----:R-:W-:-:S02]  /*bec10*/  IMAD.WIDE R16, R146, 0x4, R8 ;  /* 0x0000000492107825 */ /* 0x002fc400078e0208 */
[----:B------:R-:W4:Y:S04]  /*bec20*/  LDL.LU R145, [R1+0xacc] ;  /* 0x000acc0001917983 */ /* 0x000f280000300800 */
[----:B------:R-:W3:Y:S04]  /*bec30*/  LDL.LU R146, [R1+0x118c] ;  /* 0x00118c0001927983 */ /* 0x000ee80000300800 */
[----:B------:R2:W-:Y:S02]  /*bec40*/  @P2 STG.E desc[UR60][R16.64], R25 ;  /* 0x0000001910002986 */ /* 0x0005e4000c10193c */
[----:B--2---:R-:W-:-:S05]  /*bec50*/  IMAD.WIDE R16, R144, 0x4, R2 ;  /* 0x0000000490107825 */ /* 0x004fca00078e0202 */
        /* <DEDUP_REMOVED lines=37> */
[----:B---3--:R-:W-:-:S05]  /*beeb0*/  IMAD.WIDE R16, R146, 0x4, R2 ;  /* 0x0000000492107825 */ /* 0x008fca00078e0202 */
[----:B------:R1:W-:Y:S02]  /*beec0*/  @P4 STG.E desc[UR60][R16.64], R148 ;  /* 0x0000009410004986 */ /* 0x0003e4000c10193c */
[C---:B-1----:R-:W-:Y:S02]  /*beed0*/  IMAD.WIDE R16, R146.reuse, 0x4, R4 ;  /* 0x0000000492107825 */ /* 0x042fe400078e0204 */
[----:B------:R-:W3:Y:S04]  /*beee0*/  LDL.LU R148, [R1+0x6cc] ;  /* 0x0006cc0001947983 */ /* 0x000ee80000300800 */
[----:B------:R1:W-:Y:S02]  /*beef0*/  @P3 STG.E desc[UR60][R16.64], R147 ;  /* 0x0000009310003986 */ /* 0x0003e4000c10193c */
[----:B-1----:R-:W-:-:S02]  /*bef00*/  IMAD.WIDE R16, R146, 0x4, R6 ;  /* 0x0000000492107825 */ /* 0x002fc400078e0206 */
[----:B------:R-:W3:Y:S04]  /*bef10*/  LDL.LU R147, [R1+0x4cc] ;  /* 0x0004cc0001937983 */ /* 0x000ee80000300800 */
[----:B----4-:R1:W-:Y:S01]  /*bef20*/  @P2 STG.E desc[UR60][R16.64], R145 ;  /* 0x0000009110002986 */ /* 0x0103e2000c10193c */
[----:B------:R-:W-:Y:S01]  /*bef30*/  LOP3.LUT P1, RZ, R20, 0x2, RZ, 0xc0, !PT ;  /* 0x0000000214ff7812 */ /* 0x000fe2000782c0ff */
[----:B-1----:R-:W-:Y:S02]  /*bef40*/  IMAD.WIDE R16, R146, 0x4, R8 ;  /* 0x0000000492107825 */ /* 0x002fe400078e0208 */
[----:B------:R-:W4:Y:S04]  /*bef50*/  LDL.LU R145, [R1+0x2cc] ;  /* 0x0002cc0001917983 */ /* 0x000f280000300800 */
[----:B------:R-:W3:Y:S06]  /*bef60*/  LDL.LU R146, [R1+0x1190] ;  /* 0x0011900001927983 */ /* 0x000eec0000300800 */
[----:B--2---:R1:W-:Y:S04]  /*bef70*/  @P1 STG.E desc[UR60][R16.64], R144 ;  /* 0x0000009010001986 */ /* 0x0043e8000c10193c */
        /* <DEDUP_REMOVED lines=10> */
[----:B------:R-:W-:-:S03]  /*bf020*/  LOP3.LUT P4, RZ, R20, 0x4, RZ, 0xc0, !PT ;  /* 0x0000000414ff7812 */ /* 0x000fc6000788c0ff */
[----:B------:R-:W2:Y:S01]  /*bf030*/  LDL.LU R139, [R1+0xd0] ;  /* 0x0000d000018b7983 */ /* 0x000ea20000300800 */
[----:B------:R-:W-:-:S03]  /*bf040*/  LOP3.LUT P3, RZ, R20, 0x8, RZ, 0xc0, !PT ;  /* 0x0000000814ff7812 */ /* 0x000fc6000786c0ff */
[----:B------:R-:W2:Y:S04]  /*bf050*/  LDL.LU R156, [R1+0xf34] ;  /* 0x000f3400019c7983 */ /* 0x000ea80000300800 */
[----:B------:R-:W2:Y:S04]  /*bf060*/  LDL.LU R151, [R1+0xcc4] ;  /* 0x000cc40001977983 */ /* 0x000ea80000300800 */
[----:B------:R-:W2:Y:S01]  /*bf070*/  LDL.LU R149, [R1+0xad4] ;  /* 0x000ad40001957983 */ /* 0x000ea20000300800 */
[----:B------:R-:W-:-:S03]  /*bf080*/  LOP3.LUT P2, RZ, R20, 0x10, RZ, 0xc0, !PT ;  /* 0x0000001014ff7812 */ /* 0x000fc6000784c0ff */
[----:B------:R-:W2:Y:S01]  /*bf090*/  LDL.LU R150, [R1+0x119c] ;  /* 0x00119c0001967983 */ /* 0x000ea20000300800 */
        /* <DEDUP_REMOVED lines=9> */
[----:B---3--:R-:W-:-:S05]  /*bf130*/  IMAD.WIDE R16, R146, 0x4, R2 ;  /* 0x0000000492107825 */ /* 0x008fca00078e0202 */
[----:B------:R1:W-:Y:S02]  /*bf140*/  @P4 STG.E desc[UR60][R16.64], R148 ;  /* 0x0000009410004986 */ /* 0x0003e4000c10193c */
[----:B-1----:R-:W-:-:S05]  /*bf150*/  IMAD.WIDE R16, R146, 0x4, R4 ;  /* 0x0000000492107825 */ /* 0x002fca00078e0204 */
[----:B------:R1:W-:Y:S02]  /*bf160*/  @P3 STG.E desc[UR60][R16.64], R147 ;  /* 0x0000009310003986 */ /* 0x0003e4000c10193c */
[C---:B-1----:R-:W-:Y:S02]  /*bf170*/  IMAD.WIDE R16, R146.reuse, 0x4, R6 ;  /* 0x0000000492107825 */ /* 0x042fe400078e0206 */
[----:B------:R-:W3:Y:S04]  /*bf180*/  LDL.LU R147, [R1+0x8c4] ;  /* 0x0008c40001937983 */ /* 0x000ee80000300800 */
[----:B----4-:R1:W-:Y:S02]  /*bf190*/  @P2 STG.E desc[UR60][R16.64], R145 ;  /* 0x0000009110002986 */ /* 0x0103e4000c10193c */
[----:B-1----:R-:W-:-:S02]  /*bf1a0*/  IMAD.WIDE R16, R146, 0x4, R8 ;  /* 0x0000000492107825 */ /* 0x002fc400078e0208 */
[----:B------:R-:W4:Y:S04]  /*bf1b0*/  LDL.LU R145, [R1+0x6d4] ;  /* 0x0006d40001917983 */ /* 0x000f280000300800 */
[----:B------:R-:W4:Y:S04]  /*bf1c0*/  LDL.LU R146, [R1+0x4d4] ;  /* 0x0004d40001927983 */ /* 0x000f280000300800 */
[----:B--2---:R1:W-:Y:S04]  /*bf1d0*/  @P1 STG.E desc[UR60][R16.64], R144 ;  /* 0x0000009010001986 */ /* 0x0043e8000c10193c */
[----:B-1----:R-:W2:Y:S04]  /*bf1e0*/  LDL.LU R144, [R1+0x2d4] ;  /* 0x0002d40001907983 */ /* 0x002ea80000300800 */
[----:B------:R-:W4:Y:S01]  /*bf1f0*/  LDL.LU R148, [R1+0x11a0] ;  /* 0x0011a00001947983 */ /* 0x000f220000300800 */
        /* <DEDUP_REMOVED lines=54> */
[----:B------:R-:W2:Y:S04]  /*bf560*/  LDL.LU R150, [R1+0xd4] ;  /* 0x0000d40001967983 */ /* 0x000ea80000300800 */
[----:B---3--:R1:W-:Y:S04]  /*bf570*/  @P4 STG.E desc[UR60][R12.64], R147 ;  /* 0x000000930c004986 */ /* 0x0083e8000c10193c */
[----:B-1----:R-:W3:Y:S01]  /*bf580*/  LDL.LU R147, [R1+0xf38] ;  /* 0x000f380001937983 */ /* 0x002ee20000300800 */
[----:B----4-:R-:W-:-:S05]  /*bf590*/  IMAD.WIDE R12, R148, 0x4, R2 ;  /* 0x00000004940c7825 */ /* 0x010fca00078e0202 */
        /* <DEDUP_REMOVED lines=24> */
[C---:B------:R-:W-:Y:S02]  /*bf720*/  LOP3.LUT P3, RZ, R20.reuse, 0x400000, RZ, 0xc0, !PT ;  /* 0x0040000014ff7812 */ /* 0x040fe4000786c0ff */
[C---:B------:R-:W-:Y:S02]  /*bf730*/  LOP3.LUT P2, RZ, R20.reuse, 0x800000, RZ, 0xc0, !PT ;  /* 0x0080000014ff7812 */ /* 0x040fe4000784c0ff */
[----:B------:R-:W-:Y:S02]  /*bf740*/  LOP3.LUT P1, RZ, R20, 0x1000000, RZ, 0xc0, !PT ;  /* 0x0100000014ff7812 */ /* 0x000fe4000782c0ff */
        /* <DEDUP_REMOVED lines=14> */
[----:B------:R1:W-:Y:S04]  /*bf830*/  @P4 STG.E desc[UR60][R12.64], R150 ;  /* 0x000000960c004986 */ /* 0x0003e8000c10193c */
[----:B-1----:R-:W4:Y:S01]  /*bf840*/  LDL.LU R150, [R1+0x2dc] ;  /* 0x0002dc0001967983 */ /* 0x002f220000300800 */
[----:B--2---:R-:W-:-:S05]  /*bf850*/  IMAD.WIDE R12, R144, 0x4, R2 ;  /* 0x00000004900c7825 */ /* 0x004fca00078e0202 */
[----:B---3--:R1:W-:Y:S02]  /*bf860*/  @P3 STG.E desc[UR60][R12.64], R147 ;  /* 0x000000930c003986 */ /* 0x0083e4000c10193c */
[C---:B-1----:R-:W-:Y:S02]  /*bf870*/  IMAD.WIDE R12, R144.reuse, 0x4, R4 ;  /* 0x00000004900c7825 */ /* 0x042fe400078e0204 */
[----:B------:R-:W2:Y:S04]  /*bf880*/  LDL.LU R147, [R1+0xdc] ;  /* 0x0000dc0001937983 */ /* 0x000ea80000300800 */
[----:B----4-:R1:W-:Y:S02]  /*bf890*/  @P2 STG.E desc[UR60][R12.64], R145 ;  /* 0x000000910c002986 */ /* 0x0103e4000c10193c */
[----:B-1----:R-:W-:-:S05]  /*bf8a0*/  IMAD.WIDE R12, R144, 0x4, R6 ;  /* 0x00000004900c7825 */ /* 0x002fca00078e0206 */
[----:B------:R1:W-:Y:S02]  /*bf8b0*/  @P1 STG.E desc[UR60][R12.64], R146 ;  /* 0x000000920c001986 */ /* 0x0003e4000c10193c */
[----:B-1----:R-:W-:Y:S02]  /*bf8c0*/  IMAD.WIDE R12, R144, 0x4, R8 ;  /* 0x00000004900c7825 */ /* 0x002fe400078e0208 */
[----:B------:R-:W3:Y:S04]  /*bf8d0*/  LDL.LU R146, [R1+0xf50] ;  /* 0x000f500001927983 */ /* 0x000ee80000300800 */
[----:B------:R-:W4:Y:S04]  /*bf8e0*/  LDL.LU R144, [R1+0xf40] ;  /* 0x000f400001907983 */ /* 0x000f280000300800 */
        /* <DEDUP_REMOVED lines=39> */
[----:B------:R1:W-:Y:S02]  /*bfb60*/  @P0 STG.E desc[UR60][R12.64], R156 ;  /* 0x0000009c0c000986 */ /* 0x0003e4000c10193c */
[----:B-1----:R-:W-:-:S05]  /*bfb70*/  IMAD.WIDE R12, R148, 0x4, R2 ;  /* 0x00000004940c7825 */ /* 0x002fca00078e0202 */
[----:B------:R1:W-:Y:S02]  /*bfb80*/  @P6 STG.E desc[UR60][R12.64], R151 ;  /* 0x000000970c006986 */ /* 0x0003e4000c10193c */
[----:B-1----:R-:W-:-:S05]  /*bfb90*/  IMAD.WIDE R12, R148, 0x4, R4 ;  /* 0x00000004940c7825 */ /* 0x002fca00078e0204 */
[----:B------:R1:W-:Y:S04]  /*bfba0*/  @P5 STG.E desc[UR60][R12.64], R149 ;  /* 0x000000950c005986 */ /* 0x0003e8000c10193c */
[----:B-1----:R-:W4:Y:S01]  /*bfbb0*/  LDL.LU R149, [R1+0xcd0] ;  /* 0x000cd00001957983 */ /* 0x002f220000300800 */
[C---:B------:R-:W-:Y:S02]  /*bfbc0*/  LOP3.LUT P4, RZ, R21.reuse, 0x10, RZ, 0xc0, !PT ;  /* 0x0000001015ff7812 */ /* 0x040fe4000788c0ff */
[C---:B------:R-:W-:Y:S01]  /*bfbd0*/  LOP3.LUT P3, RZ, R21.reuse, 0x20, RZ, 0xc0, !PT ;  /* 0x0000002015ff7812 */ /* 0x040fe2000786c0ff */
[----:B------:R-:W-:Y:S01]  /*bfbe0*/  IMAD.WIDE R12, R148, 0x4, R6 ;  /* 0x00000004940c7825 */ /* 0x000fe200078e0206 */
[C---:B------:R-:W-:Y:S02]  /*bfbf0*/  LOP3.LUT P2, RZ, R21.reuse, 0x40, RZ, 0xc0, !PT ;  /* 0x0000004015ff7812 */ /* 0x040fe4000784c0ff */
[----:B------:R-:W-:-:S07]  /*bfc00*/  LOP3.LUT P1, RZ, R21, 0x80, RZ, 0xc0, !PT ;  /* 0x0000008015ff7812 */ /* 0x000fce000782c0ff */
[----:B------:R1:W-:Y:S02]  /*bfc10*/  @P4 STG.E desc[UR60][R12.64], R150 ;  /* 0x000000960c004986 */ /* 0x0003e4000c10193c */
[----:B-1----:R-:W-:Y:S02]  /*bfc20*/  IMAD.WIDE R12, R148, 0x4, R8 ;  /* 0x00000004940c7825 */ /* 0x002fe400078e0208 */
[----:B------:R-:W4:Y:S04]  /*bfc30*/  LDL.LU R150, [R1+0xae0] ;  /* 0x000ae00001967983 */ /* 0x000f280000300800 */
[----:B--2---:R1:W-:Y:S04]  /*bfc40*/  @P3 STG.E desc[UR60][R12.64], R147 ;  /* 0x000000930c003986 */ /* 0x0043e8000c10193c */
[----:B------:R-:W2:Y:S04]  /*bfc50*/  LDL.LU R148, [R1+0x8d0] ;  /* 0x0008d00001947983 */ /* 0x000ea80000300800 */
[----:B-1----:R-:W2:Y:S01]  /*bfc60*/  LDL.LU R147, [R1+0x6e0] ;  /* 0x0006e00001937983 */ /* 0x002ea20000300800 */
[----:B---3--:R-:W-:-:S05]  /*bfc70*/  IMAD.WIDE R12, R145, 0x4, R2 ;  /* 0x00000004910c7825 */ /* 0x008fca00078e0202 */
[----:B------:R1:W-:Y:S02]  /*bfc80*/  @P2 STG.E desc[UR60][R12.64], R146 ;  /* 0x000000920c002986 */ /* 0x0003e4000c10193c */
[----:B-1----:R-:W-:Y:S02]  /*bfc90*/  IMAD.WIDE R12, R145, 0x4, R4 ;  /* 0x00000004910c7825 */ /* 0x002fe400078e0204 */
[----:B------:R-:W3:Y:S04]  /*bfca0*/  LDL.LU R146, [R1+0x4e0] ;  /* 0x0004e00001927983 */ /* 0x000ee80000300800 */
[----:B----4-:R1:W-:Y:S04]  /*bfcb0*/  @P1 STG.E desc[UR60][R12.64], R144 ;  /* 0x000000900c001986 */ /* 0x0103e8000c10193c */
[----:B-1----:R-:W4:Y:S01]  /*bfcc0*/  LDL.LU R144, [R1+0x11b8] ;  /* 0x0011b80001907983 */ /* 0x002f220000300800 */
        /* <DEDUP_REMOVED lines=31> */
[C---:B------:R-:W-:Y:S02]  /*bfec0*/  LOP3.LUT P3, RZ, R21.reuse, 0x200, RZ, 0xc0, !PT ;  /* 0x0000020015ff7812 */ /* 0x040fe4000786c0ff */
[----:B------:R-:W-:-:S07]  /*bfed0*/  LOP3.LUT P2, RZ, R21, 0x400, RZ, 0xc0, !PT ;  /* 0x0000040015ff7812 */ /* 0x000fce000784c0ff */
[----:B------:R-:W-:Y:S02]  /*bfee0*/  @P0 LOP3.LUT R14, R14, 0x40000, RZ, 0xfc, !PT ;  /* 0x000400000e0e0812 */ /* 0x000fe400078efcff */
[C---:B------:R-:W-:Y:S02]  /*bfef0*/  LOP3.LUT P0, RZ, R21.reuse, 0x2000, RZ, 0xc0, !PT ;  /* 0x0000200015ff7812 */ /* 0x040fe4000780c0ff */
[----:B------:R-:W-:Y:S02]  /*bff00*/  LOP3.LUT P1, RZ, R21, 0x800, RZ, 0xc0, !PT ;  /* 0x0000080015ff7812 */ /* 0x000fe4000782c0ff */
[----:B------:R-:W-:-:S09]  /*bff10*/  LOP3.LUT R14, R14, 0xfff7ffff, RZ, 0xc0, !PT ;  /* 0xfff7ffff0e0e7812 */ /* 0x000fd200078ec0ff */
[----:B------:R-:W-:Y:S02]  /*bff20*/  @P0 LOP3.LUT R14, R14, 0x80000, RZ, 0xfc, !PT ;  /* 0x000800000e0e0812 */ /* 0x000fe400078efcff */
[----:B------:R-:W-:Y:S01]  /*bff30*/  LOP3.LUT P0, RZ, R21, 0x1000, RZ, 0xc0, !PT ;  /* 0x0000100015ff7812 */ /* 0x000fe2000780c0ff */
[----:B------:R1:W-:Y:S02]  /*bff40*/  @P4 STG.E desc[UR60][R12.64], R149 ;  /* 0x000000950c004986 */ /* 0x0003e4000c10193c */
[----:B-1----:R-:W-:Y:S02]  /*bff50*/  IMAD.WIDE R12, R145, 0x4, R8 ;  /* 0x00000004910c7825 */ /* 0x002fe400078e0208 */
[----:B------:R-:W3:Y:S04]  /*bff60*/  LDL.LU R145, [R1+0x11c8] ;  /* 0x0011c80001917983 */ /* 0x000ee80000300800 */
[----:B------:R-:W3:Y:S04]  /*bff70*/  LDL.LU R159, [R1+0xae4] ;  /* 0x000ae400019f7983 */ /* 0x000ee80000300800 */
[----:B------:R-:W3:Y:S04]  /*bff80*/  LDL.LU R149, [R1+0xf58] ;  /* 0x000f580001957983 */ /* 0x000ee80000300800 */
[----:B------:R4:W-:Y:S02]  /*bff90*/  @P3 STG.E desc[UR60][R12.64], R150 ;  /* 0x000000960c003986 */ /* 0x0009e4000c10193c */
[----:B----4-:R-:W-:-:S05]  /*bffa0*/  IMAD.WIDE R12, R144, 0x4, R2 ;  /* 0x00000004900c7825 */ /* 0x010fca00078e0202 */
[----:B--2---:R1:W-:Y:S02]  /*bffb0*/  @P2 STG.E desc[UR60][R12.64], R148 ;  /* 0x000000940c002986 */ /* 0x0043e4000c10193c */
[C---:B-1----:R-:W-:Y:S02]  /*bffc0*/  IMAD.WIDE R12, R144.reuse, 0x4, R4 ;  /* 0x00000004900c7825 */ /* 0x042fe400078e0204 */
[----:B------:R-:W2:Y:S04]  /*bffd0*/  LDL.LU R148, [R1+0xf48] ;  /* 0x000f480001947983 */ /* 0x000ea80000300800 */
[----:B------:R1:W-:Y:S02]  /*bffe0*/  @P1 STG.E desc[UR60][R12.64], R147 ;  /* 0x000000930c001986 */ /* 0x0003e4000c10193c */
[----:B-1----:R-:W-:-:S02]  /*bfff0*/  IMAD.WIDE R12, R144, 0x4, R6 ;  /* 0x00000004900c7825 */ /* 0x002fc400078e0206 */
[----:B------:R-:W4:Y:S04]  /*c0000*/  LDL.LU R147, [R1+0xcd8] ;  /* 0x000cd80001937983 */ /* 0x000f280000300800 */
[----:B---3--:R1:W-:Y:S02]  /*c0010*/  @P0 STG.E desc[UR60][R12.64], R146 ;  /* 0x000000920c000986 */ /* 0x0083e4000c10193c */
        /* <DEDUP_REMOVED lines=17> */
[C---:B------:R-:W-:Y:S02]  /*c0130*/  LOP3.LUT P6, RZ, R21.reuse, 0x200000, RZ, 0xc0, !PT ;  /* 0x0020000015ff7812 */ /* 0x040fe400078cc0ff */
[C---:B------:R-:W-:Y:S02]  /*c0140*/  LOP3.LUT P5, RZ, R21.reuse, 0x400000, RZ, 0xc0, !PT ;  /* 0x0040000015ff7812 */ /* 0x040fe400078ac0ff */
[C---:B------:R-:W-:Y:S02]  /*c0150*/  LOP3.LUT P4, RZ, R21.reuse, 0x800000, RZ, 0xc0, !PT ;  /* 0x0080000015ff7812 */ /* 0x040fe4000788c0ff */
[C---:B------:R-:W-:Y:S02]  /*c0160*/  LOP3.LUT P3, RZ, R21.reuse, 0x1000000, RZ, 0xc0, !PT ;  /* 0x0100000015ff7812 */ /* 0x040fe4000786c0ff */
[----:B------:R-:W-:-:S02]  /*c0170*/  LOP3.LUT P2, RZ, R21, 0x2000000, RZ, 0xc0, !PT ;  /* 0x0200000015ff7812 */ /* 0x000fc4000784c0ff */
[----:B------:R-:W-:Y:S01]  /*c0180*/  LOP3.LUT P1, RZ, R21, 0x4000000, RZ, 0xc0, !PT ;  /* 0x0400000015ff7812 */ /* 0x000fe2000782c0ff */
[----:B------:R1:W-:Y:S01]  /*c0190*/  @P0 STG.E desc[UR60][R12.64], R159 ;  /* 0x0000009f0c000986 */ /* 0x0003e2000c10193c */
[----:B------:R-:W-:Y:S01]  /*c01a0*/  LOP3.LUT P0, RZ, R14, 0x4000, RZ, 0xc0, !PT ;  /* 0x000040000eff7812 */ /* 0x000fe2000780c0ff */
[----:B-1----:R-:W-:-:S12]  /*c01b0*/  IMAD.WIDE R12, R156, 0x4, R2 ;  /* 0x000000049c0c7825 */ /* 0x002fd800078e0202 */
[----:B------:R1:W-:Y:S01]  /*c01c0*/  @P0 STG.E desc[UR60][R12.64], R137 ;  /* 0x000000890c000986 */ /* 0x0003e2000c10193c */
[----:B------:R-:W-:Y:S01]  /*c01d0*/  LOP3.LUT P0, RZ, R14, 0x2000, RZ, 0xc0, !PT ;  /* 0x000020000eff7812 */ /* 0x000fe2000780c0ff */
[----:B-1----:R-:W-:Y:S02]  /*c01e0*/  IMAD.WIDE R12, R156, 0x4, R4 ;  /* 0x000000049c0c7825 */ /* 0x002fe400078e0204 */
[----:B------:R-:W3:Y:S10]  /*c01f0*/  LDL.LU R137, [R1+0x11d4] ;  /* 0x0011d40001897983 */ /* 0x000ef40000300800 */
[----:B------:R1:W-:Y:S01]  /*c0200*/  @P0 STG.E desc[UR60][R12.64], R138 ;  /* 0x0000008a0c000986 */ /* 0x0003e2000c10193c */
[----:B------:R-:W-:Y:S01]  /*c0210*/  LOP3.LUT P0, RZ, R14, 0x1000, RZ, 0xc0, !PT ;  /* 0x000010000eff7812 */ /* 0x000fe2000780c0ff */
[----:B-1----:R-:W-:-:S12]  /*c0220*/  IMAD.WIDE R12, R156, 0x4, R6 ;  /* 0x000000049c0c7825 */ /* 0x002fd800078e0206 */
[----:B------:R1:W-:Y:S02]  /*c0230*/  @P0 STG.E desc[UR60][R12.64], R139 ;  /* 0x0000008b0c000986 */ /* 0x0003e4000c10193c */
[----:B-1----:R-:W-:-:S05]  /*c0240*/  IMAD.WIDE R12, R156, 0x4, R8 ;  /* 0x000000049c0c7825 */ /* 0x002fca00078e0208 */
[----:B------:R1:W-:Y:S02]  /*c0250*/  @P6 STG.E desc[UR60][R12.64], R151 ;  /* 0x000000970c006986 */ /* 0x0003e4000c10193c */
[----:B-1----:R-:W-:-:S05]  /*c0260*/  IMAD.WIDE R12, R145, 0x4, R2 ;  /* 0x00000004910c7825 */ /* 0x002fca00078e0202 */
[----:B------:R1:W-:Y:S02]  /*c0270*/  @P5 STG.E desc[UR60][R12.64], R149 ;  /* 0x000000950c005986 */ /* 0x0003e4000c10193c */
[----:B-1----:R-:W-:-:S05]  /*c0280*/  IMAD.WIDE R12, R145, 0x4, R4 ;  /* 0x00000004910c7825 */ /* 0x002fca00078e0204 */
[----:B--2---:R1:W-:Y:S02]  /*c0290*/  @P4 STG.E desc[UR60][R12.64], R148 ;  /* 0x000000940c004986 */ /* 0x0043e4000c10193c */
[----:B-1----:R-:W-:-:S05]  /*c02a0*/  IMAD.WIDE R12, R145, 0x4, R6 ;  /* 0x00000004910c7825 */ /* 0x002fca00078e0206 */
[----:B----4-:R1:W-:Y:S02]  /*c02b0*/  @P3 STG.E desc[UR60][R12.64], R147 ;  /* 0x000000930c003986 */ /* 0x0103e4000c10193c */
[----:B-1----:R-:W-:-:S05]  /*c02c0*/  IMAD.WIDE R12, R145, 0x4, R8 ;  /* 0x00000004910c7825 */ /* 0x002fca00078e0208 */
[----:B---3--:R1:W-:Y:S02]  /*c02d0*/  @P2 STG.E desc[UR60][R12.64], R146 ;  /* 0x000000920c002986 */ /* 0x0083e4000c10193c */
[----:B-1----:R-:W-:-:S05]  /*c02e0*/  IMAD.WIDE R12, R150, 0x4, R2 ;  /* 0x00000004960c7825 */ /* 0x002fca00078e0202 */
[----:B------:R1:W-:Y:S04]  /*c02f0*/  @P1 STG.E desc[UR60][R12.64], R144 ;  /* 0x000000900c001986 */ /* 0x0003e8000c10193c */
[----:B-1----:R-:W2:Y:S04]  /*c0300*/  LDL.LU R144, [R1+0x6e8] ;  /* 0x0006e80001907983 */ /* 0x002ea80000300800 */
[----:B------:R-:W3:Y:S04]  /*c0310*/  LDL.LU R149, [R1+0x4e8] ;  /* 0x0004e80001957983 */ /* 0x000ee80000300800 */
[----:B------:R-:W4:Y:S04]  /*c0320*/  LDL.LU R148, [R1+0x2e8] ;  /* 0x0002e80001947983 */ /* 0x000f280000300800 */
[----:B------:R-:W4:Y:S04]  /*c0330*/  LDL.LU R146, [R1+0xf5c] ;  /* 0x000f5c0001927983 */ /* 0x000f280000300800 */
[----:B------:R-:W4:Y:S04]  /*c0340*/  LDL.LU R147, [R1+0xf4c] ;  /* 0x000f4c0001937983 */ /* 0x000f280000300800 */
[----:B------:R-:W4:Y:S04]  /*c0350*/  LDL.LU R145, [R1+0xcdc] ;  /* 0x000cdc0001917983 */ /* 0x000f280000300800 */
[----:B------:R-:W4:Y:S01]  /*c0360*/  LDL.LU R27, [R1+0x11d0] ;  /* 0x0011d000011b7983 */ /* 0x000f220000300800 */
[----:B------:R-:W-:Y:S01]  /*c0370*/  LOP3.LUT P4, RZ, R21, 0x8000000, RZ, 0xc0, !PT ;  /* 0x0800000015ff7812 */ /* 0x000fe2000788c0ff */
[----:B------:R-:W-:Y:S01]  /*c0380*/  IMAD.WIDE R12, R150, 0x4, R4 ;  /* 0x00000004960c7825 */ /* 0x000fe200078e0204 */
        /* <DEDUP_REMOVED lines=13> */
[----:B------:R-:W-:Y:S01]  /*c0460*/  LOP3.LUT P0, RZ, R22, 0x8, RZ, 0xc0, !PT ;  /* 0x0000000816ff7812 */ /* 0x000fe2000780c0ff */
[----:B--2---:R1:W-:Y:S04]  /*c0470*/  @P4 STG.E desc[UR60][R12.64], R144 ;  /* 0x000000900c004986 */ /* 0x0043e8000c10193c */
[----:B-1----:R-:W2:Y:S04]  /*c0480*/  LDL.LU R144, [R1+0xaec] ;  /* 0x000aec0001907983 */ /* 0x002ea80000300800 */
[----:B------:R-:W2:Y:S01]  /*c0490*/  LDL.LU R136, [R1+0x8dc] ;  /* 0x0008dc0001887983 */ /* 0x000ea20000300800 */
[----:B------:R-:W-:-:S03]  /*c04a0*/  LOP3.LUT R14, R14, 0xfffffeff, RZ, 0xc0, !PT ;  /* 0xfffffeff0e0e7812 */ /* 0x000fc600078ec0ff */
[----:B------:R-:W2:Y:S01]  /*c04b0*/  LDL.LU R252, [R1+0x6ec] ;  /* 0x0006ec0001fc7983 */ /* 0x000ea20000300800 */
[----:B------:R-:W-:Y:S01]  /*c04c0*/  @P0 LOP3.LUT R14, R14, 0x100, RZ, 0xfc, !PT ;  /* 0x000001000e0e0812 */ /* 0x000fe200078efcff */
[----:B------:R-:W-:Y:S01]  /*c04d0*/  IMAD.WIDE R12, R150, 0x4, R6 ;  /* 0x00000004960c7825 */ /* 0x000fe200078e0206 */
[----:B------:R-:W-:-:S04]  /*c04e0*/  LOP3.LUT P0, RZ, R22, 0x4, RZ, 0xc0, !PT ;  /* 0x0000000416ff7812 */ /* 0x000fc8000780c0ff */
[----:B---3--:R1:W-:Y:S01]  /*c04f0*/  @P3 STG.E desc[UR60][R12.64], R149 ;  /* 0x000000950c003986 */ /* 0x0083e2000c10193c */
[----:B------:R-:W-:-:S03]  /*c0500*/  LOP3.LUT R14, R14, 0xfffffdff, RZ, 0xc0, !PT ;  /* 0xfffffdff0e0e7812 */ /* 0x000fc600078ec0ff */
[----:B-1----:R-:W3:Y:S04]  /*c0510*/  LDL.LU R149, [R1+0x11d8] ;  /* 0x0011d80001957983 */ /* 0x002ee80000300800 */
[----:B------:R-:W3:Y:S01]  /*c0520*/  LDL.LU R159, [R1+0x4ec] ;  /* 0x0004ec00019f7983 */ /* 0x000ee20000300800 */
[----:B------:R-:W-:Y:S02]  /*c0530*/  @P0 LOP3.LUT R14, R14, 0x200, RZ, 0xfc, !PT ;  /* 0x000002000e0e0812 */ /* 0x000fe400078efcff */
[----:B------:R-:W-:Y:S01]  /*c0540*/  LOP3.LUT P0, RZ, R22, 0x2, RZ, 0xc0, !PT ;  /* 0x0000000216ff7812 */ /* 0x000fe2000780c0ff */
[----:B------:R-:W3:Y:S01]  /*c0550*/  LDL.LU R138, [R1+0x2ec] ;  /* 0x0002ec00018a7983 */ /* 0x000ee20000300800 */
[----:B------:R-:W-:Y:S02]  /*c0560*/  LOP3.LUT R14, R14, 0xfffffbff, RZ, 0xc0, !PT ;  /* 0xfffffbff0e0e7812 */ /* 0x000fe400078ec0ff */
[C---:B------:R-:W-:Y:S01]  /*c0570*/  LOP3.LUT P2, RZ, R21.reuse, 0x20000000, RZ, 0xc0, !PT ;  /* 0x2000000015ff7812 */ /* 0x040fe2000784c0ff */
[----:B------:R-:W3:Y:S01]  /*c0580*/  LDL.LU R139, [R1+0xf60] ;  /* 0x000f6000018b7983 */ /* 0x000ee20000300800 */
[----:B------:R-:W-:Y:S01]  /*c0590*/  LOP3.LUT P1, RZ, R21, 0x40000000, RZ, 0xc0, !PT ;  /* 0x4000000015ff7812 */ /* 0x000fe2000782c0ff */
[----:B------:R-:W-:-:S02]  /*c05a0*/  IMAD.WIDE R12, R150, 0x4, R8 ;  /* 0x00000004960c7825 */ /* 0x000fc400078e0208 */
[----:B------:R-:W3:Y:S04]  /*c05b0*/  LDL.LU R156, [R1+0xce0] ;  /* 0x000ce000019c7983 */ /* 0x000ee80000300800 */
[----:B------:R-:W-:Y:S02]  /*c05c0*/  @P0 LOP3.LUT R14, R14, 0x400, RZ, 0xfc, !PT ;  /* 0x000004000e0e0812 */ /* 0x000fe400078efcff */
[----:B------:R-:W-:Y:S02]  /*c05d0*/  LOP3.LUT P0, RZ, R22, 0x1, RZ, 0xc0, !PT ;  /* 0x0000000116ff7812 */ /* 0x000fe4000780c0ff */
[----:B------:R-:W-:Y:S01]  /*c05e0*/  LOP3.LUT R14, R14, 0xfffff7ff, RZ, 0xc0, !PT ;  /* 0xfffff7ff0e0e7812 */ /* 0x000fe200078ec0ff */
[----:B----4-:R1:W-:Y:S10]  /*c05f0*/  @P2 STG.E desc[UR60][R12.64], R148 ;  /* 0x000000940c002986 */ /* 0x0103f4000c10193c */
[----:B------:R-:W-:-:S02]  /*c0600*/  @P0 LOP3.LUT R14, R14, 0x800, RZ, 0xfc, !PT ;  /* 0x000008000e0e0812 */ /* 0x000fc400078efcff */
[----:B------:R-:W-:Y:S01]  /*c0610*/  LOP3.LUT P0, RZ, R21, 0x80000000, RZ, 0xc0, !PT ;  /* 0x8000000015ff7812 */ /* 0x000fe2000780c0ff */
[----:B-1----:R-:W-:-:S05]  /*c0620*/  IMAD.WIDE R12, R27, 0x4, R2 ;  /* 0x000000041b0c7825 */ /* 0x002fca00078e0202 */
[----:B------:R1:W-:Y:S02]  /*c0630*/  @P1 STG.E desc[UR60][R12.64], R146 ;  /* 0x000000920c001986 */ /* 0x0003e4000c10193c */
[----:B-1----:R-:W-:Y:S02]  /*c0640*/  IMAD.WIDE R12, R27, 0x4, R4 ;  /* 0x000000041b0c7825 */ /* 0x002fe400078e0204 */
[----:B------:R-:W4:Y:S04]  /*c0650*/  LDL.LU R146, [R1+0x11dc] ;  /* 0x0011dc0001927983 */ /* 0x000f280000300800 */
[----:B------:R-:W4:Y:S04]  /*c0660*/  LDL.LU R151, [R1+0xaf0] ;  /* 0x000af00001977983 */ /* 0x000f280000300800 */
[----:B------:R1:W-:Y:S01]  /*c0670*/  @P0 STG.E desc[UR60][R12.64], R147 ;  /* 0x000000930c000986 */ /* 0x0003e2000c10193c */
[----:B------:R-:W-:-:S03]  /*c0680*/  LOP3.LUT P0, RZ, R14, 0x800, RZ, 0xc0, !PT ;  /* 0x000008000eff7812 */ /* 0x000fc6000780c0ff */
[----:B------:R-:W4:Y:S04]  /*c0690*/  LDL.LU R150, [R1+0x8e0] ;  /* 0x0008e00001967983 */ /* 0x000f280000300800 */
[----:B------:R-:W4:Y:S01]  /*c06a0*/  LDL.LU R148, [R1+0x4f0] ;  /* 0x0004f00001947983 */ /* 0x000f220000300800 */
[----:B-1----:R-:W-:-:S03]  /*c06b0*/  IMAD.WIDE R12, R27, 0x4, R6 ;  /* 0x000000041b0c7825 */ /* 0x002fc600078e0206 */
[----:B------:R-:W4:Y:S04]  /*c06c0*/  LDL.LU R147, [R1+0x2f0] ;  /* 0x0002f00001937983 */ /* 0x000f280000300800 */
        /* <DEDUP_REMOVED lines=39> */
[C---:B-1----:R-:W-:Y:S02]  /*c0940*/  IMAD.WIDE R12, R146.reuse, 0x4, R6 ;  /* 0x00000004920c7825 */ /* 0x042fe400078e0206 */
[----:B------:R-:W4:Y:S04]  /*c0950*/  LDL.LU R147, [R1+0xf64] ;  /* 0x000f640001937983 */ /* 0x000f280000300800 */
[----:B------:R1:W-:Y:S02]  /*c0960*/  @P2 STG.E desc[UR60][R12.64], R145 ;  /* 0x000000910c002986 */ /* 0x0003e4000c10193c */
[----:B-1----:R-:W-:-:S02]  /*c0970*/  IMAD.WIDE R12, R146, 0x4, R8 ;  /* 0x00000004920c7825 */ /* 0x002fc400078e0208 */
[----:B------:R-:W3:Y:S04]  /*c0980*/  LDL.LU R145, [R1+0xce4] ;  /* 0x000ce40001917983 */ /* 0x000ee80000300800 */
[----:B------:R-:W3:Y:S04]  /*c0990*/  LDL.LU R146, [R1+0xaf4] ;  /* 0x000af40001927983 */ /* 0x000ee80000300800 */
[----:B--2---:R1:W-:Y:S04]  /*c09a0*/  @P1 STG.E desc[UR60][R12.64], R144 ;  /* 0x000000900c001986 */ /* 0x0043e8000c10193c */
[----:B-1----:R-:W2:Y:S04]  /*c09b0*/  LDL.LU R144, [R1+0x11e0] ;  /* 0x0011e00001907983 */ /* 0x002ea80000300800 */
        /* <DEDUP_REMOVED lines=11> */
[----:B------:R-:W-:-:S03]  /*c0a70*/  LOP3.LUT P4, RZ, R22, 0x4000, RZ, 0xc0, !PT ;  /* 0x0000400016ff7812 */ /* 0x000fc6000788c0ff */
[----:B------:R-:W3:Y:S04]  /*c0a80*/  LDL.LU R149, [R1+0x2f8] ;  /* 0x0002f80001957983 */ /* 0x000ee80000300800 */
[----:B------:R-:W3:Y:S04]  /*c0a90*/  LDL.LU R150, [R1+0xf8] ;  /* 0x0000f80001967983 */ /* 0x000ee80000300800 */
[----:B------:R-:W3:Y:S01]  /*c0aa0*/  LDL.LU R148, [R1+0x11ec] ;  /* 0x0011ec0001947983 */ /* 0x000ee20000300800 */
        /* <DEDUP_REMOVED lines=20> */
[----:B----4-:R1:W-:Y:S04]  /*c0bf0*/  @P4 STG.E desc[UR60][R12.64], R147 ;  /* 0x000000930c004986 */ /* 0x0103e8000c10193c */
[----:B-1----:R-:W2:Y:S01]  /*c0c00*/  LDL.LU R147, [R1+0xe8] ;  /* 0x0000e80001937983 */ /* 0x002ea20000300800 */
[----:B------:R-:W-:Y:S02]  /*c0c10*/  LOP3.LUT R14, R14, 0xfffffffb, RZ, 0xc0, !PT ;  /* 0xfffffffb0e0e7812 */ /* 0x000fe400078ec0ff */
[----:B------:R-:W-:Y:S02]  /*c0c20*/  LOP3.LUT P3, RZ, R22, 0x8000, RZ, 0xc0, !PT ;  /* 0x0000800016ff7812 */ /* 0x000fe4000786c0ff */
[----:B------:R-:W-:Y:S02]  /*c0c30*/  @P0 LOP3.LUT R14, R14, 0x4, RZ, 0xfc, !PT ;  /* 0x000000040e0e0812 */ /* 0x000fe400078efcff */
[----:B------:R-:W-:-:S02]  /*c0c40*/  LOP3.LUT P0, RZ, R22, 0x80000, RZ, 0xc0, !PT ;  /* 0x0008000016ff7812 */ /* 0x000fc4000780c0ff */
[----:B------:R-:W-:Y:S01]  /*c0c50*/  LOP3.LUT P2, RZ, R22, 0x10000, RZ, 0xc0, !PT ;  /* 0x0001000016ff7812 */ /* 0x000fe2000784c0ff */
[----:B------:R-:W-:Y:S01]  /*c0c60*/  IMAD.WIDE R12, R144, 0x4, R4 ;  /* 0x00000004900c7825 */ /* 0x000fe200078e0204 */
[----:B------:R-:W-:Y:S02]  /*c0c70*/  LOP3.LUT P1, RZ, R22, 0x20000, RZ, 0xc0, !PT ;  /* 0x0002000016ff7812 */ /* 0x000fe4000782c0ff */
[----:B------:R-:W-:-:S03]  /*c0c80*/  LOP3.LUT R14, R14, 0xfffffff7, RZ, 0xc0, !PT ;  /* 0xfffffff70e0e7812 */ /* 0x000fc600078ec0ff */
[----:B---3--:R1:W-:Y:S04]  /*c0c90*/  @P3 STG.E desc[UR60][R12.64], R145 ;  /* 0x000000910c003986 */ /* 0x0083e8000c10193c */
[----:B------:R-:W-:Y:S02]  /*c0ca0*/  @P0 LOP3.LUT R14, R14, 0x8, RZ, 0xfc, !PT ;  /* 0x000000080e0e0812 */ /* 0x000fe400078efcff */
[----:B------:R-:W-:Y:S01]  /*c0cb0*/  LOP3.LUT P0, RZ, R22, 0x40000, RZ, 0xc0, !PT ;  /* 0x0004000016ff7812 */ /* 0x000fe2000780c0ff */
[C---:B-1----:R-:W-:Y:S01]  /*c0cc0*/  IMAD.WIDE R12, R144.reuse, 0x4, R6 ;  /* 0x00000004900c7825 */ /* 0x042fe200078e0206 */
[----:B------:R-:W3:Y:S04]  /*c0cd0*/  LDL.LU R145, [R1+0xf6c] ;  /* 0x000f6c0001917983 */ /* 0x000ee80000300800 */
[----:B------:R1:W-:Y:S02]  /*c0ce0*/  @P2 STG.E desc[UR60][R12.64], R146 ;  /* 0x000000920c002986 */ /* 0x0003e4000c10193c */
[----:B-1----:R-:W-:-:S02]  /*c0cf0*/  IMAD.WIDE R12, R144, 0x4, R8 ;  /* 0x00000004900c7825 */ /* 0x002fc400078e0208 */
[----:B------:R-:W4:Y:S04]  /*c0d00*/  LDL.LU R146, [R1+0xcec] ;  /* 0x000cec0001927983 */ /* 0x000f280000300800 */
[----:B------:R1:W-:Y:S04]  /*c0d10*/  @P1 STG.E desc[UR60][R12.64], R25 ;  /* 0x000000190c001986 */ /* 0x0003e8000c10193c */
[----:B------:R-:W4:Y:S04]  /*c0d20*/  LDL.LU R144, [R1+0xafc] ;  /* 0x000afc0001907983 */ /* 0x000f280000300800 */
[----:B------:R-:W3:Y:S01]  /*c0d30*/  LDL.LU R151, [R1+0x11f0] ;  /* 0x0011f00001977983 */ /* 0x000ee20000300800 */
        /* <DEDUP_REMOVED lines=22> */
[----:B-1----:R-:W-:Y:S01]  /*c0ea0*/  IMAD.WIDE R12, R138, 0x4, R8 ;  /* 0x000000048a0c7825 */ /* 0x002fe200078e0208 */
[----:B------:R-:W-:-:S09]  /*c0eb0*/  LOP3.LUT P5, RZ, R22, 0x10000000, RZ, 0xc0, !PT ;  /* 0x1000000016ff7812 */ /* 0x000fd200078ac0ff */
[----:B------:R1:W-:Y:S01]  /*c0ec0*/  @P0 STG.E desc[UR60][R12.64], R139 ;  /* 0x0000008b0c000986 */ /* 0x0003e2000c10193c */
[----:B------:R-:W-:Y:S01]  /*c0ed0*/  LOP3.LUT P0, RZ, R23, 0x10000000, RZ, 0xc0, !PT ;  /* 0x1000000017ff7812 */ /* 0x000fe2000780c0ff */
[----:B------:R-:W-:Y:S01]  /*c0ee0*/  IMAD.WIDE R14, R148, 0x4, R4 ;  /* 0x00000004940e7825 */ /* 0x000fe200078e0204 */
[----:B------:R-:W-:-:S03]  /*c0ef0*/  LOP3.LUT P4, RZ, R22, 0x20000000, RZ, 0xc0, !PT ;  /* 0x2000000016ff7812 */ /* 0x000fc6000788c0ff */
[----:B------:R-:W-:-:S04]  /*c0f00*/  IMAD.WIDE R16, R148, 0x4, R6 ;  /* 0x0000000494107825 */ /* 0x000fc800078e0206 */
[----:B-1----:R-:W-:-:S05]  /*c0f10*/  IMAD.WIDE R12, R148, 0x4, R2 ;  /* 0x00000004940c7825 */ /* 0x002fca00078e0202 */
[----:B------:R1:W-:Y:S04]  /*c0f20*/  @P0 STG.E desc[UR60][R12.64], R156 ;  /* 0x0000009c0c000986 */ /* 0x0003e8000c10193c */
[----:B------:R-:W-:Y:S04]  /*c0f30*/  @P6 STG.E desc[UR60][R14.64], R149 ;  /* 0x000000950e006986 */ /* 0x000fe8000c10193c */
[----:B------:R1:W-:Y:S02]  /*c0f40*/  @P5 STG.E desc[UR60][R16.64], R150 ;  /* 0x0000009610005986 */ /* 0x0003e4000c10193c */
[----:B-1----:R-:W-:-:S02]  /*c0f50*/  IMAD.WIDE R12, R148, 0x4, R8 ;  /* 0x00000004940c7825 */ /* 0x002fc400078e0208 */
[----:B------:R-:W4:Y:S04]  /*c0f60*/  LDL.LU R150, [R1+0x8ec] ;  /* 0x0008ec0001967983 */ /* 0x000f280000300800 */
[----:B------:R-:W4:Y:S04]  /*c0f70*/  LDL.LU R148, [R1+0x4fc] ;  /* 0x0004fc0001947983 */ /* 0x000f280000300800 */
[----:B--2---:R1:W-:Y:S04]  /*c0f80*/  @P4 STG.E desc[UR60][R12.64], R147 ;  /* 0x000000930c004986 */ /* 0x0043e8000c10193c */
[----:B-1----:R-:W2:Y:S04]  /*c0f90*/  LDL.LU R147, [R1+0x2fc] ;  /* 0x0002fc0001937983 */ /* 0x002ea80000300800 */
[----:B------:R-:W2:Y:S04]  /*c0fa0*/  LDL.LU R139, [R1+0xfc] ;  /* 0x0000fc00018b7983 */ /* 0x000ea80000300800 */
[----:B------:R-:W2:Y:S01]  /*c0fb0*/  LDL.LU R149, [R1+0x11f4] ;  /* 0x0011f40001957983 */ /* 0x000ea20000300800 */
[----:B------:R-:W-:-:S02]  /*c0fc0*/  LOP3.LUT P3, RZ, R22, 0x40000000, RZ, 0xc0, !PT ;  /* 0x4000000016ff7812 */ /* 0x000fc4000786c0ff */
[----:B------:R-:W-:Y:S02]  /*c0fd0*/  LOP3.LUT P2, RZ, R22, 0x80000000, RZ, 0xc0, !PT ;  /* 0x8000000016ff7812 */ /* 0x000fe4000784c0ff */
[C---:B------:R-:W-:Y:S02]  /*c0fe0*/  LOP3.LUT P5, RZ, R23.reuse, 0x10, RZ, 0xc0, !PT ;  /* 0x0000001017ff7812 */ /* 0x040fe400078ac0ff */
[----:B------:R-:W-:Y:S01]  /*c0ff0*/  LOP3.LUT P1, RZ, R23, 0x1, RZ, 0xc0, !PT ;  /* 0x0000000117ff7812 */ /* 0x000fe2000782c0ff */
[----:B---3--:R-:W-:-:S06]  /*c1000*/  IMAD.WIDE R12, R151, 0x4, R2 ;  /* 0x00000004970c7825 */ /* 0x008fcc00078e0202 */
[----:B------:R1:W-:Y:S01]  /*c1010*/  @P3 STG.E desc[UR60][R12.64], R145 ;  /* 0x000000910c003986 */ /* 0x0003e2000c10193c */
[----:B------:R-:W-:Y:S01]  /*c1020*/  LOP3.LUT P3, RZ, R23, 0x4, RZ, 0xc0, !PT ;  /* 0x0000000417ff7812 */ /* 0x000fe2000786c0ff */
[----:B-1----:R-:W-:-:S05]  /*c1030*/  IMAD.WIDE R12, R151, 0x4, R4 ;  /* 0x00000004970c7825 */ /* 0x002fca00078e0204 */
[----:B----4-:R1:W-:Y:S01]  /*c1040*/  @P2 STG.E desc[UR60][R12.64], R146 ;  /* 0x000000920c002986 */ /* 0x0103e2000c10193c */
[C---:B------:R-:W-:Y:S02]  /*c1050*/  LOP3.LUT P2, RZ, R23.reuse, 0x2, RZ, 0xc0, !PT ;  /* 0x0000000217ff7812 */ /* 0x040fe4000784c0ff */
[----:B------:R-:W-:-:S04]  /*c1060*/  LOP3.LUT R23, R23, 0xf7ffffff, RZ, 0xc0, !PT ;  /* 0xf7ffffff17177812 */ /* 0x000fc800078ec0ff */
[----:B------:R-:W-:-:S04]  /*c1070*/  @P5 LOP3.LUT R23, R23, 0x8000000, RZ, 0xfc, !PT ;  /* 0x0800000017175812 */ /* 0x000fc800078efcff */
[C---:B------:R-:W-:Y:S01]  /*c1080*/  LOP3.LUT P6, RZ, R23.reuse, 0x400, RZ, 0xc0, !PT ;  /* 0x0000040017ff7812 */ /* 0x040fe200078cc0ff */
[----:B-1----:R-:W3:Y:S01]  /*c1090*/  LDL.LU R146, [R1+0xec] ;  /* 0x0000ec0001927983 */ /* 0x002ee20000300800 */
[C---:B------:R-:W-:Y:S02]  /*c10a0*/  LOP3.LUT P5, RZ, R23.reuse, 0x8, RZ, 0xc0, !PT ;  /* 0x0000000817ff7812 */ /* 0x040fe400078ac0ff */
[----:B------:R-:W-:Y:S01]  /*c10b0*/  LOP3.LUT R23, R23, 0xffbfffff, RZ, 0xc0, !PT ;  /* 0xffbfffff17177812 */ /* 0x000fe200078ec0ff */
[----:B------:R-:W-:Y:S01]  /*c10c0*/  IMAD.WIDE R12, R151, 0x4, R6 ;  /* 0x00000004970c7825 */ /* 0x000fe200078e0206 */
[----:B------:R-:W4:Y:S07]  /*c10d0*/  LDL.LU R145, [R1+0xf70] ;  /* 0x000f700001917983 */ /* 0x000f2e0000300800 */
[----:B------:R-:W-:-:S04]  /*c10e0*/  @P6 LOP3.LUT R23, R23, 0x400000, RZ, 0xfc, !PT ;  /* 0x0040000017176812 */ /* 0x000fc800078efcff */
[C---:B------:R-:W-:Y:S02]  /*c10f0*/  LOP3.LUT P6, RZ, R23.reuse, 0x200, RZ, 0xc0, !PT ;  /* 0x0000020017ff7812 */ /* 0x040fe400078cc0ff */
[----:B------:R-:W-:Y:S01]  /*c1100*/  LOP3.LUT R23, R23, 0xff7fffff, RZ, 0xc0, !PT ;  /* 0xff7fffff17177812 */ /* 0x000fe200078ec0ff */
[----:B------:R1:W-:Y:S10]  /*c1110*/  @P1 STG.E desc[UR60][R12.64], R144 ;  /* 0x000000900c001986 */ /* 0x0003f4000c10193c */
[----:B------:R-:W-:Y:S01]  /*c1120*/  @P6 LOP3.LUT R23, R23, 0x800000, RZ, 0xfc, !PT ;  /* 0x0080000017176812 */ /* 0x000fe200078efcff */
[----:B-1----:R-:W4:Y:S04]  /*c1130*/  LDL.LU R144, [R1+0xcf0] ;  /* 0x000cf00001907983 */ /* 0x002f280000300800 */
[----:B------:R-:W4:Y:S01]  /*c1140*/  LDL.LU R156, [R1+0x11f8] ;  /* 0x0011f800019c7983 */ /* 0x000f220000300800 */
[----:B------:R-:W-:-:S02]  /*c1150*/  LOP3.LUT P6, RZ, R23, 0x100, RZ, 0xc0, !PT ;  /* 0x0000010017ff7812 */ /* 0x000fc400078cc0ff */
[----:B------:R-:W-:-:S11]  /*c1160*/  LOP3.LUT R23, R23, 0xfeffffff, RZ, 0xc0, !PT ;  /* 0xfeffffff17177812 */ /* 0x000fd600078ec0ff */
[----:B------:R-:W-:-:S04]  /*c1170*/  @P6 LOP3.LUT R23, R23, 0x1000000, RZ, 0xfc, !PT ;  /* 0x0100000017176812 */ /* 0x000fc800078efcff */
[C---:B------:R-:W-:Y:S02]  /*c1180*/  LOP3.LUT P6, RZ, R23.reuse, 0x80, RZ, 0xc0, !PT ;  /* 0x0000008017ff7812 */ /* 0x040fe400078cc0ff */
[----:B------:R-:W-:Y:S01]  /*c1190*/  LOP3.LUT R23, R23, 0xfdffffff, RZ, 0xc0, !PT ;  /* 0xfdffffff17177812 */ /* 0x000fe200078ec0ff */
[----:B------:R-:W-:Y:S02]  /*c11a0*/  IMAD.WIDE R12, R151, 0x4, R8 ;  /* 0x00000004970c7825 */ /* 0x000fe400078e0208 */
[----:B------:R-:W4:Y:S08]  /*c11b0*/  LDL.LU R151, [R1+0xb00] ;  /* 0x000b000001977983 */ /* 0x000f300000300800 */
[----:B------:R-:W-:-:S04]  /*c11c0*/  @P6 LOP3.LUT R23, R23, 0x2000000, RZ, 0xfc, !PT ;  /* 0x0200000017176812 */ /* 0x000fc800078efcff */
[C---:B------:R-:W-:Y:S02]  /*c11d0*/  LOP3.LUT P6, RZ, R23.reuse, 0x40, RZ, 0xc0, !PT ;  /* 0x0000004017ff7812 */ /* 0x040fe400078cc0ff */
[----:B------:R-:W-:-:S11]  /*c11e0*/  LOP3.LUT R23, R23, 0xfbffffff, RZ, 0xc0, !PT ;  /* 0xfbffffff17177812 */ /* 0x000fd600078ec0ff */
[----:B------:R-:W-:-:S04]  /*c11f0*/  @P6 LOP3.LUT R23, R23, 0x4000000, RZ, 0xfc, !PT ;  /* 0x0400000017176812 */ /* 0x000fc800078efcff */
[C---:B------:R-:W-:Y:S02]  /*c1200*/  LOP3.LUT P1, RZ, R23.reuse, 0x2000, RZ, 0xc0, !PT ;  /* 0x0000200017ff7812 */ /* 0x040fe4000782c0ff */
[C---:B------:R-:W-:Y:S02]  /*c1210*/  LOP3.LUT P6, RZ, R23.reuse, 0x20, RZ, 0xc0, !PT ;  /* 0x0000002017ff7812 */ /* 0x040fe400078cc0ff */
[----:B------:R-:W-:-:S09]  /*c1220*/  LOP3.LUT R23, R23, 0xffefffff, RZ, 0xc0, !PT ;  /* 0xffefffff17177812 */ /* 0x000fd200078ec0ff */
[----:B------:R-:W-:-:S04]  /*c1230*/  @P1 LOP3.LUT R23, R23, 0x100000, RZ, 0xfc, !PT ;  /* 0x0010000017171812 */ /* 0x000fc800078efcff */
[C---:B------:R-:W-:Y:S01]  /*c1240*/  LOP3.LUT P1, RZ, R23.reuse, 0x1000, RZ, 0xc0, !PT ;  /* 0x0000100017ff7812 */ /* 0x040fe2000782c0ff */
[----:B------:R1:W-:Y:S04]  /*c1250*/  @P2 STG.E desc[UR60][R12.64], R150 ;  /* 0x000000960c002986 */ /* 0x0003e8000c10193c */
[----:B-1----:R-:W4:Y:S04]  /*c1260*/  LDL.LU R150, [R1+0x11fc] ;  /* 0x0011fc0001967983 */ /* 0x002f280000300800 */
[----:B------:R-:W4:Y:S01]  /*c1270*/  LDL.LU R138, [R1+0x8f0] ;  /* 0x0008f000018a7983 */ /* 0x000f220000300800 */
[----:B------:R-:W-:-:S04]  /*c1280*/  LOP3.LUT R23, R23, 0xffdfffff, RZ, 0xc0, !PT ;  /* 0xffdfffff17177812 */ /* 0x000fc800078ec0ff */
[----:B------:R-:W-:Y:S01]  /*c1290*/  @P1 LOP3.LUT R23, R23, 0x200000, RZ, 0xfc, !PT ;  /* 0x0020000017171812 */ /* 0x000fe200078efcff */
[----:B--2---:R-:W-:-:S05]  /*c12a0*/  IMAD.WIDE R12, R149, 0x4, R2 ;  /* 0x00000004950c7825 */ /* 0x004fca00078e0202 */
[----:B------:R1:W-:Y:S04]  /*c12b0*/  @P3 STG.E desc[UR60][R12.64], R148 ;  /* 0x000000940c003986 */ /* 0x0003e8000c10193c */
[----:B-1----:R-:W2:Y:S01]  /*c12c0*/  LDL.LU R148, [R1+0x700] ;  /* 0x0007000001947983 */ /* 0x002ea20000300800 */
[----:B------:R-:W-:-:S05]  /*c12d0*/  IMAD.WIDE R12, R149, 0x4, R4 ;  /* 0x00000004950c7825 */ /* 0x000fca00078e0204 */
[----:B------:R1:W-:Y:S04]  /*c12e0*/  @P5 STG.E desc[UR60][R12.64], R147 ;  /* 0x000000930c005986 */ /* 0x0003e8000c10193c */
[----:B-1----:R-:W2:Y:S01]  /*c12f0*/  LDL.LU R147, [R1+0x6f0] ;  /* 0x0006f00001937983 */ /* 0x002ea20000300800 */
[----:B------:R-:W-:Y:S01]  /*c1300*/  LOP3.LUT P5, RZ, R23, 0x8000000, RZ, 0xc0, !PT ;  /* 0x0800000017ff7812 */ /* 0x000fe200078ac0ff */
[----:B------:R-:W-:-:S12]  /*c1310*/  IMAD.WIDE R12, R149, 0x4, R6 ;  /* 0x00000004950c7825 */ /* 0x000fd800078e0206 */
[----:B------:R1:W-:Y:S02]  /*c1320*/  @P5 STG.E desc[UR60][R12.64], R139 ;  /* 0x0000008b0c005986 */ /* 0x0003e4000c10193c */
[----:B-1----:R-:W-:Y:S02]  /*c1330*/  IMAD.WIDE R12, R149, 0x4, R8 ;  /* 0x00000004950c7825 */ /* 0x002fe400078e0208 */
[----:B------:R-:W2:Y:S04]  /*c1340*/  LDL.LU R149, [R1+0x500] ;  /* 0x0005000001957983 */ /* 0x000ea80000300800 */
[----:B------:R-:W2:Y:S04]  /*c1350*/  LDL.LU R139, [R1+0x300] ;  /* 0x00030000018b7983 */ /* 0x000ea80000300800 */
[----:B---3--:R1:W-:Y:S01]  /*c1360*/  @P6 STG.E desc[UR60][R12.64], R146 ;  /* 0x000000920c006986 */ /* 0x0083e2000c10193c */
[----:B------:R-:W-:-:S03]  /*c1370*/  LOP3.LUT P6, RZ, R23, 0x4000000, RZ, 0xc0, !PT ;  /* 0x0400000017ff7812 */ /* 0x000fc600078cc0ff */
[----:B-1----:R-:W3:Y:S01]  /*c1380*/  LDL.LU R146, [R1+0x1200] ;  /* 0x0012000001927983 */ /* 0x002ee20000300800 */
[----:B----4-:R-:W-:-:S09]  /*c1390*/  IMAD.WIDE R12, R156, 0x4, R2 ;  /* 0x000000049c0c7825 */ /* 0x010fd200078e0202 */
[----:B------:R1:W-:Y:S01]  /*c13a0*/  @P6 STG.E desc[UR60][R12.64], R145 ;  /* 0x000000910c006986 */ /* 0x0003e2000c10193c */
[----:B------:R-:W-:-:S03]  /*c13b0*/  LOP3.LUT P6, RZ, R23, 0x2000000, RZ, 0xc0, !PT ;  /* 0x0200000017ff7812 */ /* 0x000fc600078cc0ff */
[----:B-1----:R-:W4:Y:S01]  /*c13c0*/  LDL.LU R145, [R1+0xf74] ;  /* 0x000f740001917983 */ /* 0x002f220000300800 */
[----:B------:R-:W-:-:S09]  /*c13d0*/  IMAD.WIDE R12, R156, 0x4, R4 ;  /* 0x000000049c0c7825 */ /* 0x000fd200078e0204 */
[----:B------:R1:W-:Y:S01]  /*c13e0*/  @P6 STG.E desc[UR60][R12.64], R144 ;  /* 0x000000900c006986 */ /* 0x0003e2000c10193c */
[----:B------:R-:W-:-:S03]  /*c13f0*/  LOP3.LUT P6, RZ, R23, 0x1000000, RZ, 0xc0, !PT ;  /* 0x0100000017ff7812 */ /* 0x000fc600078cc0ff */
[----:B-1----:R-:W4:Y:S01]  /*c1400*/  LDL.LU R144, [R1+0xcf4] ;  /* 0x000cf40001907983 */ /* 0x002f220000300800 */
[----:B------:R-:W-:-:S09]  /*c1410*/  IMAD.WIDE R12, R156, 0x4, R6 ;  /* 0x000000049c0c7825 */ /* 0x000fd200078e0206 */
[----:B------:R1:W-:Y:S01]  /*c1420*/  @P6 STG.E desc[UR60][R12.64], R151 ;  /* 0x000000970c006986 */ /* 0x0003e2000c10193c */
[----:B------:R-:W-:-:S03]  /*c1430*/  LOP3.LUT P6, RZ, R23, 0x800000, RZ, 0xc0, !PT ;  /* 0x0080000017ff7812 */ /* 0x000fc600078cc0ff */
[----:B-1----:R-:W4:Y:S01]  /*c1440*/  LDL.LU R151, [R1+0xb04] ;  /* 0x000b040001977983 */ /* 0x002f220000300800 */
[----:B------:R-:W-:-:S03]  /*c1450*/  IMAD.WIDE R12, R156, 0x4, R8 ;  /* 0x000000049c0c7825 */ /* 0x000fc600078e0208 */
[----:B------:R-:W4:Y:S01]  /*c1460*/  LDL.LU R156, [R1+0x1204] ;  /* 0x00120400019c7983 */ /* 0x000f220000300800 */
[----:B------:R-:W-:-:S05]  /*c1470*/  LOP3.LUT P1, RZ, R23, 0x800, RZ, 0xc0, !PT ;  /* 0x0000080017ff7812 */ /* 0x000fca000782c0ff */
[----:B------:R1:W-:Y:S01]  /*c1480*/  @P6 STG.E desc[UR60][R12.64], R138 ;  /* 0x0000008a0c006986 */ /* 0x0003e2000c10193c */
[----:B------:R-:W-:-:S03]  /*c1490*/  LOP3.LUT P6, RZ, R23, 0x400000, RZ, 0xc0, !PT ;  /* 0x0040000017ff7812 */ /* 0x000fc600078cc0ff */
[----:B-1----:R-:W4:Y:S01]  /*c14a0*/  LDL.LU R138, [R1+0x8f4] ;  /* 0x0008f400018a7983 */ /* 0x002f220000300800 */
[----:B------:R-:W-:-:S09]  /*c14b0*/  IMAD.WIDE R12, R150, 0x4, R2 ;  /* 0x00000004960c7825 */ /* 0x000fd200078e0202 */
[----:B--2---:R1:W-:Y:S04]  /*c14c0*/  @P6 STG.E desc[UR60][R12.64], R148 ;  /* 0x000000940c006986 */ /* 0x0043e8000c10193c */
[----:B-1----:R-:W2:Y:S01]  /*c14d0*/  LDL.LU R148, [R1+0x704] ;  /* 0x0007040001947983 */ /* 0x002ea20000300800 */
[----:B------:R-:W-:-:S05]  /*c14e0*/  IMAD.WIDE R12, R150, 0x4, R4 ;  /* 0x00000004960c7825 */ /* 0x000fca00078e0204 */
[----:B------:R1:W-:Y:S04]  /*c14f0*/  @P1 STG.E desc[UR60][R12.64], R147 ;  /* 0x000000930c001986 */ /* 0x0003e8000c10193c */
[----:B-1----:R-:W2:Y:S01]  /*c1500*/  LDL.LU R147, [R1+0x6f4] ;  /* 0x0006f40001937983 */ /* 0x002ea20000300800 */
[----:B------:R-:W-:Y:S01]  /*c1510*/  LOP3.LUT P1, RZ, R23, 0x200000, RZ, 0xc0, !PT ;  /* 0x0020000017ff7812 */ /* 0x000fe2000782c0ff */
[----:B------:R-:W-:-:S12]  /*c1520*/  IMAD.WIDE R12, R150, 0x4, R6 ;  /* 0x00000004960c7825 */ /* 0x000fd800078e0206 */
[----:B------:R1:W-:Y:S04]  /*c1530*/  @P1 STG.E desc[UR60][R12.64], R149 ;  /* 0x000000950c001986 */ /* 0x0003e8000c10193c */
[----:B-1----:R-:W2:Y:S01]  /*c1540*/  LDL.LU R149, [R1+0x504] ;  /* 0x0005040001957983 */ /* 0x002ea20000300800 */
[----:B------:R-:W-:Y:S02]  /*c1550*/  LOP3.LUT P1, RZ, R23, 0x100000, RZ, 0xc0, !PT ;  /* 0x0010000017ff7812 */ /* 0x000fe4000782c0ff */
[C---:B------:R-:W-:Y:S01]  /*c1560*/  LOP3.LUT P2, RZ, R11.reuse, 0x4000, RZ, 0xc0, !PT ;  /* 0x000040000bff7812 */ /* 0x040fe2000784c0ff */
[----:B------:R-:W-:Y:S01]  /*c1570*/  IMAD.WIDE R12, R150, 0x4, R8 ;  /* 0x00000004960c7825 */ /* 0x000fe200078e0208 */
[----:B------:R-:W-:Y:S01]  /*c1580*/  LOP3.LUT P0, RZ, R11, 0x8000, RZ, 0xc0, !PT ;  /* 0x000080000bff7812 */ /* 0x000fe2000780c0ff */
[----:B------:R-:W2:Y:S08]  /*c1590*/  LDL.LU R150, [R1+0x1208] ;  /* 0x0012080001967983 */ /* 0x000eb00000300800 */
[----:B------:R3:W-:Y:S02]  /*c15a0*/  @P1 STG.E desc[UR60][R12.64], R139 ;  /* 0x0000008b0c001986 */ /* 0x0007e4000c10193c */
[----:B---3--:R-:W-:-:S05]  /*c15b0*/  IMAD.WIDE R12, R146, 0x4, R2 ;  /* 0x00000004920c7825 */ /* 0x008fca00078e0202 */
[----:B----4-:R1:W-:Y:S04]  /*c15c0*/  @P2 STG.E desc[UR60][R12.64], R145 ;  /* 0x000000910c002986 */ /* 0x0103e8000c10193c */
[----:B-1----:R-:W3:Y:S01]  /*c15d0*/  LDL.LU R145, [R1+0x304] ;  /* 0x0003040001917983 */ /* 0x002ee20000300800 */
[----:B------:R-:W-:-:S05]  /*c15e0*/  IMAD.WIDE R12, R146, 0x4, R4 ;  /* 0x00000004920c7825 */ /* 0x000fca00078e0204 */
[----:B------:R1:W-:Y:S01]  /*c15f0*/  @P0 STG.E desc[UR60][R12.64], R144 ;  /* 0x000000900c000986 */ /* 0x0003e2000c10193c */
[----:B------:R-:W-:-:S03]  /*c1600*/  LOP3.LUT P4, RZ, R11, 0x10000, RZ, 0xc0, !PT ;  /* 0x000100000bff7812 */ /* 0x000fc6000788c0ff */
[----:B-1----:R-:W4:Y:S01]  /*c1610*/  LDL.LU R144, [R1+0xf78] ;  /* 0x000f780001907983 */ /* 0x002f220000300800 */
[----:B------:R-:W-:Y:S01]  /*c1620*/  LOP3.LUT P3, RZ, R0, 0x2, RZ, 0xc0, !PT ;  /* 0x0000000200ff7812 */ /* 0x000fe2000786c0ff */
[----:B------:R-:W-:Y:S02]  /*c1630*/  IMAD.WIDE R12, R146, 0x4, R6 ;  /* 0x00000004920c7825 */ /* 0x000fe400078e0206 */
[----:B------:R-:W4:Y:S01]  /*c1640*/  LDL.LU R139, [R1+0xcf8] ;  /* 0x000cf800018b7983 */ /* 0x000f220000300800 */
[----:B------:R-:W-:-:S05]  /*c1650*/  ISETP.LT.AND P0, PT, R158, UR4, !P3 ;  /* 0x000000049e007c0c */ /* 0x000fca000df01270 */
[----:B------:R1:W-:Y:S01]  /*c1660*/  @P4 STG.E desc[UR60][R12.64], R151 ;  /* 0x000000970c004986 */ /* 0x0003e2000c10193c */
[----:B------:R-:W-:Y:S01]  /*c1670*/  LOP3.LUT P5, RZ, R0, 0x4, RZ, 0xc0, !PT ;  /* 0x0000000400ff7812 */ /* 0x000fe200078ac0ff */
[----:B-1----:R-:W-:Y:S02]  /*c1680*/  IMAD.WIDE R12, R146, 0x4, R8 ;  /* 0x00000004920c7825 */ /* 0x002fe400078e0208 */
[----:B------:R-:W4:Y:S04]  /*c1690*/  LDL.LU R151, [R1+0xb08] ;  /* 0x000b080001977983 */ /* 0x000f280000300800 */
[----:B------:R-:W4:Y:S04]  /*c16a0*/  LDL.LU R146, [R1+0x120c] ;  /* 0x00120c0001927983 */ /* 0x000f280000300800 */
[----:B------:R1:W-:Y:S01]  /*c16b0*/  @P0 STG.E desc[UR60][R12.64], R138 ;  /* 0x0000008a0c000986 */ /* 0x0003e2000c10193c */
[----:B------:R-:W-:Y:S01]  /*c16c0*/  ISETP.LT.AND P0, PT, R153, UR4, !P5 ;  /* 0x0000000499007c0c */ /* 0x000fe2000ef01270 */
[----:B-1----:R-:W-:-:S12]  /*c16d0*/  IMAD.WIDE R12, R156, 0x4, R2 ;  /* 0x000000049c0c7825 */ /* 0x002fd800078e0202 */
[----:B--2---:R1:W-:Y:S01]  /*c16e0*/  @P0 STG.E desc[UR60][R12.64], R148 ;  /* 0x000000940c000986 */ /* 0x0043e2000c10193c */
[----:B------:R-:W-:-:S03]  /*c16f0*/  ISETP.LT.AND P0, PT, R155, UR4, !P5 ;  /* 0x000000049b007c0c */ /* 0x000fc6000ef01270 */
[----:B-1----:R-:W2:Y:S01]  /*c1700*/  LDL.LU R148, [R1+0x8f8] ;  /* 0x0008f80001947983 */ /* 0x002ea20000300800 */
[----:B------:R-:W-:-:S09]  /*c1710*/  IMAD.WIDE R12, R156, 0x4, R4 ;  /* 0x000000049c0c7825 */ /* 0x000fd200078e0204 */
[----:B------:R1:W-:Y:S04]  /*c1720*/  @P0 STG.E desc[UR60][R12.64], R147 ;  /* 0x000000930c000986 */ /* 0x0003e8000c10193c */
[----:B-1----:R-:W2:Y:S01]  /*c1730*/  LDL.LU R147, [R1+0x708] ;  /* 0x0007080001937983 */ /* 0x002ea20000300800 */
[----:B------:R-:W-:-:S03]  /*c1740*/  ISETP.LT.AND P0, PT, R157, UR4, !P5 ;  /* 0x000000049d007c0c */ /* 0x000fc6000ef01270 */
[----:B------:R-:W2:Y:S01]  /*c1750*/  LDL.LU R138, [R1+0x6f8] ;  /* 0x0006f800018a7983 */ /* 0x000ea20000300800 */
[----:B------:R-:W-:-:S09]  /*c1760*/  IMAD.WIDE R12, R156, 0x4, R6 ;  /* 0x000000049c0c7825 */ /* 0x000fd200078e0206 */
[----:B------:R1:W-:Y:S04]  /*c1770*/  @P0 STG.E desc[UR60][R12.64], R149 ;  /* 0x000000950c000986 */ /* 0x0003e8000c10193c */
[----:B-1----:R-:W2:Y:S01]  /*c1780*/  LDL.LU R149, [R1+0x508] ;  /* 0x0005080001957983 */ /* 0x002ea20000300800 */
[----:B------:R-:W-:Y:S01]  /*c1790*/  ISETP.LT.AND P0, PT, R158, UR4, !P5 ;  /* 0x000000049e007c0c */ /* 0x000fe2000ef01270 */
[----:B------:R-:W-:Y:S01]  /*c17a0*/  IMAD.WIDE R12, R156, 0x4, R8 ;  /* 0x000000049c0c7825 */ /* 0x000fe200078e0208 */
[----:B------:R-:W-:Y:S01]  /*c17b0*/  LOP3.LUT P6, RZ, R0, 0x8, RZ, 0xc0, !PT ;  /* 0x0000000800ff7812 */ /* 0x000fe200078cc0ff */
[----:B------:R-:W2:Y:S10]  /*c17c0*/  LDL.LU R156, [R1+0x1210] ;  /* 0x00121000019c7983 */ /* 0x000eb40000300800 */
[----:B---3--:R1:W-:Y:S01]  /*c17d0*/  @P0 STG.E desc[UR60][R12.64], R145 ;  /* 0x000000910c000986 */ /* 0x0083e2000c10193c */
[----:B------:R-:W-:-:S03]  /*c17e0*/  ISETP.LT.AND P0, PT, R153, UR4, !P6 ;  /* 0x0000000499007c0c */ /* 0x000fc6000f701270 */
[----:B-1----:R-:W3:Y:S01]  /*c17f0*/  LDL.LU R145, [R1+0x308] ;  /* 0x0003080001917983 */ /* 0x002ee20000300800 */
[----:B------:R-:W-:-:S09]  /*c1800*/  IMAD.WIDE R12, R150, 0x4, R2 ;  /* 0x00000004960c7825 */ /* 0x000fd200078e0202 */
[----:B----4-:R1:W-:Y:S01]  /*c1810*/  @P0 STG.E desc[UR60][R12.64], R144 ;  /* 0x000000900c000986 */ /* 0x0103e2000c10193c */
[----:B------:R-:W-:-:S03]  /*c1820*/  ISETP.LT.AND P0, PT, R155, UR4, !P6 ;  /* 0x000000049b007c0c */ /* 0x000fc6000f701270 */
[----:B-1----:R-:W4:Y:S01]  /*c1830*/  LDL.LU R144, [R1+0xf7c] ;  /* 0x000f7c0001907983 */ /* 0x002f220000300800 */
[----:B------:R-:W-:-:S09]  /*c1840*/  IMAD.WIDE R12, R150, 0x4, R4 ;  /* 0x00000004960c7825 */ /* 0x000fd200078e0204 */
[----:B------:R1:W-:Y:S01]  /*c1850*/  @P0 STG.E desc[UR60][R12.64], R139 ;  /* 0x0000008b0c000986 */ /* 0x0003e2000c10193c */
[----:B------:R-:W-:-:S03]  /*c1860*/  ISETP.LT.AND P0, PT, R157, UR4, !P6 ;  /* 0x000000049d007c0c */ /* 0x000fc6000f701270 */
[----:B-1----:R-:W4:Y:S01]  /*c1870*/  LDL.LU R139, [R1+0xcfc] ;  /* 0x000cfc00018b7983 */ /* 0x002f220000300800 */
[----:B------:R-:W-:-:S09]  /*c1880*/  IMAD.WIDE R12, R150, 0x4, R6 ;  /* 0x00000004960c7825 */ /* 0x000fd200078e0206 */
[----:B------:R1:W-:Y:S01]  /*c1890*/  @P0 STG.E desc[UR60][R12.64], R151 ;  /* 0x000000970c000986 */ /* 0x0003e2000c10193c */
[----:B------:R-:W-:-:S03]  /*c18a0*/  ISETP.LT.AND P0, PT, R158, UR4, !P6 ;  /* 0x000000049e007c0c */ /* 0x000fc6000f701270 */
[----:B-1----:R-:W4:Y:S01]  /*c18b0*/  LDL.LU R151, [R1+0xb0c] ;  /* 0x000b0c0001977983 */ /* 0x002f220000300800 */
[----:B------:R-:W-:Y:S01]  /*c18c0*/  IMAD.WIDE R12, R150, 0x4, R8 ;  /* 0x00000004960c7825 */ /* 0x000fe200078e0208 */
[----:B------:R-:W-:Y:S02]  /*c18d0*/  LOP3.LUT P4, RZ, R0, 0x10, RZ, 0xc0, !PT ;  /* 0x0000001000ff7812 */ /* 0x000fe4000788c0ff */
[----:B------:R-:W4:Y:S06]  /*c18e0*/  LDL.LU R150, [R1+0x1214] ;  /* 0x0012140001967983 */ /* 0x000f2c0000300800 */
[----:B--2---:R1:W-:Y:S01]  /*c18f0*/  @P0 STG.E desc[UR60][R12.64], R148 ;  /* 0x000000940c000986 */ /* 0x0043e2000c10193c */
[----:B------:R-:W-:-:S03]  /*c1900*/  ISETP.LT.AND P0, PT, R153, UR4, !P4 ;  /* 0x0000000499007c0c */ /* 0x000fc6000e701270 */
[----:B-1----:R-:W2:Y:S01]  /*c1910*/  LDL.LU R148, [R1+0x8fc] ;  /* 0x0008fc0001947983 */ /* 0x002ea20000300800 */
[----:B------:R-:W-:-:S09]  /*c1920*/  IMAD.WIDE R12, R146, 0x4, R2 ;  /* 0x00000004920c7825 */ /* 0x000fd200078e0202 */
[----:B------:R1:W-:Y:S01]  /*c1930*/  @P0 STG.E desc[UR60][R12.64], R147 ;  /* 0x000000930c000986 */ /* 0x0003e2000c10193c */
[----:B------:R-:W-:Y:S01]  /*c1940*/  ISETP.LT.AND P0, PT, R155, UR4, !P4 ;  /* 0x000000049b007c0c */ /* 0x000fe2000e701270 */
[C---:B-1----:R-:W-:Y:S02]  /*c1950*/  IMAD.WIDE R12, R146.reuse, 0x4, R4 ;  /* 0x00000004920c7825 */ /* 0x042fe400078e0204 */
[----:B------:R-:W2:Y:S10]  /*c1960*/  LDL.LU R147, [R1+0x70c] ;  /* 0x00070c0001937983 */ /* 0x000eb40000300800 */
[----:B------:R1:W-:Y:S01]  /*c1970*/  @P0 STG.E desc[UR60][R12.64], R138 ;  /* 0x0000008a0c000986 */ /* 0x0003e2000c10193c */
[----:B------:R-:W-:Y:S01]  /*c1980*/  ISETP.LT.AND P0, PT, R157, UR4, !P4 ;  /* 0x000000049d007c0c */ /* 0x000fe2000e701270 */
[----:B-1----:R-:W-:-:S12]  /*c1990*/  IMAD.WIDE R12, R146, 0x4, R6 ;  /* 0x00000004920c7825 */ /* 0x002fd800078e0206 */
[----:B------:R1:W-:Y:S04]  /*c19a0*/  @P0 STG.E desc[UR60][R12.64], R149 ;  /* 0x000000950c000986 */ /* 0x0003e8000c10193c */
[----:B-1----:R-:W2:Y:S01]  /*c19b0*/  LDL.LU R149, [R1+0x6fc] ;  /* 0x0006fc0001957983 */ /* 0x002ea20000300800 */
[----:B------:R-:W-:-:S03]  /*c19c0*/  IMAD.WIDE R12, R146, 0x4, R8 ;  /* 0x00000004920c7825 */ /* 0x000fc600078e0208 */
[----:B------:R-:W2:Y:S01]  /*c19d0*/  LDL.LU R146, [R1+0x50c] ;  /* 0x00050c0001927983 */ /* 0x000ea20000300800 */
[----:B------:R-:W-:Y:S02]  /*c19e0*/  ISETP.LT.AND P0, PT, R158, UR4, !P4 ;  /* 0x000000049e007c0c */ /* 0x000fe4000e701270 */
[----:B------:R-:W-:-:S11]  /*c19f0*/  LOP3.LUT P3, RZ, R0, 0x20, RZ, 0xc0, !PT ;  /* 0x0000002000ff7812 */ /* 0x000fd6000786c0ff */
[----:B---3--:R1:W-:Y:S01]  /*c1a00*/  @P0 STG.E desc[UR60][R12.64], R145 ;  /* 0x000000910c000986 */ /* 0x0083e2000c10193c */
[----:B------:R-:W-:Y:S01]  /*c1a10*/  ISETP.LT.AND P0, PT, R153, UR4, !P3 ;  /* 0x0000000499007c0c */ /* 0x000fe2000df01270 */
[C---:B-1----:R-:W-:Y:S02]  /*c1a20*/  IMAD.WIDE R12, R156.reuse, 0x4, R2 ;  /* 0x000000049c0c7825 */ /* 0x042fe400078e0202 */
[----:B------:R-:W3:Y:S10]  /*c1a30*/  LDL.LU R145, [R1+0x30c] ;  /* 0x00030c0001917983 */ /* 0x000ef40000300800 */
[----:B----4-:R1:W-:Y:S01]  /*c1a40*/  @P0 STG.E desc[UR60][R12.64], R144 ;  /* 0x000000900c000986 */ /* 0x0103e2000c10193c */
[----:B------:R-:W-:Y:S01]  /*c1a50*/  ISETP.LT.AND P0, PT, R155, UR4, !P3 ;  /* 0x000000049b007c0c */ /* 0x000fe2000df01270 */
[----:B-1----:R-:W-:-:S02]  /*c1a60*/  IMAD.WIDE R12, R156, 0x4, R4 ;  /* 0x000000049c0c7825 */ /* 0x002fc400078e0204 */
[----:B------:R-:W4:Y:S10]  /*c1a70*/  LDL.LU R144, [R1+0x1218] ;  /* 0x0012180001907983 */ /* 0x000f340000300800 */
        /* <DEDUP_REMOVED lines=12> */
[C---:B------:R-:W-:Y:S02]  /*c1b40*/  IMAD.WIDE R12, R150.reuse, 0x4, R2 ;  /* 0x00000004960c7825 */ /* 0x040fe400078e0202 */
[----:B------:R-:W2:Y:S10]  /*c1b50*/  LDL.LU R156, [R1+0x900] ;  /* 0x00090000019c7983 */ /* 0x000eb40000300800 */
[----:B------:R1:W-:Y:S01]  /*c1b60*/  @P0 STG.E desc[UR60][R12.64], R147 ;  /* 0x000000930c000986 */ /* 0x0003e2000c10193c */
[----:B------:R-:W-:Y:S01]  /*c1b70*/  ISETP.LT.AND P0, PT, R155, UR4, !P5 ;  /* 0x000000049b007c0c */ /* 0x000fe2000ef01270 */
[----:B-1----:R-:W-:-:S02]  /*c1b80*/  IMAD.WIDE R12, R150, 0x4, R4 ;  /* 0x00000004960c7825 */ /* 0x002fc400078e0204 */
[----:B------:R-:W2:Y:S10]  /*c1b90*/  LDL.LU R147, [R1+0x121c] ;  /* 0x00121c0001937983 */ /* 0x000eb40000300800 */
[----:B------:R1:W-:Y:S01]  /*c1ba0*/  @P0 STG.E desc[UR60][R12.64], R149 ;  /* 0x000000950c000986 */ /* 0x0003e2000c10193c */
[----:B------:R-:W-:-:S03]  /*c1bb0*/  ISETP.LT.AND P0, PT, R157, UR4, !P5 ;  /* 0x000000049d007c0c */ /* 0x000fc6000ef01270 */
[----:B-1----:R-:W2:Y:S01]  /*c1bc0*/  LDL.LU R149, [R1+0x710] ;  /* 0x0007100001957983 */ /* 0x002ea20000300800 */
[----:B------:R-:W-:-:S09]  /*c1bd0*/  IMAD.WIDE R12, R150, 0x4, R6 ;  /* 0x00000004960c7825 */ /* 0x000fd200078e0206 */
[----:B------:R1:W-:Y:S04]  /*c1be0*/  @P0 STG.E desc[UR60][R12.64], R146 ;  /* 0x000000920c000986 */ /* 0x0003e8000c10193c */
[----:B-1----:R-:W2:Y:S01]  /*c1bf0*/  LDL.LU R146, [R1+0x510] ;  /* 0x0005100001927983 */ /* 0x002ea20000300800 */
[----:B------:R-:W-:-:S03]  /*c1c00*/  IMAD.WIDE R12, R150, 0x4, R8 ;  /* 0x00000004960c7825 */ /* 0x000fc600078e0208 */
[----:B------:R-:W2:Y:S01]  /*c1c10*/  LDL.LU R150, [R1+0x310] ;  /* 0x0003100001967983 */ /* 0x000ea20000300800 */
[----:B------:R-:W-:Y:S02]  /*c1c20*/  ISETP.LT.AND P0, PT, R158, UR4, !P5 ;  /* 0x000000049e007c0c */ /* 0x000fe4000ef01270 */
[----:B------:R-:W-:-:S11]  /*c1c30*/  LOP3.LUT P4, RZ, R0, 0x80, RZ, 0xc0, !PT ;  /* 0x0000008000ff7812 */ /* 0x000fd6000788c0ff */
[----:B---3--:R1:W-:Y:S01]  /*c1c40*/  @P0 STG.E desc[UR60][R12.64], R145 ;  /* 0x000000910c000986 */ /* 0x0083e2000c10193c */
[----:B------:R-:W-:-:S03]  /*c1c50*/  ISETP.LT.AND P0, PT, R153, UR4, !P4 ;  /* 0x0000000499007c0c */ /* 0x000fc6000e701270 */
[----:B-1----:R-:W3:Y:S04]  /*c1c60*/  LDL.LU R145, [R1+0x1220] ;  /* 0x0012200001917983 */ /* 0x002ee80000300800 */
[----:B------:R-:W3:Y:S01]  /*c1c70*/  LDL.LU R138, [R1+0x110] ;  /* 0x00011000018a7983 */ /* 0x000ee20000300800 */
[----:B----4-:R-:W-:-:S05]  /*c1c80*/  IMAD.WIDE R12, R144, 0x4, R2 ;  /* 0x00000004900c7825 */ /* 0x010fca00078e0202 */
[----:B------:R1:W-:Y:S01]  /*c1c90*/  @P0 STG.E desc[UR60][R12.64], R139 ;  /* 0x0000008b0c000986 */ /* 0x0003e2000c10193c */
[----:B------:R-:W-:Y:S01]  /*c1ca0*/  ISETP.LT.AND P0, PT, R155, UR4, !P4 ;  /* 0x000000049b007c0c */ /* 0x000fe2000e701270 */
[C---:B-1----:R-:W-:Y:S02]  /*c1cb0*/  IMAD.WIDE R12, R144.reuse, 0x4, R4 ;  /* 0x00000004900c7825 */ /* 0x042fe400078e0204 */
[----:B------:R-:W4:Y:S10]  /*c1cc0*/  LDL.LU R139, [R1+0xf84] ;  /* 0x000f8400018b7983 */ /* 0x000f340000300800 */
[----:B------:R1:W-:Y:S01]  /*c1cd0*/  @P0 STG.E desc[UR60][R12.64], R151 ;  /* 0x000000970c000986 */ /* 0x0003e2000c10193c */
[----:B------:R-:W-:Y:S01]  /*c1ce0*/  ISETP.LT.AND P0, PT, R157, UR4, !P4 ;  /* 0x000000049d007c0c */ /* 0x000fe2000e701270 */
[----:B-1----:R-:W-:Y:S01]  /*c1cf0*/  IMAD.WIDE R12, R144, 0x4, R6 ;  /* 0x00000004900c7825 */ /* 0x002fe200078e0206 */
[----:B------:R-:W-:-:S11]  /*c1d00*/  LOP3.LUT P3, RZ, R0, 0x100, RZ, 0xc0, !PT ;  /* 0x0000010000ff7812 */ /* 0x000fd6000786c0ff */
[----:B--2---:R1:W-:Y:S04]  /*c1d10*/  @P0 STG.E desc[UR60][R12.64], R148 ;  /* 0x000000940c000986 */ /* 0x0043e8000c10193c */
[----:B-1----:R-:W2:Y:S01]  /*c1d20*/  LDL.LU R148, [R1+0xd04] ;  /* 0x000d040001947983 */ /* 0x002ea20000300800 */
[----:B------:R-:W-:-:S03]  /*c1d30*/  ISETP.LT.AND P0, PT, R158, UR4, !P4 ;  /* 0x000000049e007c0c */ /* 0x000fc6000e701270 */
[----:B------:R-:W2:Y:S01]  /*c1d40*/  LDL.LU R151, [R1+0xb14] ;  /* 0x000b140001977983 */ /* 0x000ea20000300800 */
[----:B------:R-:W-:-:S03]  /*c1d50*/  IMAD.WIDE R12, R144, 0x4, R8 ;  /* 0x00000004900c7825 */ /* 0x000fc600078e0208 */
[----:B------:R-:W2:Y:S06]  /*c1d60*/  LDL.LU R144, [R1+0x1224] ;  /* 0x0012240001907983 */ /* 0x000eac0000300800 */
[----:B------:R1:W-:Y:S01]  /*c1d70*/  @P0 STG.E desc[UR60][R12.64], R156 ;  /* 0x0000009c0c000986 */ /* 0x0003e2000c10193c */
[----:B------:R-:W-:-:S03]  /*c1d80*/  ISETP.LT.AND P0, PT, R153, UR4, !P3 ;  /* 0x0000000499007c0c */ /* 0x000fc6000df01270 */
[----:B-1----:R-:W2:Y:S01]  /*c1d90*/  LDL.LU R156, [R1+0x904] ;  /* 0x00090400019c7983 */ /* 0x002ea20000300800 */
[----:B------:R-:W-:-:S09]  /*c1da0*/  IMAD.WIDE R12, R147, 0x4, R2 ;  /* 0x00000004930c7825 */ /* 0x000fd200078e0202 */
        /* <DEDUP_REMOVED lines=21> */
[----:B------:R-:W-:Y:S01]  /*c1f00*/  IMAD.WIDE R12, R145, 0x4, R4 ;  /* 0x00000004910c7825 */ /* 0x000fe200078e0204 */
[----:B------:R-:W-:-:S08]  /*c1f10*/  LOP3.LUT P5, RZ, R0, 0x400, RZ, 0xc0, !PT ;  /* 0x0000040000ff7812 */ /* 0x000fd000078ac0ff */
[----:B--2---:R1:W-:Y:S01]  /*c1f20*/  @P0 STG.E desc[UR60][R12.64], R148 ;  /* 0x000000940c000986 */ /* 0x0043e2000c10193c */
[----:B------:R-:W-:-:S03]  /*c1f30*/  ISETP.LT.AND P0, PT, R157, UR4, !P6 ;  /* 0x000000049d007c0c */ /* 0x000fc6000f701270 */
[----:B-1----:R-:W2:Y:S01]  /*c1f40*/  LDL.LU R148, [R1+0xd08] ;  /* 0x000d080001947983 */ /* 0x002ea20000300800 */
[----:B------:R-:W-:-:S09]  /*c1f50*/  IMAD.WIDE R12, R145, 0x4, R6 ;  /* 0x00000004910c7825 */ /* 0x000fd200078e0206 */
[----:B------:R1:W-:Y:S01]  /*c1f60*/  @P0 STG.E desc[UR60][R12.64], R151 ;  /* 0x000000970c000986 */ /* 0x0003e2000c10193c */
[----:B------:R-:W-:-:S03]  /*c1f70*/  ISETP.LT.AND P0, PT, R158, UR4, !P6 ;  /* 0x000000049e007c0c */ /* 0x000fc6000f701270 */
[----:B-1----:R-:W2:Y:S01]  /*c1f80*/  LDL.LU R151, [R1+0xb18] ;  /* 0x000b180001977983 */ /* 0x002ea20000300800 */
[----:B------:R-:W-:-:S03]  /*c1f90*/  IMAD.WIDE R12, R145, 0x4, R8 ;  /* 0x00000004910c7825 */ /* 0x000fc600078e0208 */
[----:B------:R-:W2:Y:S06]  /*c1fa0*/  LDL.LU R145, [R1+0x122c] ;  /* 0x00122c0001917983 */ /* 0x000eac0000300800 */
[----:B------:R1:W-:Y:S01]  /*c1fb0*/  @P0 STG.E desc[UR60][R12.64], R156 ;  /* 0x0000009c0c000986 */ /* 0x0003e2000c10193c */
[----:B------:R-:W-:Y:S01]  /*c1fc0*/  ISETP.LT.AND P0, PT, R153, UR4, !P5 ;  /* 0x0000000499007c0c */ /* 0x000fe2000ef01270 */
[C---:B-1----:R-:W-:Y:S02]  /*c1fd0*/  IMAD.WIDE R12, R144.reuse, 0x4, R2 ;  /* 0x00000004900c7825 */ /* 0x042fe400078e0202 */
[----:B------:R-:W2:Y:S10]  /*c1fe0*/  LDL.LU R156, [R1+0x908] ;  /* 0x00090800019c7983 */ /* 0x000eb40000300800 */
[----:B------:R1:W-:Y:S01]  /*c1ff0*/  @P0 STG.E desc[UR60][R12.64], R149 ;  /* 0x000000950c000986 */ /* 0x0003e2000c10193c */
[----:B------:R-:W-:Y:S01]  /*c2000*/  ISETP.LT.AND P0, PT, R155, UR4, !P5 ;  /* 0x000000049b007c0c */ /* 0x000fe2000ef01270 */
[----:B-1----:R-:W-:-:S12]  /*c2010*/  IMAD.WIDE R12, R144, 0x4, R4 ;  /* 0x00000004900c7825 */ /* 0x002fd800078e0204 */
        /* <DEDUP_REMOVED lines=9> */
[----:B------:R-:W-:Y:S01]  /*c20b0*/  LOP3.LUT P4, RZ, R0, 0x800, RZ, 0xc0, !PT ;  /* 0x0000080000ff7812 */ /* 0x000fe2000788c0ff */
[----:B------:R-:W2:Y:S10]  /*c20c0*/  LDL.LU R149, [R1+0x1230] ;  /* 0x0012300001957983 */ /* 0x000eb40000300800 */
[----:B---3--:R1:W-:Y:S01]  /*c20d0*/  @P0 STG.E desc[UR60][R12.64], R138 ;  /* 0x0000008a0c000986 */ /* 0x0083e2000c10193c */
[----:B------:R-:W-:Y:S01]  /*c20e0*/  ISETP.LT.AND P0, PT, R153, UR4, !P4 ;  /* 0x0000000499007c0c */ /* 0x000fe2000e701270 */
[----:B-1----:R-:W-:-:S12]  /*c20f0*/  IMAD.WIDE R12, R147, 0x4, R2 ;  /* 0x00000004930c7825 */ /* 0x002fd800078e0202 */
[----:B----4-:R1:W-:Y:S01]  /*c2100*/  @P0 STG.E desc[UR60][R12.64], R139 ;  /* 0x0000008b0c000986 */ /* 0x0103e2000c10193c */
[----:B------:R-:W-:-:S03]  /*c2110*/  ISETP.LT.AND P0, PT, R155, UR4, !P4 ;  /* 0x000000049b007c0c */ /* 0x000fc6000e701270 */
[----:B-1----:R-:W3:Y:S01]  /*c2120*/  LDL.LU R139, [R1+0x118] ;  /* 0x00011800018b7983 */ /* 0x002ee20000300800 */
[----:B------:R-:W-:Y:S01]  /*c2130*/  IMAD.WIDE R12, R147, 0x4, R4 ;  /* 0x00000004930c7825 */ /* 0x000fe200078e0204 */
[----:B------:R-:W-:-:S08]  /*c2140*/  LOP3.LUT P3, RZ, R0, 0x1000, RZ, 0xc0, !PT ;  /* 0x0000100000ff7812 */ /* 0x000fd0000786c0ff */
[----:B--2---:R1:W-:Y:S01]  /*c2150*/  @P0 STG.E desc[UR60][R12.64], R148 ;  /* 0x000000940c000986 */ /* 0x0043e2000c10193c */
[----:B------:R-:W-:-:S03]  /*c2160*/  ISETP.LT.AND P0, PT, R157, UR4, !P4 ;  /* 0x000000049d007c0c */ /* 0x000fc6000e701270 */
[----:B-1----:R-:W2:Y:S01]  /*c2170*/  LDL.LU R148, [R1+0xf8c] ;  /* 0x000f8c0001947983 */ /* 0x002ea20000300800 */
[----:B------:R-:W-:-:S09]  /*c2180*/  IMAD.WIDE R12, R147, 0x4, R6 ;  /* 0x00000004930c7825 */ /* 0x000fd200078e0206 */
[----:B------:R1:W-:Y:S04]  /*c2190*/  @P0 STG.E desc[UR60][R12.64], R151 ;  /* 0x000000970c000986 */ /* 0x0003e8000c10193c */
[----:B-1----:R-:W4:Y:S01]  /*c21a0*/  LDL.LU R151, [R1+0xd0c] ;  /* 0x000d0c0001977983 */ /* 0x002f220000300800 */
[----:B------:R-:W-:Y:S01]  /*c21b0*/  ISETP.LT.AND P0, PT, R158, UR4, !P4 ;  /* 0x000000049e007c0c */ /* 0x000fe2000e701270 */
[----:B------:R-:W-:Y:S02]  /*c21c0*/  IMAD.WIDE R12, R147, 0x4, R8 ;  /* 0x00000004930c7825 */ /* 0x000fe400078e0208 */
[----:B------:R-:W4:Y:S04]  /*c21d0*/  LDL.LU R147, [R1+0xb1c] ;  /* 0x000b1c0001937983 */ /* 0x000f280000300800 */
[----:B------:R-:W4:Y:S06]  /*c21e0*/  LDL.LU R138, [R1+0x1234] ;  /* 0x00123400018a7983 */ /* 0x000f2c0000300800 */
[----:B------:R1:W-:Y:S01]  /*c21f0*/  @P0 STG.E desc[UR60][R12.64], R156 ;  /* 0x0000009c0c000986 */ /* 0x0003e2000c10193c */
[----:B------:R-:W-:Y:S01]  /*c2200*/  ISETP.LT.AND P0, PT, R153, UR4, !P3 ;  /* 0x0000000499007c0c */ /* 0x000fe2000df01270 */
[----:B-1----:R-:W-:-:S12]  /*c2210*/  IMAD.WIDE R12, R145, 0x4, R2 ;  /* 0x00000004910c7825 */ /* 0x002fd800078e0202 */
[----:B------:R1:W-:Y:S01]  /*c2220*/  @P0 STG.E desc[UR60][R12.64], R146 ;  /* 0x000000920c000986 */ /* 0x0003e2000c10193c */
[----:B------:R-:W-:-:S03]  /*c2230*/  ISETP.LT.AND P0, PT, R155, UR4, !P3 ;  /* 0x000000049b007c0c */ /* 0x000fc6000df01270 */
[----:B-1----:R-:W4:Y:S01]  /*c2240*/  LDL.LU R146, [R1+0x90c] ;  /* 0x00090c0001927983 */ /* 0x002f220000300800 */
[----:B------:R-:W-:-:S03]  /*c2250*/  IMAD.WIDE R12, R145, 0x4, R4 ;  /* 0x00000004910c7825 */ /* 0x000fc600078e0204 */
[----:B------:R-:W4:Y:S06]  /*c2260*/  LDL.LU R156, [R1+0x71c] ;  /* 0x00071c00019c7983 */ /* 0x000f2c0000300800 */
[----:B------:R1:W-:Y:S01]  /*c2270*/  @P0 STG.E desc[UR60][R12.64], R150 ;  /* 0x000000960c000986 */ /* 0x0003e2000c10193c */
[----:B------:R-:W-:Y:S01]  /*c2280*/  ISETP.LT.AND P0, PT, R157, UR4, !P3 ;  /* 0x000000049d007c0c */ /* 0x000fe2000df01270 */
[----:B-1----:R-:W-:-:S12]  /*c2290*/  IMAD.WIDE R12, R145, 0x4, R6 ;  /* 0x00000004910c7825 */ /* 0x002fd800078e0206 */
[----:B------:R1:W-:Y:S04]  /*c22a0*/  @P0 STG.E desc[UR60][R12.64], R144 ;  /* 0x000000900c000986 */ /* 0x0003e8000c10193c */
[----:B-1----:R-:W4:Y:S04]  /*c22b0*/  LDL.LU R144, [R1+0x51c] ;  /* 0x00051c0001907983 */ /* 0x002f280000300800 */
[----:B------:R-:W4:Y:S01]  /*c22c0*/  LDL.LU R150, [R1+0x31c] ;  /* 0x00031c0001967983 */ /* 0x000f220000300800 */
[----:B------:R-:W-:Y:S01]  /*c22d0*/  ISETP.LT.AND P0, PT, R158, UR4, !P3 ;  /* 0x000000049e007c0c */ /* 0x000fe2000df01270 */
[----:B------:R-:W-:Y:S01]  /*c22e0*/  IMAD.WIDE R12, R145, 0x4, R8 ;  /* 0x00000004910c7825 */ /* 0x000fe200078e0208 */
[C---:B------:R-:W-:Y:S01]  /*c22f0*/  LOP3.LUT P5, RZ, R0.reuse, 0x2000, RZ, 0xc0, !PT ;  /* 0x0000200000ff7812 */ /* 0x040fe200078ac0ff */
[----:B------:R-:W4:Y:S10]  /*c2300*/  LDL.LU R145, [R1+0x1238] ;  /* 0x0012380001917983 */ /* 0x000f340000300800 */
[----:B---3--:R1:W-:Y:S01]  /*c2310*/  @P0 STG.E desc[UR60][R12.64], R139 ;  /* 0x0000008b0c000986 */ /* 0x0083e2000c10193c */
[----:B------:R-:W-:Y:S01]  /*c2320*/  ISETP.LT.AND P0, PT, R153, UR4, !P5 ;  /* 0x0000000499007c0c */ /* 0x000fe2000ef01270 */
[----:B-1----:R-:W-:Y:S01]  /*c2330*/  IMAD.WIDE R12, R149, 0x4, R2 ;  /* 0x00000004950c7825 */ /* 0x002fe200078e0202 */
[----:B------:R-:W-:-:S11]  /*c2340*/  LOP3.LUT P4, RZ, R0, 0x4000, RZ, 0xc0, !PT ;  /* 0x0000400000ff7812 */ /* 0x000fd6000788c0ff */
[----:B--2---:R1:W-:Y:S01]  /*c2350*/  @P0 STG.E desc[UR60][R12.64], R148 ;  /* 0x000000940c000986 */ /* 0x0043e2000c10193c */
[----:B------:R-:W-:-:S03]  /*c2360*/  ISETP.LT.AND P0, PT, R155, UR4, !P5 ;  /* 0x000000049b007c0c */ /* 0x000fc6000ef01270 */
[----:B-1----:R-:W2:Y:S01]  /*c2370*/  LDL.LU R148, [R1+0x11c] ;  /* 0x00011c0001947983 */ /* 0x002ea20000300800 */
[----:B------:R-:W-:-:S09]  /*c2380*/  IMAD.WIDE R12, R149, 0x4, R4 ;  /* 0x00000004950c7825 */ /* 0x000fd200078e0204 */
[----:B----4-:R1:W-:Y:S01]  /*c2390*/  @P0 STG.E desc[UR60][R12.64], R151 ;  /* 0x000000970c000986 */ /* 0x0103e2000c10193c */
[----:B------:R-:W-:-:S03]  /*c23a0*/  ISETP.LT.AND P0, PT, R157, UR4, !P5 ;  /* 0x000000049d007c0c */ /* 0x000fc6000ef01270 */
[----:B-1----:R-:W3:Y:S01]  /*c23b0*/  LDL.LU R151, [R1+0xfa0] ;  /* 0x000fa00001977983 */ /* 0x002ee20000300800 */
[----:B------:R-:W-:-:S09]  /*c23c0*/  IMAD.WIDE R12, R149, 0x4, R6 ;  /* 0x00000004950c7825 */ /* 0x000fd200078e0206 */
[----:B------:R1:W-:Y:S04]  /*c23d0*/  @P0 STG.E desc[UR60][R12.64], R147 ;  /* 0x000000930c000986 */ /* 0x0003e8000c10193c */
[----:B-1----:R-:W4:Y:S01]  /*c23e0*/  LDL.LU R147, [R1+0xf90] ;  /* 0x000f900001937983 */ /* 0x002f220000300800 */
[----:B------:R-:W-:Y:S01]  /*c23f0*/  ISETP.LT.AND P0, PT, R158, UR4, !P5 ;  /* 0x000000049e007c0c */ /* 0x000fe2000ef01270 */
[----:B------:R-:W-:Y:S02]  /*c2400*/  IMAD.WIDE R12, R149, 0x4, R8 ;  /* 0x00000004950c7825 */ /* 0x000fe400078e0208 */
[----:B------:R-:W4:Y:S10]  /*c2410*/  LDL.LU R149, [R1+0xd10] ;  /* 0x000d100001957983 */ /* 0x000f340000300800 */
[----:B------:R1:W-:Y:S01]  /*c2420*/  @P0 STG.E desc[UR60][R12.64], R146 ;  /* 0x000000920c000986 */ /* 0x0003e2000c10193c */
[----:B------:R-:W-:-:S03]  /*c2430*/  ISETP.LT.AND P0, PT, R153, UR4, !P4 ;  /* 0x0000000499007c0c */ /* 0x000fc6000e701270 */
[----:B-1----:R-:W4:Y:S04]  /*c2440*/  LDL.LU R146, [R1+0x123c] ;  /* 0x00123c0001927983 */ /* 0x002f280000300800 */
[----:B------:R-:W4:Y:S01]  /*c2450*/  LDL.LU R139, [R1+0x910] ;  /* 0x00091000018b7983 */ /* 0x000f220000300800 */
[----:B------:R-:W-:-:S05]  /*c2460*/  IMAD.WIDE R12, R138, 0x4, R2 ;  /* 0x000000048a0c7825 */ /* 0x000fca00078e0202 */
[----:B------:R1:W-:Y:S01]  /*c2470*/  @P0 STG.E desc[UR60][R12.64], R156 ;  /* 0x0000009c0c000986 */ /* 0x0003e2000c10193c */
[----:B------:R-:W-:-:S03]  /*c2480*/  ISETP.LT.AND P0, PT, R155, UR4, !P4 ;  /* 0x000000049b007c0c */ /* 0x000fc6000e701270 */
[----:B-1----:R-:W4:Y:S01]  /*c2490*/  LDL.LU R156, [R1+0x720] ;  /* 0x00072000019c7983 */ /* 0x002f220000300800 */
[----:B------:R-:W-:-:S09]  /*c24a0*/  IMAD.WIDE R12, R138, 0x4, R4 ;  /* 0x000000048a0c7825 */ /* 0x000fd200078e0204 */
[----:B------:R1:W-:Y:S04]  /*c24b0*/  @P0 STG.E desc[UR60][R12.64], R144 ;  /* 0x000000900c000986 */ /* 0x0003e8000c10193c */
[----:B-1----:R-:W4:Y:S01]  /*c24c0*/  LDL.LU R144, [R1+0x520] ;  /* 0x0005200001907983 */ /* 0x002f220000300800 */
[----:B------:R-:W-:Y:S01]  /*c24d0*/  ISETP.LT.AND P0, PT, R157, UR4, !P4 ;  /* 0x000000049d007c0c */ /* 0x000fe2000e701270 */
[----:B------:R-:W-:-:S12]  /*c24e0*/  IMAD.WIDE R12, R138, 0x4, R6 ;  /* 0x000000048a0c7825 */ /* 0x000fd800078e0206 */
[----:B------:R1:W-:Y:S04]  /*c24f0*/  @P0 STG.E desc[UR60][R12.64], R150 ;  /* 0x000000960c000986 */ /* 0x0003e8000c10193c */
[----:B-1----:R-:W4:Y:S01]  /*c2500*/  LDL.LU R150, [R1+0x320] ;  /* 0x0003200001967983 */ /* 0x002f220000300800 */
[----:B------:R-:W-:Y:S01]  /*c2510*/  ISETP.LT.AND P0, PT, R158, UR4, !P4 ;  /* 0x000000049e007c0c */ /* 0x000fe2000e701270 */
[----:B------:R-:W-:Y:S01]  /*c2520*/  IMAD.WIDE R12, R138, 0x4, R8 ;  /* 0x000000048a0c7825 */ /* 0x000fe200078e0208 */
[C---:B------:R-:W-:Y:S02]  /*c2530*/  LOP3.LUT P6, RZ, R0.reuse, 0x8000, RZ, 0xc0, !PT ;  /* 0x0000800000ff7812 */ /* 0x040fe400078cc0ff */
[----:B------:R-:W-:-:S09]  /*c2540*/  LOP3.LUT P3, RZ, R0, 0x10000, RZ, 0xc0, !PT ;  /* 0x0001000000ff7812 */ /* 0x000fd2000786c0ff */
[----:B--2---:R1:W-:Y:S01]  /*c2550*/  @P0 STG.E desc[UR60][R12.64], R148 ;  /* 0x000000940c000986 */ /* 0x0043e2000c10193c */
[----:B------:R-:W-:-:S03]  /*c2560*/  ISETP.LT.AND P0, PT, R153, UR4, !P6 ;  /* 0x0000000499007c0c */ /* 0x000fc6000f701270 */
[----:B-1----:R-:W2:Y:S04]  /*c2570*/  LDL.LU R148, [R1+0x1240] ;  /* 0x0012400001947983 */ /* 0x002ea80000300800 */
[----:B------:R-:W2:Y:S01]  /*c2580*/  LDL.LU R138, [R1+0x120] ;  /* 0x00012000018a7983 */ /* 0x000ea20000300800 */
[----:B------:R-:W-:-:S05]  /*c2590*/  IMAD.WIDE R12, R145, 0x4, R2 ;  /* 0x00000004910c7825 */ /* 0x000fca00078e0202 */
        /* <DEDUP_REMOVED lines=9> */
[----:B------:R-:W-:Y:S01]  /*c2630*/  ISETP.LT.AND P0, PT, R158, UR4, !P6 ;  /* 0x000000049e007c0c */ /* 0x000fe2000f701270 */
[----:B-1----:R-:W-:Y:S02]  /*c2640*/  IMAD.WIDE R12, R145, 0x4, R8 ;  /* 0x00000004910c7825 */ /* 0x002fe400078e0208 */
[----:B------:R-:W4:Y:S04]  /*c2650*/  LDL.LU R149, [R1+0xd14] ;  /* 0x000d140001957983 */ /* 0x000f280000300800 */
[----:B------:R-:W4:Y:S06]  /*c2660*/  LDL.LU R145, [R1+0x1244] ;  /* 0x0012440001917983 */ /* 0x000f2c0000300800 */
[----:B------:R1:W-:Y:S01]  /*c2670*/  @P0 STG.E desc[UR60][R12.64], R139 ;  /* 0x0000008b0c000986 */ /* 0x0003e2000c10193c */
[----:B------:R-:W-:Y:S01]  /*c2680*/  ISETP.LT.AND P0, PT, R153, UR4, !P3 ;  /* 0x0000000499007c0c */ /* 0x000fe2000df01270 */
[----:B-1----:R-:W-:-:S02]  /*c2690*/  IMAD.WIDE R12, R146, 0x4, R2 ;  /* 0x00000004920c7825 */ /* 0x002fc400078e0202 */
[----:B------:R-:W4:Y:S10]  /*c26a0*/  LDL.LU R139, [R1+0x914] ;  /* 0x00091400018b7983 */ /* 0x000f340000300800 */
[----:B------:R1:W-:Y:S01]  /*c26b0*/  @P0 STG.E desc[UR60][R12.64], R156 ;  /* 0x0000009c0c000986 */ /* 0x0003e2000c10193c */
[----:B------:R-:W-:Y:S01]  /*c26c0*/  ISETP.LT.AND P0, PT, R155, UR4, !P3 ;  /* 0x000000049b007c0c */ /* 0x000fe2000df01270 */
[----:B-1----:R-:W-:-:S12]  /*c26d0*/  IMAD.WIDE R12, R146, 0x4, R4 ;  /* 0x00000004920c7825 */ /* 0x002fd800078e0204 */
[----:B------:R1:W-:Y:S04]  /*c26e0*/  @P0 STG.E desc[UR60][R12.64], R144 ;  /* 0x000000900c000986 */ /* 0x0003e8000c10193c */
[----:B-1----:R-:W4:Y:S01]  /*c26f0*/  LDL.LU R144, [R1+0x724] ;  /* 0x0007240001907983 */ /* 0x002f220000300800 */
[----:B------:R-:W-:-:S03]  /*c2700*/  ISETP.LT.AND P0, PT, R157, UR4, !P3 ;  /* 0x000000049d007c0c */ /* 0x000fc6000df01270 */
[----:B------:R-:W4:Y:S01]  /*c2710*/  LDL.LU R156, [R1+0x524] ;  /* 0x00052400019c7983 */ /* 0x000f220000300800 */
[----:B------:R-:W-:-:S09]  /*c2720*/  IMAD.WIDE R12, R146, 0x4, R6 ;  /* 0x00000004920c7825 */ /* 0x000fd200078e0206 */
[----:B------:R1:W-:Y:S04]  /*c2730*/  @P0 STG.E desc[UR60][R12.64], R150 ;  /* 0x000000960c000986 */ /* 0x0003e8000c10193c */
[----:B-1----:R-:W4:Y:S01]  /*c2740*/  LDL.LU R150, [R1+0x324] ;  /* 0x0003240001967983 */ /* 0x002f220000300800 */
[----:B------:R-:W-:Y:S01]  /*c2750*/  ISETP.LT.AND P0, PT, R158, UR4, !P3 ;  /* 0x000000049e007c0c */ /* 0x000fe2000df01270 */
[----:B------:R-:W-:Y:S01]  /*c2760*/  IMAD.WIDE R12, R146, 0x4, R8 ;  /* 0x00000004920c7825 */ /* 0x000fe200078e0208 */
[C---:B------:R-:W-:Y:S01]  /*c2770*/  LOP3.LUT P5, RZ, R0.reuse, 0x20000, RZ, 0xc0, !PT ;  /* 0x0002000000ff7812 */ /* 0x040fe200078ac0ff */
[----:B------:R-:W4:Y:S01]  /*c2780*/  LDL.LU R146, [R1+0x1248] ;  /* 0x0012480001927983 */ /* 0x000f220000300800 */
[----:B------:R-:W-:-:S09]  /*c2790*/  LOP3.LUT P4, RZ, R0, 0x40000, RZ, 0xc0, !PT ;  /* 0x0004000000ff7812 */ /* 0x000fd2000788c0ff */
[----:B--2---:R1:W-:Y:S01]  /*c27a0*/  @P0 STG.E desc[UR60][R12.64], R138 ;  /* 0x0000008a0c000986 */ /* 0x0043e2000c10193c */
[----:B------:R-:W-:Y:S01]  /*c27b0*/  ISETP.LT.AND P0, PT, R153, UR4, !P5 ;  /* 0x0000000499007c0c */ /* 0x000fe2000ef01270 */
[C---:B-1----:R-:W-:Y:S02]  /*c27c0*/  IMAD.WIDE R12, R148.reuse, 0x4, R2 ;  /* 0x00000004940c7825 */ /* 0x042fe400078e0202 */
[----:B------:R-:W2:Y:S10]  /*c27d0*/  LDL.LU R138, [R1+0x124] ;  /* 0x00012400018a7983 */ /* 0x000eb40000300800 */
[----:B---3--:R1:W-:Y:S01]  /*c27e0*/  @P0 STG.E desc[UR60][R12.64], R151 ;  /* 0x000000970c000986 */ /* 0x0083e2000c10193c */
[----:B------:R-:W-:Y:S01]  /*c27f0*/  ISETP.LT.AND P0, PT, R155, UR4, !P5 ;  /* 0x000000049b007c0c */ /* 0x000fe2000ef01270 */
[----:B-1----:R-:W-:-:S12]  /*c2800*/  IMAD.WIDE R12, R148, 0x4, R4 ;  /* 0x00000004940c7825 */ /* 0x002fd800078e0204 */
[----:B----4-:R1:W-:Y:S04]  /*c2810*/  @P0 STG.E desc[UR60][R12.64], R147 ;  /* 0x000000930c000986 */ /* 0x0103e8000c10193c */
[----:B-1----:R-:W3:Y:S01]  /*c2820*/  LDL.LU R147, [R1+0xfa8] ;  /* 0x000fa80001937983 */ /* 0x002ee20000300800 */
[----:B------:R-:W-:-:S03]  /*c2830*/  ISETP.LT.AND P0, PT, R157, UR4, !P5 ;  /* 0x000000049d007c0c */ /* 0x000fc6000ef01270 */
[----:B------:R-:W4:Y:S01]  /*c2840*/  LDL.LU R151, [R1+0xf98] ;  /* 0x000f980001977983 */ /* 0x000f220000300800 */
[----:B------:R-:W-:-:S09]  /*c2850*/  IMAD.WIDE R12, R148, 0x4, R6 ;  /* 0x00000004940c7825 */ /* 0x000fd200078e0206 */
[----:B------:R1:W-:Y:S01]  /*c2860*/  @P0 STG.E desc[UR60][R12.64], R149 ;  /* 0x000000950c000986 */ /* 0x0003e2000c10193c */
[----:B------:R-:W-:Y:S01]  /*c2870*/  ISETP.LT.AND P0, PT, R158, UR4, !P5 ;  /* 0x000000049e007c0c */ /* 0x000fe2000ef01270 */
[----:B-1----:R-:W-:Y:S02]  /*c2880*/  IMAD.WIDE R12, R148, 0x4, R8 ;  /* 0x00000004940c7825 */ /* 0x002fe400078e0208 */
[----:B------:R-:W4:Y:S10]  /*c2890*/  LDL.LU R148, [R1+0xd18] ;  /* 0x000d180001947983 */ /* 0x000f340000300800 */
[----:B------:R1:W-:Y:S01]  /*c28a0*/  @P0 STG.E desc[UR60][R12.64], R139 ;  /* 0x0000008b0c000986 */ /* 0x0003e2000c10193c */
[----:B------:R-:W-:-:S03]  /*c28b0*/  ISETP.LT.AND P0, PT, R153, UR4, !P4 ;  /* 0x0000000499007c0c */ /* 0x000fc6000e701270 */
[----:B------:R-:W4:Y:S01]  /*c28c0*/  LDL.LU R149, [R1+0x124c] ;  /* 0x00124c0001957983 */ /* 0x000f220000300800 */
[----:B-1----:R-:W-:-:S09]  /*c28d0*/  IMAD.WIDE R12, R145, 0x4, R2 ;  /* 0x00000004910c7825 */ /* 0x002fd200078e0202 */
[----:B------:R1:W-:Y:S04]  /*c28e0*/  @P0 STG.E desc[UR60][R12.64], R144 ;  /* 0x000000900c000986 */ /* 0x0003e8000c10193c */
[----:B-1----:R-:W4:Y:S01]  /*c28f0*/  LDL.LU R144, [R1+0x918] ;  /* 0x0009180001907983 */ /* 0x002f220000300800 */
[----:B------:R-:W-:-:S03]  /*c2900*/  ISETP.LT.AND P0, PT, R155, UR4, !P4 ;  /* 0x000000049b007c0c */ /* 0x000fc6000e701270 */
[----:B------:R-:W4:Y:S01]  /*c2910*/  LDL.LU R139, [R1+0x728] ;  /* 0x00072800018b7983 */ /* 0x000f220000300800 */
[----:B------:R-:W-:-:S09]  /*c2920*/  IMAD.WIDE R12, R145, 0x4, R4 ;  /* 0x00000004910c7825 */ /* 0x000fd200078e0204 */
[----:B------:R1:W-:Y:S01]  /*c2930*/  @P0 STG.E desc[UR60][R12.64], R156 ;  /* 0x0000009c0c000986 */ /* 0x0003e2000c10193c */
[----:B------:R-:W-:-:S03]  /*c2940*/  ISETP.LT.AND P0, PT, R157, UR4, !P4 ;  /* 0x000000049d007c0c */ /* 0x000fc6000e701270 */
[----:B-1----:R-:W4:Y:S01]  /*c2950*/  LDL.LU R156, [R1+0x528] ;  /* 0x00052800019c7983 */ /* 0x002f220000300800 */
        /* <DEDUP_REMOVED lines=10> */
[----:B-1----:R-:W-:-:S12]  /*c2a00*/  IMAD.WIDE R12, R146, 0x4, R2 ;  /* 0x00000004920c7825 */ /* 0x002fd800078e0202 */
[----:B---3--:R1:W-:Y:S01]  /*c2a10*/  @P0 STG.E desc[UR60][R12.64], R147 ;  /* 0x000000930c000986 */ /* 0x0083e2000c10193c */
        /* <DEDUP_REMOVED lines=9> */
[----:B------:R-:W-:-:S03]  /*c2ab0*/  ISETP.LT.AND P0, PT, R158, UR4, !P3 ;  /* 0x000000049e007c0c */ /* 0x000fc6000df01270 */
[----:B------:R-:W4:Y:S01]  /*c2ac0*/  LDL.LU R138, [R1+0xd1c] ;  /* 0x000d1c00018a7983 */ /* 0x000f220000300800 */
[----:B------:R-:W-:-:S03]  /*c2ad0*/  IMAD.WIDE R12, R146, 0x4, R8 ;  /* 0x00000004920c7825 */ /* 0x000fc600078e0208 */
[----:B------:R-:W4:Y:S06]  /*c2ae0*/  LDL.LU R146, [R1+0x1254] ;  /* 0x0012540001927983 */ /* 0x000f2c0000300800 */
[----:B------:R1:W-:Y:S01]  /*c2af0*/  @P0 STG.E desc[UR60][R12.64], R144 ;  /* 0x000000900c000986 */ /* 0x0003e2000c10193c */
        /* <DEDUP_REMOVED lines=20> */
[----:B-1----:R-:W-:Y:S02]  /*c2c40*/  IMAD.WIDE R12, R145, 0x4, R2 ;  /* 0x00000004910c7825 */ /* 0x002fe400078e0202 */
[----:B------:R-:W2:Y:S10]  /*c2c50*/  LDL.LU R147, [R1+0x12c] ;  /* 0x00012c0001937983 */ /* 0x000eb40000300800 */
[----:B---3--:R1:W-:Y:S01]  /*c2c60*/  @P0 STG.E desc[UR60][R12.64], R151 ;  /* 0x000000970c000986 */ /* 0x0083e2000c10193c */
[----:B------:R-:W-:Y:S01]  /*c2c70*/  ISETP.LT.AND P0, PT, R155, UR4, !P6 ;  /* 0x000000049b007c0c */ /* 0x000fe2000f701270 */
[----:B-1----:R-:W-:-:S02]  /*c2c80*/  IMAD.WIDE R12, R145, 0x4, R4 ;  /* 0x00000004910c7825 */ /* 0x002fc400078e0204 */
[----:B------:R-:W3:Y:S10]  /*c2c90*/  LDL.LU R151, [R1+0xfb0] ;  /* 0x000fb00001977983 */ /* 0x000ef40000300800 */
[----:B----4-:R1:W-:Y:S01]  /*c2ca0*/  @P0 STG.E desc[UR60][R12.64], R148 ;  /* 0x000000940c000986 */ /* 0x0103e2000c10193c */
[----:B------:R-:W-:Y:S01]  /*c2cb0*/  ISETP.LT.AND P0, PT, R157, UR4, !P6 ;  /* 0x000000049d007c0c */ /* 0x000fe2000f701270 */
[----:B-1----:R-:W-:-:S02]  /*c2cc0*/  IMAD.WIDE R12, R145, 0x4, R6 ;  /* 0x00000004910c7825 */ /* 0x002fc400078e0206 */
[----:B------:R-:W4:Y:S10]  /*c2cd0*/  LDL.LU R148, [R1+0xd20] ;  /* 0x000d200001947983 */ /* 0x000f340000300800 */
[----:B------:R1:W-:Y:S01]  /*c2ce0*/  @P0 STG.E desc[UR60][R12.64], R138 ;  /* 0x0000008a0c000986 */ /* 0x0003e2000c10193c */
[----:B------:R-:W-:Y:S01]  /*c2cf0*/  ISETP.LT.AND P0, PT, R158, UR4, !P6 ;  /* 0x000000049e007c0c */ /* 0x000fe2000f701270 */
[----:B-1----:R-:W-:-:S02]  /*c2d00*/  IMAD.WIDE R12, R145, 0x4, R8 ;  /* 0x00000004910c7825 */ /* 0x002fc400078e0208 */
[----:B------:R-:W4:Y:S10]  /*c2d10*/  LDL.LU R145, [R1+0xb20] ;  /* 0x000b200001917983 */ /* 0x000f340000300800 */
[----:B------:R1:W-:Y:S01]  /*c2d20*/  @P0 STG.E desc[UR60][R12.64], R144 ;  /* 0x000000900c000986 */ /* 0x0003e2000c10193c */
[----:B------:R-:W-:Y:S01]  /*c2d30*/  ISETP.LT.AND P0, PT, R153, UR4, !P4 ;  /* 0x0000000499007c0c */ /* 0x000fe2000e701270 */
[----:B-1----:R-:W-:-:S02]  /*c2d40*/  IMAD.WIDE R12, R146, 0x4, R2 ;  /* 0x00000004920c7825 */ /* 0x002fc400078e0202 */
        /* <DEDUP_REMOVED lines=8> */
[----:B------:R-:W-:-:S09]  /*c2dd0*/  IMAD.WIDE R12, R146, 0x4, R6 ;  /* 0x00000004920c7825 */ /* 0x000fd200078e0206 */
[----:B------:R1:W-:Y:S04]  /*c2de0*/  @P0 STG.E desc[UR60][R12.64], R150 ;  /* 0x000000960c000986 */ /* 0x0003e8000c10193c */
[----:B-1----:R-:W4:Y:S01]  /*c2df0*/  LDL.LU R150, [R1+0x530] ;  /* 0x0005300001967983 */ /* 0x002f220000300800 */
[----:B------:R-:W-:Y:S01]  /*c2e00*/  IMAD.WIDE R12, R146, 0x4, R8 ;  /* 0x00000004920c7825 */ /* 0x000fe200078e0208 */
[----:B------:R-:W-:Y:S02]  /*c2e10*/  ISETP.LT.AND P0, PT, R158, UR4, !P4 ;  /* 0x000000049e007c0c */ /* 0x000fe4000e701270 */
[----:B------:R-:W4:Y:S01]  /*c2e20*/  LDL.LU R146, [R1+0x330] ;  /* 0x0003300001927983 */ /* 0x000f220000300800 */
[C---:B------:R-:W-:Y:S02]  /*c2e30*/  LOP3.LUT P3, RZ, R0.reuse, 0x800000, RZ, 0xc0, !PT ;  /* 0x0080000000ff7812 */ /* 0x040fe4000786c0ff */
[----:B------:R-:W-:-:S08]  /*c2e40*/  LOP3.LUT P5, RZ, R0, 0x1000000, RZ, 0xc0, !PT ;  /* 0x0100000000ff7812 */ /* 0x000fd000078ac0ff */
[----:B--2---:R1:W-:Y:S01]  /*c2e50*/  @P0 STG.E desc[UR60][R12.64], R147 ;  /* 0x000000930c000986 */ /* 0x0043e2000c10193c */
[----:B------:R-:W-:Y:S01]  /*c2e60*/  ISETP.LT.AND P0, PT, R153, UR4, !P3 ;  /* 0x0000000499007c0c */ /* 0x000fe2000df01270 */
[----:B-1----:R-:W-:Y:S02]  /*c2e70*/  IMAD.WIDE R12, R149, 0x4, R2 ;  /* 0x00000004950c7825 */ /* 0x002fe400078e0202 */
        /* <DEDUP_REMOVED lines=12> */
[----:B------:R-:W-:-:S03]  /*c2f40*/  IMAD.WIDE R12, R149, 0x4, R8 ;  /* 0x00000004950c7825 */ /* 0x000fc600078e0208 */
[----:B------:R-:W4:Y:S04]  /*c2f50*/  LDL.LU R149, [R1+0xb24] ;  /* 0x000b240001957983 */ /* 0x000f280000300800 */
[----:B------:R-:W4:Y:S04]  /*c2f60*/  LDL.LU R139, [R1+0x1264] ;  /* 0x00126400018b7983 */ /* 0x000f280000300800 */
        /* <DEDUP_REMOVED lines=15> */
[C---:B------:R-:W-:Y:S01]  /*c3060*/  LOP3.LUT P4, RZ, R0.reuse, 0x2000000, RZ, 0xc0, !PT ;  /* 0x0200000000ff7812 */ /* 0x040fe2000788c0ff */
[----:B------:R-:W4:Y:S04]  /*c3070*/  LDL.LU R156, [R1+0x334] ;  /* 0x00033400019c7983 */ /* 0x000f280000300800 */
[----:B------:R-:W4:Y:S01]  /*c3080*/  LDL.LU R144, [R1+0x1268] ;  /* 0x0012680001907983 */ /* 0x000f220000300800 */
[----:B------:R-:W-:-:S05]  /*c3090*/  LOP3.LUT P3, RZ, R0, 0x4000000, RZ, 0xc0, !PT ;  /* 0x0400000000ff7812 */ /* 0x000fca000786c0ff */
[----:B---3--:R2:W-:Y:S01]  /*c30a0*/  @P0 STG.E desc[UR60][R12.64], R151 ;  /* 0x000000970c000986 */ /* 0x0085e2000c10193c */
[----:B------:R-:W-:Y:S01]  /*c30b0*/  ISETP.LT.AND P0, PT, R153, UR4, !P4 ;  /* 0x0000000499007c0c */ /* 0x000fe2000e701270 */
[----:B--2---:R-:W-:-:S12]  /*c30c0*/  IMAD.WIDE R12, R147, 0x4, R2 ;  /* 0x00000004930c7825 */ /* 0x004fd800078e0202 */
[----:B----4-:R1:W-:Y:S01]  /*c30d0*/  @P0 STG.E desc[UR60][R12.64], R148 ;  /* 0x000000940c000986 */ /* 0x0103e2000c10193c */
[----:B------:R-:W-:-:S03]  /*c30e0*/  ISETP.LT.AND P0, PT, R155, UR4, !P4 ;  /* 0x000000049b007c0c */ /* 0x000fc6000e701270 */
[----:B-1----:R-:W2:Y:S01]  /*c30f0*/  LDL.LU R148, [R1+0x134] ;  /* 0x0001340001947983 */ /* 0x002ea20000300800 */
[----:B------:R-:W-:-:S09]  /*c3100*/  IMAD.WIDE R12, R147, 0x4, R4 ;  /* 0x00000004930c7825 */ /* 0x000fd200078e0204 */
[----:B------:R1:W-:Y:S01]  /*c3110*/  @P0 STG.E desc[UR60][R12.64], R145 ;  /* 0x000000910c000986 */ /* 0x0003e2000c10193c */
[----:B------:R-:W-:-:S03]  /*c3120*/  ISETP.LT.AND P0, PT, R157, UR4, !P4 ;  /* 0x000000049d007c0c */ /* 0x000fc6000e701270 */
[----:B-1----:R-:W3:Y:S01]  /*c3130*/  LDL.LU R145, [R1+0xfb8] ;  /* 0x000fb80001917983 */ /* 0x002ee20000300800 */
[----:B------:R-:W-:-:S03]  /*c3140*/  IMAD.WIDE R12, R147, 0x4, R6 ;  /* 0x00000004930c7825 */ /* 0x000fc600078e0206 */
[----:B------:R-:W4:Y:S06]  /*c3150*/  LDL.LU R151, [R1+0xd28] ;  /* 0x000d280001977983 */ /* 0x000f2c0000300800 */
        /* <DEDUP_REMOVED lines=10> */
[----:B------:R-:W-:Y:S01]  /*c3200*/  ISETP.LT.AND P0, PT, R155, UR4, !P3 ;  /* 0x000000049b007c0c */ /* 0x000fe2000df01270 */
[----:B------:R-:W-:-:S12]  /*c3210*/  IMAD.WIDE R12, R139, 0x4, R4 ;  /* 0x000000048b0c7825 */ /* 0x000fd800078e0204 */
        /* <DEDUP_REMOVED lines=27> */
[----:B------:R-:W4:Y:S06]  /*c33d0*/  LDL.LU R144, [R1+0x1274] ;  /* 0x0012740001907983 */ /* 0x000f2c0000300800 */
[----:B------:R1:W-:Y:S04]  /*c33e0*/  @P0 STG.E desc[UR60][R12.64], R150 ;  /* 0x000000960c000986 */ /* 0x0003e8000c10193c */
[----:B-1----:R-:W4:Y:S01]  /*c33f0*/  LDL.LU R150, [R1+0x92c] ;  /* 0x00092c0001967983 */ /* 0x002f220000300800 */
[----:B------:R-:W-:-:S04]  /*c3400*/  LOP3.LUT P5, RZ, R0, 0x10000000, RZ, 0xc0, !PT ;  /* 0x1000000000ff7812 */ /* 0x000fc800078ac0ff */
[----:B------:R-:W-:Y:S01]  /*c3410*/  ISETP.LT.AND P0, PT, R153, UR4, !P5 ;  /* 0x0000000499007c0c */ /* 0x000fe2000ef01270 */
[----:B------:R-:W-:-:S12]  /*c3420*/  IMAD.WIDE R12, R147, 0x4, R2 ;  /* 0x00000004930c7825 */ /* 0x000fd800078e0202 */
[----:B------:R1:W-:Y:S01]  /*c3430*/  @P0 STG.E desc[UR60][R12.64], R146 ;  /* 0x000000920c000986 */ /* 0x0003e2000c10193c */
[----:B------:R-:W-:Y:S01]  /*c3440*/  ISETP.LT.AND P0, PT, R155, UR4, !P5 ;  /* 0x000000049b007c0c */ /* 0x000fe2000ef01270 */
[----:B-1----:R-:W-:Y:S02]  /*c3450*/  IMAD.WIDE R12, R147, 0x4, R4 ;  /* 0x00000004930c7825 */ /* 0x002fe400078e0204 */
[----:B------:R-:W4:Y:S10]  /*c3460*/  LDL.LU R146, [R1+0x73c] ;  /* 0x00073c0001927983 */ /* 0x000f340000300800 */
[----:B------:R1:W-:Y:S01]  /*c3470*/  @P0 STG.E desc[UR60][R12.64], R138 ;  /* 0x0000008a0c000986 */ /* 0x0003e2000c10193c */
[----:B------:R-:W-:Y:S01]  /*c3480*/  ISETP.LT.AND P0, PT, R157, UR4, !P5 ;  /* 0x000000049d007c0c */ /* 0x000fe2000ef01270 */
[----:B-1----:R-:W-:-:S12]  /*c3490*/  IMAD.WIDE R12, R147, 0x4, R6 ;  /* 0x00000004930c7825 */ /* 0x002fd800078e0206 */
[----:B------:R1:W-:Y:S01]  /*c34a0*/  @P0 STG.E desc[UR60][R12.64], R156 ;  /* 0x0000009c0c000986 */ /* 0x0003e2000c10193c */
[----:B------:R-:W-:-:S03]  /*c34b0*/  ISETP.LT.AND P0, PT, R158, UR4, !P5 ;  /* 0x000000049e007c0c */ /* 0x000fc6000ef01270 */
[----:B-1----:R-:W4:Y:S01]  /*c34c0*/  LDL.LU R156, [R1+0x53c] ;  /* 0x00053c00019c7983 */ /* 0x002f220000300800 */
[----:B------:R-:W-:Y:S01]  /*c34d0*/  IMAD.WIDE R12, R147, 0x4, R8 ;  /* 0x00000004930c7825 */ /* 0x000fe200078e0208 */
[----:B------:R-:W-:Y:S02]  /*c34e0*/  LOP3.LUT P4, RZ, R0, 0x20000000, RZ, 0xc0, !PT ;  /* 0x2000000000ff7812 */ /* 0x000fe4000788c0ff */
[----:B------:R-:W4:Y:S06]  /*c34f0*/  LDL.LU R147, [R1+0x33c] ;  /* 0x00033c0001937983 */ /* 0x000f2c0000300800 */
[----:B--2---:R1:W-:Y:S01]  /*c3500*/  @P0 STG.E desc[UR60][R12.64], R148 ;  /* 0x000000940c000986 */ /* 0x0043e2000c10193c */
[----:B------:R-:W-:Y:S01]  /*c3510*/  ISETP.LT.AND P0, PT, R153, UR4, !P4 ;  /* 0x0000000499007c0c */ /* 0x000fe2000e701270 */
[----:B-1----:R-:W-:-:S02]  /*c3520*/  IMAD.WIDE R12, R139, 0x4, R2 ;  /* 0x000000048b0c7825 */ /* 0x002fc400078e0202 */
[----:B------:R-:W2:Y:S10]  /*c3530*/  LDL.LU R148, [R1+0x13c] ;  /* 0x00013c0001947983 */ /* 0x000eb40000300800 */
[----:B---3--:R1:W-:Y:S01]  /*c3540*/  @P0 STG.E desc[UR60][R12.64], R145 ;  /* 0x000000910c000986 */ /* 0x0083e2000c10193c */
[----:B------:R-:W-:Y:S01]  /*c3550*/  ISETP.LT.AND P0, PT, R155, UR4, !P4 ;  /* 0x000000049b007c0c */ /* 0x000fe2000e701270 */
[----:B-1----:R-:W-:-:S02]  /*c3560*/  IMAD.WIDE R12, R139, 0x4, R4 ;  /* 0x000000048b0c7825 */ /* 0x002fc400078e0204 */
[----:B------:R-:W3:Y:S10]  /*c3570*/  LDL.LU R145, [R1+0x1278] ;  /* 0x0012780001917983 */ /* 0x000ef40000300800 */
        /* <DEDUP_REMOVED lines=13> */
[----:B------:R-:W-:-:S13]  /*c3650*/  ISETP.LT.AND P0, PT, R153, UR4, !P3 ;  /* 0x0000000499007c0c */ /* 0x000fda000df01270 */
[----:B------:R1:W-:Y:S01]  /*c3660*/  @P0 STG.E desc[UR60][R12.64], R146 ;  /* 0x000000920c000986 */ /* 0x0003e2000c10193c */
[----:B------:R-:W-:Y:S01]  /*c3670*/  ISETP.LT.AND P0, PT, R155, UR4, !P3 ;  /* 0x000000049b007c0c */ /* 0x000fe2000df01270 */
[C---:B-1----:R-:W-:Y:S02]  /*c3680*/  IMAD.WIDE R12, R144.reuse, 0x4, R4 ;  /* 0x00000004900c7825 */ /* 0x042fe400078e0204 */
        /* <DEDUP_REMOVED lines=14> */
[----:B---3--:R-:W-:-:S09]  /*c3770*/  IMAD.WIDE R12, R145, 0x4, R2 ;  /* 0x00000004910c7825 */ /* 0x008fd200078e0202 */
[----:B----4-:R1:W-:Y:S01]  /*c3780*/  @P0 STG.E desc[UR60][R12.64], R151 ;  /* 0x000000970c000986 */ /* 0x0103e2000c10193c */
[----:B------:R-:W-:-:S03]  /*c3790*/  ISETP.LT.AND P0, PT, R155, UR4, !P5 ;  /* 0x000000049b007c0c */ /* 0x000fc6000ef01270 */
[----:B-1----:R-:W3:Y:S01]  /*c37a0*/  LDL.LU R151, [R1+0x140] ;  /* 0x0001400001977983 */ /* 0x002ee20000300800 */
[----:B------:R-:W-:-:S09]  /*c37b0*/  IMAD.WIDE R12, R145, 0x4, R4 ;  /* 0x00000004910c7825 */ /* 0x000fd200078e0204 */
[----:B------:R1:W-:Y:S01]  /*c37c0*/  @P0 STG.E desc[UR60][R12.64], R149 ;  /* 0x000000950c000986 */ /* 0x0003e2000c10193c */
[----:B------:R-:W-:-:S03]  /*c37d0*/  ISETP.LT.AND P0, PT, R157, UR4, !P5 ;  /* 0x000000049d007c0c */ /* 0x000fc6000ef01270 */
[----:B-1----:R-:W4:Y:S01]  /*c37e0*/  LDL.LU R149, [R1+0xfc4] ;  /* 0x000fc40001957983 */ /* 0x002f220000300800 */
[----:B------:R-:W-:-:S09]  /*c37f0*/  IMAD.WIDE R12, R145, 0x4, R6 ;  /* 0x00000004910c7825 */ /* 0x000fd200078e0206 */
[----:B------:R1:W-:Y:S04]  /*c3800*/  @P0 STG.E desc[UR60][R12.64], R150 ;  /* 0x000000960c000986 */ /* 0x0003e8000c10193c */
        /* <DEDUP_REMOVED lines=8> */
[----:B-1----:R-:W-:-:S02]  /*c3890*/  IMAD.WIDE R12, R146, 0x4, R2 ;  /* 0x00000004920c7825 */ /* 0x002fc400078e0202 */
[----:B------:R-:W4:Y:S10]  /*c38a0*/  LDL.LU R138, [R1+0x934] ;  /* 0x00093400018a7983 */ /* 0x000f340000300800 */
[----:B------:R1:W-:Y:S01]  /*c38b0*/  @P0 STG.E desc[UR60][R12.64], R139 ;  /* 0x0000008b0c000986 */ /* 0x0003e2000c10193c */
[----:B------:R-:W-:Y:S01]  /*c38c0*/  ISETP.LT.AND P0, PT, R155, UR4, !P6 ;  /* 0x000000049b007c0c */ /* 0x000fe2000f701270 */
[----:B-1----:R-:W-:-:S12]  /*c38d0*/  IMAD.WIDE R12, R146, 0x4, R4 ;  /* 0x00000004920c7825 */ /* 0x002fd800078e0204 */
[----:B------:R1:W-:Y:S01]  /*c38e0*/  @P0 STG.E desc[UR60][R12.64], R147 ;  /* 0x000000930c000986 */ /* 0x0003e2000c10193c */
[----:B------:R-:W-:-:S03]  /*c38f0*/  ISETP.LT.AND P0, PT, R157, UR4, !P6 ;  /* 0x000000049d007c0c */ /* 0x000fc6000f701270 */
[----:B-1----:R-:W4:Y:S01]  /*c3900*/  LDL.LU R147, [R1+0x744] ;  /* 0x0007440001937983 */ /* 0x002f220000300800 */
[----:B------:R-:W-:-:S09]  /*c3910*/  IMAD.WIDE R12, R146, 0x4, R6 ;  /* 0x00000004920c7825 */ /* 0x000fd200078e0206 */
[----:B------:R1:W-:Y:S01]  /*c3920*/  @P0 STG.E desc[UR60][R12.64], R144 ;  /* 0x000000900c000986 */ /* 0x0003e2000c10193c */
[----:B------:R-:W-:Y:S02]  /*c3930*/  ISETP.LT.AND P0, PT, R158, UR4, !P6 ;  /* 0x000000049e007c0c */ /* 0x000fe4000f701270 */
[C---:B------:R-:W-:Y:S02]  /*c3940*/  LOP3.LUT P3, RZ, R11.reuse, 0x2, RZ, 0xc0, !PT ;  /* 0x000000020bff7812 */ /* 0x040fe4000786c0ff */
[C---:B------:R-:W-:Y:S01]  /*c3950*/  LOP3.LUT P4, RZ, R11.reuse, 0x4, RZ, 0xc0, !PT ;  /* 0x000000040bff7812 */ /* 0x040fe2000788c0ff */
[----:B-1----:R-:W4:Y:S01]  /*c3960*/  LDL.LU R144, [R1+0x544] ;  /* 0x0005440001907983 */ /* 0x002f220000300800 */
[C---:B------:R-:W-:Y:S02]  /*c3970*/  LOP3.LUT P5, RZ, R11.reuse, 0x8, RZ, 0xc0, !PT ;  /* 0x000000080bff7812 */ /* 0x040fe400078ac0ff */
[----:B------:R-:W-:Y:S01]  /*c3980*/  LOP3.LUT P6, RZ, R11, 0x10, RZ, 0xc0, !PT ;  /* 0x000000100bff7812 */ /* 0x000fe200078cc0ff */
[----:B------:R-:W-:Y:S01]  /*c3990*/  IMAD.WIDE R10, R146, 0x4, R8 ;  /* 0x00000004920a7825 */ /* 0x000fe200078e0208 */
[----:B------:R-:W4:Y:S04]  /*c39a0*/  LDL.LU R139, [R1+0x344] ;  /* 0x00034400018b7983 */ /* 0x000f280000300800 */
[----:B------:R-:W4:Y:S04]  /*c39b0*/  LDL.LU R146, [R1+0x1288] ;  /* 0x0012880001927983 */ /* 0x000f280000300800 */
        /* <DEDUP_REMOVED lines=10> */
[----:B------:R-:W-:-:S09]  /*c3a60*/  IMAD.WIDE R10, R148, 0x4, R6 ;  /* 0x00000004940a7825 */ /* 0x000fd200078e0206 */
[----:B------:R1:W-:Y:S04]  /*c3a70*/  @P0 STG.E desc[UR60][R10.64], R145 ;  /* 0x000000910a000986 */ /* 0x0003e8000c10193c */
[----:B-1----:R-:W4:Y:S01]  /*c3a80*/  LDL.LU R145, [R1+0xd38] ;  /* 0x000d380001917983 */ /* 0x002f220000300800 */
[----:B------:R-:W-:-:S03]  /*c3a90*/  IMAD.WIDE R10, R148, 0x4, R8 ;  /* 0x00000004940a7825 */ /* 0x000fc600078e0208 */
[----:B------:R-:W4:Y:S01]  /*c3aa0*/  LDL.LU R148, [R1+0xb38] ;  /* 0x000b380001947983 */ /* 0x000f220000300800 */
[----:B------:R-:W-:-:S03]  /*c3ab0*/  ISETP.LT.AND P0, PT, R158, UR4, !P3 ;  /* 0x000000049e007c0c */ /* 0x000fc6000df01270 */
        /* <DEDUP_REMOVED lines=18> */
[----:B--2---:R1:W-:Y:S01]  /*c3be0*/  @P0 STG.E desc[UR60][R10.64], R149 ;  /* 0x000000950a000986 */ /* 0x0043e2000c10193c */
[----:B------:R-:W-:Y:S01]  /*c3bf0*/  ISETP.LT.AND P0, PT, R153, UR4, !P5 ;  /* 0x0000000499007c0c */ /* 0x000fe2000ef01270 */
[----:B-1----:R-:W-:-:S02]  /*c3c00*/  IMAD.WIDE R10, R146, 0x4, R2 ;  /* 0x00000004920a7825 */ /* 0x002fc400078e0202 */
        /* <DEDUP_REMOVED lines=24> */
[----:B-1----:R-:W-:Y:S01]  /*c3d90*/  IMAD.WIDE R10, R151, 0x4, R6 ;  /* 0x00000004970a7825 */ /* 0x002fe200078e0206 */
[----:B------:R-:W-:Y:S01]  /*c3da0*/  LOP3.LUT P1, RZ, R23, 0x80000, RZ, 0xc0, !PT ;  /* 0x0008000017ff7812 */ /* 0x000fe2000782c0ff */
[----:B------:R-:W4:Y:S10]  /*c3db0*/  LDL.LU R139, [R1+0x54c] ;  /* 0x00054c00018b7983 */ /* 0x000f340000300800 */
[----:B------:R1:W-:Y:S01]  /*c3dc0*/  @P0 STG.E desc[UR60][R10.64], R156 ;  /* 0x0000009c0a000986 */ /* 0x0003e2000c10193c */
[----:B------:R-:W-:Y:S01]  /*c3dd0*/  ISETP.LT.AND P0, PT, R158, UR4, !P6 ;  /* 0x000000049e007c0c */ /* 0x000fe2000f701270 */
[----:B-1----:R-:W-:-:S02]  /*c3de0*/  IMAD.WIDE R10, R151, 0x4, R8 ;  /* 0x00000004970a7825 */ /* 0x002fc400078e0208 */
[----:B------:R-:W4:Y:S10]  /*c3df0*/  LDL.LU R156, [R1+0x34c] ;  /* 0x00034c00019c7983 */ /* 0x000f340000300800 */
[----:B--2---:R1:W-:Y:S01]  /*c3e00*/  @P0 STG.E desc[UR60][R10.64], R149 ;  /* 0x000000950a000986 */ /* 0x0043e2000c10193c */
[----:B------:R-:W-:Y:S01]  /*c3e10*/  ISETP.LT.AND P0, PT, R153, UR4, !P1 ;  /* 0x0000000499007c0c */ /* 0x000fe2000cf01270 */
[----:B-1----:R-:W-:-:S02]  /*c3e20*/  IMAD.WIDE R10, R138, 0x4, R2 ;  /* 0x000000048a0a7825 */ /* 0x002fc400078e0202 */
[----:B------:R-:W2:Y:S10]  /*c3e30*/  LDL.LU R149, [R1+0x14c] ;  /* 0x00014c0001957983 */ /* 0x000eb40000300800 */
[----:B---3--:R1:W-:Y:S01]  /*c3e40*/  @P0 STG.E desc[UR60][R10.64], R145 ;  /* 0x000000910a000986 */ /* 0x0083e2000c10193c */
[----:B------:R-:W-:-:S03]  /*c3e50*/  ISETP.LT.AND P0, PT, R155, UR4, !P1 ;  /* 0x000000049b007c0c */ /* 0x000fc6000cf01270 */
[----:B-1----:R-:W3:Y:S01]  /*c3e60*/  LDL.LU R145, [R1+0x1298] ;  /* 0x0012980001917983 */ /* 0x002ee20000300800 */
[----:B------:R-:W-:-:S03]  /*c3e70*/  IMAD.WIDE R10, R138, 0x4, R4 ;  /* 0x000000048a0a7825 */ /* 0x000fc600078e0204 */
[----:B------:R-:W3:Y:S06]  /*c3e80*/  LDL.LU R151, [R1+0xd40] ;  /* 0x000d400001977983 */ /* 0x000eec0000300800 */
[----:B----4-:R1:W-:Y:S01]  /*c3e90*/  @P0 STG.E desc[UR60][R10.64], R150 ;  /* 0x000000960a000986 */ /* 0x0103e2000c10193c */
[----:B------:R-:W-:Y:S01]  /*c3ea0*/  ISETP.LT.AND P0, PT, R157, UR4, !P1 ;  /* 0x000000049d007c0c */ /* 0x000fe2000cf01270 */
[----:B-1----:R-:W-:Y:S02]  /*c3eb0*/  IMAD.WIDE R10, R138, 0x4, R6 ;  /* 0x000000048a0a7825 */ /* 0x002fe400078e0206 */
[----:B------:R-:W4:Y:S10]  /*c3ec0*/  LDL.LU R150, [R1+0xb40] ;  /* 0x000b400001967983 */ /* 0x000f340000300800 */
[----:B------:R1:W-:Y:S04]  /*c3ed0*/  @P0 STG.E desc[UR60][R10.64], R148 ;  /* 0x000000940a000986 */ /* 0x0003e8000c10193c */
[----:B-1----:R-:W4:Y:S01]  /*c3ee0*/  LDL.LU R148, [R1+0xfd0] ;  /* 0x000fd00001947983 */ /* 0x002f220000300800 */
[----:B------:R-:W-:-:S02]  /*c3ef0*/  LOP3.LUT P2, RZ, R23, 0x40000, RZ, 0xc0, !PT ;  /* 0x0004000017ff7812 */ /* 0x000fc4000784c0ff */
[----:B------:R-:W-:Y:S02]  /*c3f00*/  ISETP.LT.AND P1, PT, R158, UR4, !P1 ;  /* 0x000000049e007c0c */ /* 0x000fe4000cf21270 */
[----:B------:R-:W-:Y:S01]  /*c3f10*/  ISETP.LT.AND P0, PT, R153, UR4, !P2 ;  /* 0x0000000499007c0c */ /* 0x000fe2000d701270 */
[----:B------:R-:W-:-:S04]  /*c3f20*/  IMAD.WIDE R10, R138, 0x4, R8 ;  /* 0x000000048a0a7825 */ /* 0x000fc800078e0208 */
[----:B------:R-:W-:-:S06]  /*c3f30*/  IMAD.WIDE R12, R146, 0x4, R2 ;  /* 0x00000004920c7825 */ /* 0x000fcc00078e0202 */
[----:B------:R1:W-:Y:S01]  /*c3f40*/  @P1 STG.E desc[UR60][R10.64], R147 ;  /* 0x000000930a001986 */ /* 0x0003e2000c10193c */
[----:B------:R-:W-:Y:S01]  /*c3f50*/  ISETP.LT.AND P1, PT, R155, UR4, !P2 ;  /* 0x000000049b007c0c */ /* 0x000fe2000d721270 */
[C---:B------:R-:W-:Y:S02]  /*c3f60*/  IMAD.WIDE R14, R146.reuse, 0x4, R8 ;  /* 0x00000004920e7825 */ /* 0x040fe400078e0208 */
[----:B-1----:R-:W4:Y:S04]  /*c3f70*/  LDL.LU R147, [R1+0x940] ;  /* 0x0009400001937983 */ /* 0x002f280000300800 */
[----:B------:R1:W-:Y:S01]  /*c3f80*/  @P0 STG.E desc[UR60][R12.64], R144 ;  /* 0x000000900c000986 */ /* 0x0003e2000c10193c */
[----:B------:R-:W-:Y:S01]  /*c3f90*/  ISETP.LT.AND P0, PT, R157, UR4, !P2 ;  /* 0x000000049d007c0c */ /* 0x000fe2000d701270 */
[----:B------:R-:W-:-:S02]  /*c3fa0*/  IMAD.WIDE R10, R146, 0x4, R4 ;  /* 0x00000004920a7825 */ /* 0x000fc400078e0204 */
[----:B-1----:R-:W4:Y:S02]  /*c3fb0*/  LDL.LU R144, [R1+0x129c] ;  /* 0x00129c0001907983 */ /* 0x002f240000300800 */
[----:B------:R-:W-:Y:S02]  /*c3fc0*/  IMAD.WIDE R12, R146, 0x4, R6 ;  /* 0x00000004920c7825 */ /* 0x000fe400078e0206 */
[----:B------:R-:W4:Y:S01]  /*c3fd0*/  LDL.LU R146, [R1+0x750] ;  /* 0x0007500001927983 */ /* 0x000f220000300800 */
[----:B------:R-:W-:Y:S02]  /*c3fe0*/  ISETP.LT.AND P2, PT, R158, UR4, !P2 ;  /* 0x000000049e007c0c */ /* 0x000fe4000d741270 */
[----:B------:R-:W-:Y:S01]  /*c3ff0*/  LOP3.LUT P3, RZ, R23, 0x20000, RZ, 0xc0, !PT ;  /* 0x0002000017ff7812 */ /* 0x000fe2000786c0ff */
[----:B------:R1:W-:Y:S04]  /*c4000*/  @P1 STG.E desc[UR60][R10.64], R139 ;  /* 0x0000008b0a001986 */ /* 0x0003e8000c10193c */
[----:B------:R-:W4:Y:S04]  /*c4010*/  LDL.LU R137, [R1+0x550] ;  /* 0x0005500001897983 */ /* 0x000f280000300800 */
[----:B------:R-:W4:Y:S04]  /*c4020*/  LDL.LU R138, [R1+0x150] ;  /* 0x00015000018a7983 */ /* 0x000f280000300800 */
[----:B-1----:R-:W4:Y:S04]  /*c4030*/  LDL.LU R139, [R1+0x350] ;  /* 0x00035000018b7983 */ /* 0x002f280000300800 */
[----:B------:R-:W-:Y:S01]  /*c4040*/  @P0 STG.E desc[UR60][R12.64], R156 ;  /* 0x0000009c0c000986 */ /* 0x000fe2000c10193c */
[----:B------:R-:W-:-:S02]  /*c4050*/  ISETP.LT.AND P0, PT, R153, UR4, !P3 ;  /* 0x0000000499007c0c */ /* 0x000fc4000df01270 */
[----:B------:R-:W-:Y:S01]  /*c4060*/  ISETP.LT.AND P1, PT, R155, UR4, !P3 ;  /* 0x000000049b007c0c */ /* 0x000fe2000df21270 */
[----:B--2---:R1:W-:Y:S04]  /*c4070*/  @P2 STG.E desc[UR60][R14.64], R149 ;  /* 0x000000950e002986 */ /* 0x0043e8000c10193c */
[----:B-1----:R-:W2:Y:S04]  /*c4080*/  LDL.LU R149, [R1+0x12a0] ;  /* 0x0012a00001957983 */ /* 0x002ea80000300800 */
[----:B------:R-:W2:Y:S01]  /*c4090*/  LDL.LU R156, [R1+0xd44] ;  /* 0x000d4400019c7983 */ /* 0x000ea20000300800 */
[----:B------:R-:W-:Y:S01]  /*c40a0*/  ISETP.LT.AND P2, PT, R157, UR4, !P3 ;  /* 0x000000049d007c0c */ /* 0x000fe2000df41270 */
[----:B---3--:R-:W-:-:S05]  /*c40b0*/  IMAD.WIDE R10, R145, 0x4, R2 ;  /* 0x00000004910a7825 */ /* 0x008fca00078e0202 */
[----:B------:R1:W-:Y:S04]  /*c40c0*/  @P0 STG.E desc[UR60][R10.64], R151 ;  /* 0x000000970a000986 */ /* 0x0003e8000c10193c */
[----:B-1----:R-:W3:Y:S01]  /*c40d0*/  LDL.LU R151, [R1+0xb44] ;  /* 0x000b440001977983 */ /* 0x002ee20000300800 */
[----:B------:R-:W-:-:S04]  /*c40e0*/  IMAD.WIDE R12, R145, 0x4, R4 ;  /* 0x00000004910c7825 */ /* 0x000fc800078e0204 */
[C---:B------:R-:W-:Y:S01]  /*c40f0*/  IMAD.WIDE R14, R145.reuse, 0x4, R6 ;  /* 0x00000004910e7825 */ /* 0x040fe200078e0206 */
[----:B----4-:R-:W-:Y:S03]  /*c4100*/  @P1 STG.E desc[UR60][R12.64], R150 ;  /* 0x000000960c001986 */ /* 0x010fe6000c10193c */
[----:B------:R-:W-:Y:S02]  /*c4110*/  IMAD.WIDE R10, R145, 0x4, R8 ;  /* 0x00000004910a7825 */ /* 0x000fe400078e0208 */
[----:B------:R-:W4:Y:S04]  /*c4120*/  LDL.LU R145, [R1+0x12a8] ;  /* 0x0012a80001917983 */ /* 0x000f280000300800 */
[----:B------:R1:W-:Y:S04]  /*c4130*/  @P2 STG.E desc[UR60][R14.64], R148 ;  /* 0x000000940e002986 */ /* 0x0003e8000c10193c */
[----:B-1----:R-:W4:Y:S01]  /*c4140*/  LDL.LU R148, [R1+0xfd4] ;  /* 0x000fd40001947983 */ /* 0x002f220000300800 */
[----:B------:R-:W-:-:S02]  /*c4150*/  LOP3.LUT P4, RZ, R23, 0x10000, RZ, 0xc0, !PT ;  /* 0x0001000017ff7812 */ /* 0x000fc4000788c0ff */
[----:B------:R-:W-:Y:S01]  /*c4160*/  ISETP.LT.AND P3, PT, R158, UR4, !P3 ;  /* 0x000000049e007c0c */ /* 0x000fe2000df61270 */
[----:B------:R-:W4:Y:S01]  /*c4170*/  LDL.LU R150, [R1+0x944] ;  /* 0x0009440001967983 */ /* 0x000f220000300800 */
[----:B------:R-:W-:Y:S02]  /*c4180*/  ISETP.LT.AND P0, PT, R153, UR4, !P4 ;  /* 0x0000000499007c0c */ /* 0x000fe4000e701270 */
[----:B------:R-:W-:Y:S02]  /*c4190*/  ISETP.LT.AND P1, PT, R155, UR4, !P4 ;  /* 0x000000049b007c0c */ /* 0x000fe4000e721270 */
[----:B------:R-:W-:-:S07]  /*c41a0*/  ISETP.LT.AND P2, PT, R157, UR4, !P4 ;  /* 0x000000049d007c0c */ /* 0x000fce000e741270 */
[----:B------:R1:W-:Y:S01]  /*c41b0*/  @P3 STG.E desc[UR60][R10.64], R147 ;  /* 0x000000930a003986 */ /* 0x0003e2000c10193c */
[----:B------:R-:W-:Y:S02]  /*c41c0*/  LOP3.LUT P5, RZ, R23, 0x8000, RZ, 0xc0, !PT ;  /* 0x0000800017ff7812 */ /* 0x000fe400078ac0ff */
[----:B------:R-:W-:Y:S01]  /*c41d0*/  ISETP.LT.AND P4, PT, R158, UR4, !P4 ;  /* 0x000000049e007c0c */ /* 0x000fe2000e781270 */
[----:B-1----:R-:W4:Y:S01]  /*c41e0*/  LDL.LU R147, [R1+0x754] ;  /* 0x0007540001937983 */ /* 0x002f220000300800 */
[----:B------:R-:W-:-:S04]  /*c41f0*/  IMAD.WIDE R14, R144, 0x4, R2 ;  /* 0x00000004900e7825 */ /* 0x000fc800078e0202 */
[C---:B------:R-:W-:Y:S01]  /*c4200*/  IMAD.WIDE R12, R144.reuse, 0x4, R4 ;  /* 0x00000004900c7825 */ /* 0x040fe200078e0204 */
[----:B------:R1:W-:Y:S03]  /*c4210*/  @P0 STG.E desc[UR60][R14.64], R146 ;  /* 0x000000920e000986 */ /* 0x0003e6000c10193c */
[----:B------:R-:W-:-:S04]  /*c4220*/  IMAD.WIDE R10, R144, 0x4, R6 ;  /* 0x00000004900a7825 */ /* 0x000fc800078e0206 */
[----:B-1----:R-:W-:Y:S02]  /*c4230*/  IMAD.WIDE R14, R144, 0x4, R8 ;  /* 0x00000004900e7825 */ /* 0x002fe400078e0208 */
[----:B------:R-:W4:Y:S01]  /*c4240*/  LDL.LU R144, [R1+0x554] ;  /* 0x0005540001907983 */ /* 0x000f220000300800 */
[----:B------:R-:W-:-:S03]  /*c4250*/  ISETP.LT.AND P0, PT, R153, UR4, !P5 ;  /* 0x0000000499007c0c */ /* 0x000fc6000ef01270 */
[----:B------:R-:W-:Y:S01]  /*c4260*/  @P1 STG.E desc[UR60][R12.64], R137 ;  /* 0x000000890c001986 */ /* 0x000fe2000c10193c */
[----:B------:R-:W-:-:S03]  /*c4270*/  ISETP.LT.AND P1, PT, R155, UR4, !P5 ;  /* 0x000000049b007c0c */ /* 0x000fc6000ef21270 */
[----:B------:R-:W-:Y:S04]  /*c4280*/  @P2 STG.E desc[UR60][R10.64], R138 ;  /* 0x0000008a0a002986 */ /* 0x000fe8000c10193c */
[----:B------:R-:W4:Y:S04]  /*c4290*/  LDL.LU R146, [R1+0x12ac] ;  /* 0x0012ac0001927983 */ /* 0x000f280000300800 */
[----:B------:R1:W-:Y:S04]  /*c42a0*/  @P4 STG.E desc[UR60][R14.64], R139 ;  /* 0x0000008b0e004986 */ /* 0x0003e8000c10193c */
[----:B-1----:R-:W4:Y:S01]  /*c42b0*/  LDL.LU R139, [R1+0x154] ;  /* 0x00015400018b7983 */ /* 0x002f220000300800 */
[----:B------:R-:W-:Y:S01]  /*c42c0*/  ISETP.LT.AND P2, PT, R157, UR4, !P5 ;  /* 0x000000049d007c0c */ /* 0x000fe2000ef41270 */
[----:B--2---:R-:W-:-:S04]  /*c42d0*/  IMAD.WIDE R10, R149, 0x4, R2 ;  /* 0x00000004950a7825 */ /* 0x004fc800078e0202 */
[C---:B------:R-:W-:Y:S01]  /*c42e0*/  IMAD.WIDE R12, R149.reuse, 0x4, R4 ;  /* 0x00000004950c7825 */ /* 0x040fe200078e0204 */
[----:B------:R1:W-:Y:S04]  /*c42f0*/  @P0 STG.E desc[UR60][R10.64], R156 ;  /* 0x0000009c0a000986 */ /* 0x0003e8000c10193c */
[----:B-1----:R-:W2:Y:S01]  /*c4300*/  LDL.LU R156, [R1+0x354] ;  /* 0x00035400019c7983 */ /* 0x002ea20000300800 */
[----:B------:R-:W-:-:S03]  /*c4310*/  IMAD.WIDE R10, R149, 0x4, R6 ;  /* 0x00000004950a7825 */ /* 0x000fc600078e0206 */
[----:B---3--:R1:W-:Y:S02]  /*c4320*/  @P1 STG.E desc[UR60][R12.64], R151 ;  /* 0x000000970c001986 */ /* 0x0083e4000c10193c */
[----:B-1----:R-:W-:Y:S02]  /*c4330*/  IMAD.WIDE R12, R149, 0x4, R8 ;  /* 0x00000004950c7825 */ /* 0x002fe400078e0208 */
[----:B------:R-:W3:Y:S04]  /*c4340*/  LDL.LU R151, [R1+0xd48] ;  /* 0x000d480001977983 */ /* 0x000ee80000300800 */
[----:B------:R-:W3:Y:S04]  /*c4350*/  LDL.LU R149, [R1+0xb48] ;  /* 0x000b480001957983 */ /* 0x000ee80000300800 */
[----:B----4-:R1:W-:Y:S04]  /*c4360*/  @P2 STG.E desc[UR60][R10.64], R148 ;  /* 0x000000940a002986 */ /* 0x0103e8000c10193c */
[----:B-1----:R-:W4:Y:S01]  /*c4370*/  LDL.LU R148, [R1+0xfd8] ;  /* 0x000fd80001947983 */ /* 0x002f220000300800 */
[----:B------:R-:W-:-:S02]  /*c4380*/  LOP3.LUT P6, RZ, R23, 0x4000, RZ, 0xc0, !PT ;  /* 0x0000400017ff7812 */ /* 0x000fc400078cc0ff */
[----:B------:R-:W-:Y:S02]  /*c4390*/  ISETP.LT.AND P5, PT, R158, UR4, !P5 ;  /* 0x000000049e007c0c */ /* 0x000fe4000efa1270 */
[----:B------:R-:W-:Y:S02]  /*c43a0*/  ISETP.LT.AND P4, PT, R153, UR4, !P6 ;  /* 0x0000000499007c0c */ /* 0x000fe4000f781270 */
[----:B------:R-:W-:Y:S01]  /*c43b0*/  ISETP.LT.AND P3, PT, R155, UR4, !P6 ;  /* 0x000000049b007c0c */ /* 0x000fe2000f761270 */
[----:B------:R-:W-:-:S04]  /*c43c0*/  IMAD.WIDE R14, R145, 0x4, R2 ;  /* 0x00000004910e7825 */ /* 0x000fc800078e0202 */
[----:B------:R-:W-:-:S04]  /*c43d0*/  IMAD.WIDE R16, R145, 0x4, R4 ;  /* 0x0000000491107825 */ /* 0x000fc800078e0204 */
[----:B------:R-:W-:Y:S04]  /*c43e0*/  @P5 STG.E desc[UR60][R12.64], R150 ;  /* 0x000000960c005986 */ /* 0x000fe8000c10193c */
[----:B------:R1:W-:Y:S01]  /*c43f0*/  @P4 STG.E desc[UR60][R14.64], R147 ;  /* 0x000000930e004986 */ /* 0x0003e2000c10193c */
[----:B------:R-:W-:Y:S01]  /*c4400*/  IADD3 R0, R152, 0xac, RZ ;  /* 0x000000ac98007810 */ /* 0x000fe20007ffe0ff */
[----:B------:R-:W-:Y:S01]  /*c4410*/  IMAD.WIDE R10, R145, 0x4, R6 ;  /* 0x00000004910a7825 */ /* 0x000fe200078e0206 */
[----:B------:R-:W-:Y:S02]  /*c4420*/  ISETP.LT.AND P2, PT, R157, UR4, !P6 ;  /* 0x000000049d007c0c */ /* 0x000fe4000f741270 */
[----:B------:R-:W-:Y:S01]  /*c4430*/  ISETP.GE.AND P0, PT, R0, UR5, PT ;  /* 0x0000000500007c0c */ /* 0x000fe2000bf06270 */
[----:B------:R-:W-:Y:S01]  /*c4440*/  ULDC UR5, c[0x0][0x22c] ;  /* 0x00008b0000057ab9 */ /* 0x000fe20000000800 */
[----:B-1----:R-:W4:Y:S01]  /*c4450*/  LDL.LU R147, [R1+0x948] ;  /* 0x0009480001937983 */ /* 0x002f220000300800 */
[----:B------:R-:W-:-:S03]  /*c4460*/  IMAD.WIDE R14, R145, 0x4, R8 ;  /* 0x00000004910e7825 */ /* 0x000fc600078e0208 */
[----:B------:R1:W-:Y:S01]  /*c4470*/  @P3 STG.E desc[UR60][R16.64], R144 ;  /* 0x0000009010003986 */ /* 0x0003e2000c10193c */
[----:B------:R-:W-:-:S03]  /*c4480*/  ISETP.LT.AND P6, PT, R158, UR4, !P6 ;  /* 0x000000049e007c0c */ /* 0x000fc6000f7c1270 */
[----:B-1----:R-:W4:Y:S04]  /*c4490*/  LDL.LU R144, [R1+0x12b0] ;  /* 0x0012b00001907983 */ /* 0x002f280000300800 */
[----:B------:R-:W4:Y:S01]  /*c44a0*/  LDL.LU R145, [R1+0x758] ;  /* 0x0007580001917983 */ /* 0x000f220000300800 */
[----:B------:R-:W-:Y:S01]  /*c44b0*/  ISETP.LT.AND P3, PT, R153, UR4, !P0 ;  /* 0x0000000499007c0c */ /* 0x000fe2000c761270 */
[----:B------:R-:W-:Y:S01]  /*c44c0*/  VIADD R12, R152, 0xaf ;  /* 0x000000af980c7836 */ /* 0x000fe20000000000 */
[----:B------:R-:W-:Y:S01]  /*c44d0*/  ISETP.LT.AND P5, PT, R155, UR4, !P0 ;  /* 0x000000049b007c0c */ /* 0x000fe2000c7a1270 */
[----:B------:R-:W4:Y:S03]  /*c44e0*/  LDL.LU R150, [R1+0x12b4] ;  /* 0x0012b40001967983 */ /* 0x000f260000300800 */
[----:B------:R-:W-:Y:S01]  /*c44f0*/  ISETP.GE.AND P1, PT, R12, UR14, PT ;  /* 0x0000000e0c007c0c */ /* 0x000fe2000bf26270 */
[C---:B------:R-:W-:Y:S01]  /*c4500*/  IMAD.WIDE R12, R146.reuse, 0x4, R2 ;  /* 0x00000004920c7825 */ /* 0x040fe200078e0202 */
[----:B------:R-:W4:Y:S04]  /*c4510*/  LDL.LU R137, [R1+0x558] ;  /* 0x0005580001897983 */ /* 0x000f280000300800 */
[----:B------:R1:W-:Y:S04]  /*c4520*/  @P2 STG.E desc[UR60][R10.64], R139 ;  /* 0x0000008b0a002986 */ /* 0x0003e8000c10193c */
[----:B------:R-:W4:Y:S01]  /*c4530*/  LDL.LU R138, [R1+0x158] ;  /* 0x00015800018a7983 */ /* 0x000f220000300800 */
[----:B-1----:R-:W-:Y:S01]  /*c4540*/  IMAD.WIDE R10, R146, 0x4, R4 ;  /* 0x00000004920a7825 */ /* 0x002fe200078e0204 */
[----:B------:R-:W-:-:S02]  /*c4550*/  ISETP.LT.AND P4, PT, R157, UR4, !P0 ;  /* 0x000000049d007c0c */ /* 0x000fc4000c781270 */
[----:B--2---:R1:W-:Y:S04]  /*c4560*/  @P6 STG.E desc[UR60][R14.64], R156 ;  /* 0x0000009c0e006986 */ /* 0x0043e8000c10193c */
[----:B-1----:R-:W2:Y:S01]  /*c4570*/  LDL.LU R156, [R1+0x358] ;  /* 0x00035800019c7983 */ /* 0x002ea20000300800 */
[----:B------:R-:W-:-:S03]  /*c4580*/  IMAD.WIDE R14, R146, 0x4, R6 ;  /* 0x00000004920e7825 */ /* 0x000fc600078e0206 */
[----:B---3--:R-:W-:Y:S04]  /*c4590*/  @P3 STG.E desc[UR60][R12.64], R151 ;  /* 0x000000970c003986 */ /* 0x008fe8000c10193c */
[----:B------:R1:W-:Y:S04]  /*c45a0*/  @P5 STG.E desc[UR60][R10.64], R149 ;  /* 0x000000950a005986 */ /* 0x0003e8000c10193c */
[----:B-1----:R-:W3:Y:S04]  /*c45b0*/  LDL.LU R149, [R1+0xd4c] ;  /* 0x000d4c0001957983 */ /* 0x002ee80000300800 */
[----:B------:R-:W3:Y:S01]  /*c45c0*/  LDL.LU R151, [R1+0xb4c] ;  /* 0x000b4c0001977983 */ /* 0x000ee20000300800 */
[----:B------:R-:W-:-:S03]  /*c45d0*/  IMAD.WIDE R10, R146, 0x4, R8 ;  /* 0x00000004920a7825 */ /* 0x000fc600078e0208 */
[----:B------:R-:W3:Y:S04]  /*c45e0*/  LDL.LU R146, [R1+0x12b8] ;  /* 0x0012b80001927983 */ /* 0x000ee80000300800 */
[----:B----4-:R1:W-:Y:S04]  /*c45f0*/  @P4 STG.E desc[UR60][R14.64], R148 ;  /* 0x000000940e004986 */ /* 0x0103e8000c10193c */
[----:B-1----:R-:W4:Y:S01]  /*c4600*/  LDL.LU R148, [R1+0xfdc] ;  /* 0x000fdc0001947983 */ /* 0x002f220000300800 */
[----:B------:R-:W-:Y:S02]  /*c4610*/  IADD3 R0, R152, 0xad, RZ ;  /* 0x000000ad98007810 */ /* 0x000fe40007ffe0ff */
[----:B------:R-:W-:Y:S01]  /*c4620*/  ISETP.LT.AND P0, PT, R158, UR4, !P0 ;  /* 0x000000049e007c0c */ /* 0x000fe2000c701270 */
[----:B------:R-:W4:Y:S01]  /*c4630*/  LDL.LU R139, [R1+0x94c] ;  /* 0x00094c00018b7983 */ /* 0x000f220000300800 */
[----:B------:R-:W-:-:S04]  /*c4640*/  ISETP.GE.AND P2, PT, R0, UR12, PT ;  /* 0x0000000c00007c0c */ /* 0x000fc8000bf46270 */
[----:B------:R-:W-:Y:S01]  /*c4650*/  ISETP.LT.AND P3, PT, R153, UR4, !P2 ;  /* 0x0000000499007c0c */ /* 0x000fe2000d761270 */
[----:B------:R-:W-:Y:S01]  /*c4660*/  VIADD R0, R152, 0xae ;  /* 0x000000ae98007836 */ /* 0x000fe20000000000 */
[----:B------:R-:W-:Y:S02]  /*c4670*/  ISETP.LT.AND P4, PT, R155, UR4, !P2 ;  /* 0x000000049b007c0c */ /* 0x000fe4000d781270 */
[----:B------:R-:W-:Y:S02]  /*c4680*/  ISETP.LT.AND P5, PT, R157, UR4, !P2 ;  /* 0x000000049d007c0c */ /* 0x000fe4000d7a1270 */
[----:B------:R-:W-:Y:S01]  /*c4690*/  ISETP.LT.AND P6, PT, R158, UR4, !P2 ;  /* 0x000000049e007c0c */ /* 0x000fe2000d7c1270 */
[----:B------:R1:W-:Y:S01]  /*c46a0*/  @P0 STG.E desc[UR60][R10.64], R147 ;  /* 0x000000930a000986 */ /* 0x0003e2000c10193c */
[----:B------:R-:W-:Y:S01]  /*c46b0*/  ISETP.GE.AND P2, PT, R0, UR5, PT ;  /* 0x0000000500007c0c */ /* 0x000fe2000bf46270 */
[----:B------:R-:W-:-:S03]  /*c46c0*/  ULDC UR5, c[0x0][0x22c] ;  /* 0x00008b0000057ab9 */ /* 0x000fc60000000800 */
        /* <DEDUP_REMOVED lines=9> */
[----:B------:R-:W-:Y:S04]  /*c4760*/  @P4 STG.E desc[UR60][R12.64], R137 ;  /* 0x000000890c004986 */ /* 0x000fe8000c10193c */
[----:B------:R1:W-:Y:S04]  /*c4770*/  @P5 STG.E desc[UR60][R10.64], R138 ;  /* 0x0000008a0a005986 */ /* 0x0003e8000c10193c */
[----:B------:R-:W4:Y:S01]  /*c4780*/  LDL.LU R145, [R1+0x12bc] ;  /* 0x0012bc0001917983 */ /* 0x000f220000300800 */
[----:B-1----:R-:W-:-:S04]  /*c4790*/  IMAD.WIDE R10, R150, 0x4, R2 ;  /* 0x00000004960a7825 */ /* 0x002fc800078e0202 */
[C---:B------:R-:W-:Y:S01]  /*c47a0*/  IMAD.WIDE R12, R150.reuse, 0x4, R4 ;  /* 0x00000004960c7825 */ /* 0x040fe200078e0204 */
[----:B------:R-:W-:Y:S01]  /*c47b0*/  ISETP.LT.AND P4, PT, R157, UR4, !P2 ;  /* 0x000000049d007c0c */ /* 0x000fe2000d781270 */
[----:B--2---:R1:W-:Y:S04]  /*c47c0*/  @P6 STG.E desc[UR60][R14.64], R156 ;  /* 0x0000009c0e006986 */ /* 0x0043e8000c10193c */
[----:B-1----:R-:W2:Y:S04]  /*c47d0*/  LDL.LU R156, [R1+0x15c] ;  /* 0x00015c00019c7983 */ /* 0x002ea80000300800 */
[----:B---3--:R1:W-:Y:S04]  /*c47e0*/  @P0 STG.E desc[UR60][R10.64], R149 ;  /* 0x000000950a000986 */ /* 0x0083e8000c10193c */
[----:B------:R3:W-:Y:S04]  /*c47f0*/  @P3 STG.E desc[UR60][R12.64], R151 ;  /* 0x000000970c003986 */ /* 0x0007e8000c10193c */
[----:B-1----:R-:W2:Y:S04]  /*c4800*/  LDL.LU R149, [R1+0x35c] ;  /* 0x00035c0001957983 */ /* 0x002ea80000300800 */
[----:B---3--:R-:W3:Y:S01]  /*c4810*/  LDL.LU R151, [R1+0xd50] ;  /* 0x000d500001977983 */ /* 0x008ee20000300800 */
[----:B------:R-:W-:-:S04]  /*c4820*/  IMAD.WIDE R10, R150, 0x4, R6 ;  /* 0x00000004960a7825 */ /* 0x000fc800078e0206 */
[----:B------:R-:W-:Y:S02]  /*c4830*/  IMAD.WIDE R12, R150, 0x4, R8 ;  /* 0x00000004960c7825 */ /* 0x000fe400078e0208 */
[----:B------:R-:W3:Y:S04]  /*c4840*/  LDL.LU R150, [R1+0xb50] ;  /* 0x000b500001967983 */ /* 0x000ee80000300800 */
[----:B----4-:R1:W-:Y:S04]  /*c4850*/  @P4 STG.E desc[UR60][R10.64], R148 ;  /* 0x000000940a004986 */ /* 0x0103e8000c10193c */
[----:B-1----:R-:W4:Y:S01]  /*c4860*/  LDL.LU R148, [R1+0xfe0] ;  /* 0x000fe00001947983 */ /* 0x002f220000300800 */
[----:B------:R-:W-:-:S02]  /*c4870*/  ISETP.LT.AND P2, PT, R158, UR4, !P2 ;  /* 0x000000049e007c0c */ /* 0x000fc4000d741270 */
[----:B------:R-:W-:Y:S02]  /*c4880*/  ISETP.LT.AND P6, PT, R153, UR4, !P1 ;  /* 0x0000000499007c0c */ /* 0x000fe4000cfc1270 */
[----:B------:R-:W-:Y:S01]  /*c4890*/  ISETP.LT.AND P5, PT, R155, UR4, !P1 ;  /* 0x000000049b007c0c */ /* 0x000fe2000cfa1270 */
[----:B------:R-:W-:-:S04]  /*c48a0*/  IMAD.WIDE R14, R146, 0x4, R2 ;  /* 0x00000004920e7825 */ /* 0x000fc800078e0202 */
[----:B------:R-:W-:-:S04]  /*c48b0*/  IMAD.WIDE R16, R146, 0x4, R4 ;  /* 0x0000000492107825 */ /* 0x000fc800078e0204 */
[----:B------:R1:W-:Y:S01]  /*c48c0*/  @P2 STG.E desc[UR60][R12.64], R139 ;  /* 0x0000008b0c002986 */ /* 0x0003e2000c10193c */
[----:B------:R-:W-:Y:S01]  /*c48d0*/  VIADD R10, R152, 0xb3 ;  /* 0x000000b3980a7836 */ /* 0x000fe20000000000 */
[----:B------:R-:W-:Y:S02]  /*c48e0*/  ISETP.LT.AND P3, PT, R157, UR4, !P1 ;  /* 0x000000049d007c0c */ /* 0x000fe4000cf61270 */
[----:B------:R1:W-:Y:S01]  /*c48f0*/  @P6 STG.E desc[UR60][R14.64], R147 ;  /* 0x000000930e006986 */ /* 0x0003e2000c10193c */
[----:B------:R-:W-:Y:S02]  /*c4900*/  ISETP.LT.AND P2, PT, R158, UR4, !P1 ;  /* 0x000000049e007c0c */ /* 0x000fe4000cf41270 */
[----:B------:R-:W-:Y:S02]  /*c4910*/  IADD3 R0, R152, 0xb0, RZ ;  /* 0x000000b098007810 */ /* 0x000fe40007ffe0ff */
[----:B------:R-:W-:Y:S01]  /*c4920*/  ISETP.GE.AND P1, PT, R10, UR10, PT ;  /* 0x0000000a0a007c0c */ /* 0x000fe2000bf26270 */
[C---:B-1----:R-:W-:Y:S01]  /*c4930*/  IMAD.WIDE R12, R146.reuse, 0x4, R6 ;  /* 0x00000004920c7825 */ /* 0x042fe200078e0206 */
[----:B------:R-:W4:Y:S03]  /*c4940*/  LDL.LU R147, [R1+0x950] ;  /* 0x0009500001937983 */ /* 0x000f260000300800 */
[----:B------:R-:W-:Y:S01]  /*c4950*/  IMAD.WIDE R10, R146, 0x4, R8 ;  /* 0x00000004920a7825 */ /* 0x000fe200078e0208 */
[----:B------:R-:W-:Y:S01]  /*c4960*/  ISETP.GE.AND P0, PT, R0, UR5, PT ;  /* 0x0000000500007c0c */ /* 0x000fe2000bf06270 */
[----:B------:R-:W-:Y:S01]  /*c4970*/  ULDC UR5, c[0x0][0x22c] ;  /* 0x00008b0000057ab9 */ /* 0x000fe20000000800 */
[----:B------:R1:W-:Y:S02]  /*c4980*/  @P5 STG.E desc[UR60][R16.64], R144 ;  /* 0x0000009010005986 */ /* 0x0003e4000c10193c */
[----:B------:R-:W-:-:S02]  /*c4990*/  ISETP.LT.AND P4, PT, R153, UR4, !P0 ;  /* 0x0000000499007c0c */ /* 0x000fc4000c781270 */
[----:B-1----:R-:W4:Y:S04]  /*c49a0*/  LDL.LU R144, [R1+0x12c0] ;  /* 0x0012c00001907983 */ /* 0x002f280000300800 */
[----:B------:R-:W4:Y:S04]  /*c49b0*/  LDL.LU R146, [R1+0x760] ;  /* 0x0007600001927983 */ /* 0x000f280000300800 */
[----:B------:R-:W4:Y:S04]  /*c49c0*/  LDL.LU R137, [R1+0x560] ;  /* 0x0005600001897983 */ /* 0x000f280000300800 */
[----:B------:R-:W4:Y:S04]  /*c49d0*/  LDL.LU R138, [R1+0x160] ;  /* 0x00016000018a7983 */ /* 0x000f280000300800 */
[----:B------:R-:W4:Y:S01]  /*c49e0*/  LDL.LU R139, [R1+0x360] ;  /* 0x00036000018b7983 */ /* 0x000f220000300800 */
[----:B------:R-:W-:-:S02]  /*c49f0*/  ISETP.LT.AND P6, PT, R155, UR4, !P0 ;  /* 0x000000049b007c0c */ /* 0x000fc4000c7c1270 */
[----:B------:R-:W-:Y:S01]  /*c4a00*/  ISETP.LT.AND P5, PT, R157, UR4, !P0 ;  /* 0x000000049d007c0c */ /* 0x000fe2000c7a1270 */
[C---:B------:R-:W-:Y:S01]  /*c4a10*/  IMAD.WIDE R14, R145.reuse, 0x4, R4 ;  /* 0x00000004910e7825 */ /* 0x040fe200078e0204 */
[----:B--2---:R1:W-:Y:S03]  /*c4a20*/  @P3 STG.E desc[UR60][R12.64], R156 ;  /* 0x0000009c0c003986 */ /* 0x0043e6000c10193c */
[C---:B-1----:R-:W-:Y:S01]  /*c4a30*/  IMAD.WIDE R12, R145.reuse, 0x4, R2 ;  /* 0x00000004910c7825 */ /* 0x042fe200078e0202 */
[----:B------:R1:W-:Y:S04]  /*c4a40*/  @P2 STG.E desc[UR60][R10.64], R149 ;  /* 0x000000950a002986 */ /* 0x0003e8000c10193c */
[----:B---3--:R2:W-:Y:S04]  /*c4a50*/  @P4 STG.E desc[UR60][R12.64], R151 ;  /* 0x000000970c004986 */ /* 0x0085e8000c10193c */
[----:B-1----:R-:W3:Y:S04]  /*c4a60*/  LDL.LU R149, [R1+0x12c4] ;  /* 0x0012c40001957983 */ /* 0x002ee80000300800 */
[----:B------:R-:W3:Y:S04]  /*c4a70*/  LDL.LU R156, [R1+0xd54] ;  /* 0x000d5400019c7983 */ /* 0x000ee80000300800 */
[----:B--2---:R-:W2:Y:S01]  /*c4a80*/  LDL.LU R151, [R1+0xb54] ;  /* 0x000b540001977983 */ /* 0x004ea20000300800 */
[----:B------:R-:W-:-:S03]  /*c4a90*/  IMAD.WIDE R10, R145, 0x4, R6 ;  /* 0x00000004910a7825 */ /* 0x000fc600078e0206 */
[----:B------:R-:W-:Y:S04]  /*c4aa0*/  @P6 STG.E desc[UR60][R14.64], R150 ;  /* 0x000000960e006986 */ /* 0x000fe8000c10193c */
[----:B----4-:R1:W-:Y:S02]  /*c4ab0*/  @P5 STG.E desc[UR60][R10.64], R148 ;  /* 0x000000940a005986 */ /* 0x0103e4000c10193c */
[----:B-1----:R-:W-:Y:S02]  /*c4ac0*/  IMAD.WIDE R10, R145, 0x4, R8 ;  /* 0x00000004910a7825 */ /* 0x002fe400078e0208 */
[----:B------:R-:W4:Y:S04]  /*c4ad0*/  LDL.LU R145, [R1+0x12c8] ;  /* 0x0012c80001917983 */ /* 0x000f280000300800 */
[----:B------:R-:W4:Y:S01]  /*c4ae0*/  LDL.LU R148, [R1+0xfe4] ;  /* 0x000fe40001947983 */ /* 0x000f220000300800 */
[----:B------:R-:W-:-:S02]  /*c4af0*/  IADD3 R0, R152, 0xb1, RZ ;  /* 0x000000b198007810 */ /* 0x000fc40007ffe0ff */
[----:B------:R-:W-:Y:S01]  /*c4b00*/  ISETP.LT.AND P0, PT, R158, UR4, !P0 ;  /* 0x000000049e007c0c */ /* 0x000fe2000c701270 */
[----:B------:R-:W4:Y:S01]  /*c4b10*/  LDL.LU R150, [R1+0x954] ;  /* 0x0009540001967983 */ /* 0x000f220000300800 */
[----:B------:R-:W-:-:S04]  /*c4b20*/  ISETP.GE.AND P3, PT, R0, UR8, PT ;  /* 0x0000000800007c0c */ /* 0x000fc8000bf66270 */
[----:B------:R-:W-:Y:S01]  /*c4b30*/  ISETP.LT.AND P4, PT, R153, UR4, !P3 ;  /* 0x0000000499007c0c */ /* 0x000fe2000df81270 */
[----:B------:R-:W-:Y:S01]  /*c4b40*/  VIADD R0, R152, 0xb2 ;  /* 0x000000b298007836 */ /* 0x000fe20000000000 */
[----:B------:R-:W-:Y:S02]  /*c4b50*/  ISETP.LT.AND P5, PT, R155, UR4, !P3 ;  /* 0x000000049b007c0c */ /* 0x000fe4000dfa1270 */
[----:B------:R-:W-:-:S03]  /*c4b60*/  ISETP.LT.AND P6, PT, R157, UR4, !P3 ;  /* 0x000000049d007c0c */ /* 0x000fc6000dfc1270 */
[----:B------:R1:W-:Y:S01]  /*c4b70*/  @P0 STG.E desc[UR60][R10.64], R147 ;  /* 0x000000930a000986 */ /* 0x0003e2000c10193c */
[----:B------:R-:W-:Y:S02]  /*c4b80*/  ISETP.LT.AND P3, PT, R158, UR4, !P3 ;  /* 0x000000049e007c0c */ /* 0x000fe4000df61270 */
[----:B------:R-:W-:Y:S01]  /*c4b90*/  ISETP.GE.AND P2, PT, R0, UR5, PT ;  /* 0x0000000500007c0c */ /* 0x000fe2000bf46270 */
[----:B------:R-:W-:-:S03]  /*c4ba0*/  ULDC UR5, c[0x0][0x22c] ;  /* 0x00008b0000057ab9 */ /* 0x000fc60000000800 */
[----:B------:R-:W-:Y:S01]  /*c4bb0*/  ISETP.LT.AND P0, PT, R153, UR4, !P2 ;  /* 0x0000000499007c0c */ /* 0x000fe2000d701270 */
[----:B-1----:R-:W4:Y:S01]  /*c4bc0*/  LDL.LU R147, [R1+0x764] ;  /* 0x0007640001937983 */ /* 0x002f220000300800 */
[----:B------:R-:W-:-:S04]  /*c4bd0*/  IMAD.WIDE R14, R144, 0x4, R2 ;  /* 0x00000004900e7825 */ /* 0x000fc800078e0202 */
[C---:B------:R-:W-:Y:S01]  /*c4be0*/  IMAD.WIDE R12, R144.reuse, 0x4, R4 ;  /* 0x00000004900c7825 */ /* 0x040fe200078e0204 */
[----:B------:R1:W-:Y:S03]  /*c4bf0*/  @P4 STG.E desc[UR60][R14.64], R146 ;  /* 0x000000920e004986 */ /* 0x0003e6000c10193c */
[----:B------:R-:W-:Y:S01]  /*c4c00*/  IMAD.WIDE R10, R144, 0x4, R6 ;  /* 0x00000004900a7825 */ /* 0x000fe200078e0206 */
[----:B------:R-:W-:-:S03]  /*c4c10*/  ISETP.LT.AND P4, PT, R155, UR4, !P2 ;  /* 0x000000049b007c0c */ /* 0x000fc6000d781270 */
[----:B-1----:R-:W-:Y:S02]  /*c4c20*/  IMAD.WIDE R14, R144, 0x4, R8 ;  /* 0x00000004900e7825 */ /* 0x002fe400078e0208 */
[----:B------:R-:W4:Y:S04]  /*c4c30*/  LDL.LU R144, [R1+0x564] ;  /* 0x0005640001907983 */ /* 0x000f280000300800 */
[----:B------:R-:W-:Y:S04]  /*c4c40*/  @P5 STG.E desc[UR60][R12.64], R137 ;  /* 0x000000890c005986 */ /* 0x000fe8000c10193c */
[----:B------:R-:W-:Y:S04]  /*c4c50*/  @P6 STG.E desc[UR60][R10.64], R138 ;  /* 0x0000008a0a006986 */ /* 0x000fe8000c10193c */
[----:B------:R-:W4:Y:S04]  /*c4c60*/  LDL.LU R146, [R1+0x12cc] ;  /* 0x0012cc0001927983 */ /* 0x000f280000300800 */
[----:B------:R1:W-:Y:S01]  /*c4c70*/  @P3 STG.E desc[UR60][R14.64], R139 ;  /* 0x0000008b0e003986 */ /* 0x0003e2000c10193c */
[----:B------:R-:W-:-:S03]  /*c4c80*/  ISETP.LT.AND P3, PT, R157, UR4, !P2 ;  /* 0x000000049d007c0c */ /* 0x000fc6000d761270 */
[----:B-1----:R-:W4:Y:S01]  /*c4c90*/  LDL.LU R139, [R1+0x164] ;  /* 0x00016400018b7983 */ /* 0x002f220000300800 */
[----:B---3--:R-:W-:-:S04]  /*c4ca0*/  IMAD.WIDE R10, R149, 0x4, R2 ;  /* 0x00000004950a7825 */ /* 0x008fc800078e0202 */
[C---:B------:R-:W-:Y:S01]  /*c4cb0*/  IMAD.WIDE R12, R149.reuse, 0x4, R4 ;  /* 0x00000004950c7825 */ /* 0x040fe200078e0204 */
[----:B------:R1:W-:Y:S04]  /*c4cc0*/  @P0 STG.E desc[UR60][R10.64], R156 ;  /* 0x0000009c0a000986 */ /* 0x0003e8000c10193c */
[----:B--2---:R2:W-:Y:S04]  /*c4cd0*/  @P4 STG.E desc[UR60][R12.64], R151 ;  /* 0x000000970c004986 */ /* 0x0045e8000c10193c */
[----:B-1----:R-:W3:Y:S01]  /*c4ce0*/  LDL.LU R156, [R1+0x364] ;  /* 0x00036400019c7983 */ /* 0x002ee20000300800 */
[----:B------:R-:W-:-:S03]  /*c4cf0*/  IMAD.WIDE R10, R149, 0x4, R6 ;  /* 0x00000004950a7825 */ /* 0x000fc600078e0206 */
[----:B--2---:R-:W2:Y:S01]  /*c4d00*/  LDL.LU R151, [R1+0xd58] ;  /* 0x000d580001977983 */ /* 0x004ea20000300800 */
[----:B------:R-:W-:-:S03]  /*c4d10*/  IMAD.WIDE R12, R149, 0x4, R8 ;  /* 0x00000004950c7825 */ /* 0x000fc600078e0208 */
[----:B------:R-:W2:Y:S04]  /*c4d20*/  LDL.LU R149, [R1+0xb58] ;  /* 0x000b580001957983 */ /* 0x000ea80000300800 */
[----:B----4-:R1:W-:Y:S04]  /*c4d30*/  @P3 STG.E desc[UR60][R10.64], R148 ;  /* 0x000000940a003986 */ /* 0x0103e8000c10193c */
[----:B-1----:R-:W4:Y:S01]  /*c4d40*/  LDL.LU R148, [R1+0xfe8] ;  /* 0x000fe80001947983 */ /* 0x002f220000300800 */
[----:B------:R-:W-:Y:S02]  /*c4d50*/  ISETP.LT.AND P2, PT, R158, UR4, !P2 ;  /* 0x000000049e007c0c */ /* 0x000fe4000d741270 */
[----:B------:R-:W-:-:S02]  /*c4d60*/  ISETP.LT.AND P6, PT, R153, UR4, !P1 ;  /* 0x0000000499007c0c */ /* 0x000fc4000cfc1270 */
[----:B------:R-:W-:Y:S01]  /*c4d70*/  ISETP.LT.AND P5, PT, R155, UR4, !P1 ;  /* 0x000000049b007c0c */ /* 0x000fe2000cfa1270 */
[----:B------:R-:W-:Y:S01]  /*c4d80*/  IMAD.WIDE R14, R145, 0x4, R2 ;  /* 0x00000004910e7825 */ /* 0x000fe200078e0202 */
[----:B------:R-:W-:-:S03]  /*c4d90*/  IADD3 R0, R152, 0xb4, RZ ;  /* 0x000000b498007810 */ /* 0x000fc60007ffe0ff */
[----:B------:R-:W-:Y:S01]  /*c4da0*/  IMAD.WIDE R16, R145, 0x4, R4 ;  /* 0x0000000491107825 */ /* 0x000fe200078e0204 */
[----:B------:R-:W-:-:S03]  /*c4db0*/  ISETP.LT.AND P3, PT, R157, UR4, !P1 ;  /* 0x000000049d007c0c */ /* 0x000fc6000cf61270 */
[----:B------:R-:W-:Y:S01]  /*c4dc0*/  @P2 STG.E desc[UR60][R12.64], R150 ;  /* 0x000000960c002986 */ /* 0x000fe2000c10193c */
[----:B------:R-:W-:Y:S01]  /*c4dd0*/  ISETP.GE.AND P0, PT, R0, UR5, PT ;  /* 0x0000000500007c0c */ /* 0x000fe2000bf06270 */
[----:B------:R-:W-:Y:S02]  /*c4de0*/  IMAD.WIDE R10, R145, 0x4, R6 ;  /* 0x00000004910a7825 */ /* 0x000fe400078e0206 */
[----:B------:R1:W-:Y:S01]  /*c4df0*/  @P6 STG.E desc[UR60][R14.64], R147 ;  /* 0x000000930e006986 */ /* 0x0003e2000c10193c */
[----:B------:R-:W-:Y:S01]  /*c4e00*/  ISETP.LT.AND P2, PT, R158, UR4, !P1 ;  /* 0x000000049e007c0c */ /* 0x000fe2000cf41270 */
[----:B------:R-:W-:Y:S01]  /*c4e10*/  ULDC UR5, c[0x0][0x22c] ;  /* 0x00008b0000057ab9 */ /* 0x000fe20000000800 */
[----:B------:R-:W-:Y:S02]  /*c4e20*/  ISETP.LT.AND P4, PT, R153, UR4, !P0 ;  /* 0x0000000499007c0c */ /* 0x000fe4000c781270 */
[----:B------:R-:W-:Y:S01]  /*c4e30*/  ISETP.LT.AND P6, PT, R155, UR4, !P0 ;  /* 0x000000049b007c0c */ /* 0x000fe2000c7c1270 */
[----:B-1----:R-:W4:Y:S01]  /*c4e40*/  LDL.LU R147, [R1+0x958] ;  /* 0x0009580001937983 */ /* 0x002f220000300800 */
[----:B------:R-:W-:-:S04]  /*c4e50*/  IMAD.WIDE R14, R145, 0x4, R8 ;  /* 0x00000004910e7825 */ /* 0x000fc800078e0208 */
[----:B------:R-:W-:Y:S01]  /*c4e60*/  VIADD R12, R152, 0xb7 ;  /* 0x000000b7980c7836 */ /* 0x000fe20000000000 */
[----:B------:R1:W-:Y:S04]  /*c4e70*/  @P5 STG.E desc[UR60][R16.64], R144 ;  /* 0x0000009010005986 */ /* 0x0003e8000c10193c */
[----:B-1----:R-:W4:Y:S04]  /*c4e80*/  LDL.LU R144, [R1+0x12d0] ;  /* 0x0012d00001907983 */ /* 0x002f280000300800 */
[----:B------:R-:W4:Y:S01]  /*c4e90*/  LDL.LU R145, [R1+0x768] ;  /* 0x0007680001917983 */ /* 0x000f220000300800 */
[----:B------:R-:W-:Y:S01]  /*c4ea0*/  ISETP.GE.AND P1, PT, R12, UR59, PT ;  /* 0x0000003b0c007c0c */ /* 0x000fe2000bf26270 */
[----:B------:R-:W-:-:S02]  /*c4eb0*/  IMAD.WIDE R12, R146, 0x4, R2 ;  /* 0x00000004920c7825 */ /* 0x000fc400078e0202 */
[----:B------:R-:W4:Y:S04]  /*c4ec0*/  LDL.LU R150, [R1+0x12d4] ;  /* 0x0012d40001967983 */ /* 0x000f280000300800 */
[----:B------:R-:W4:Y:S04]  /*c4ed0*/  LDL.LU R137, [R1+0x568] ;  /* 0x0005680001897983 */ /* 0x000f280000300800 */
[----:B------:R1:W-:Y:S04]  /*c4ee0*/  @P3 STG.E desc[UR60][R10.64], R139 ;  /* 0x0000008b0a003986 */ /* 0x0003e8000c10193c */
[----:B------:R-:W4:Y:S01]  /*c4ef0*/  LDL.LU R138, [R1+0x168] ;  /* 0x00016800018a7983 */ /* 0x000f220000300800 */
[----:B-1----:R-:W-:Y:S01]  /*c4f00*/  IMAD.WIDE R10, R146, 0x4, R4 ;  /* 0x00000004920a7825 */ /* 0x002fe200078e0204 */
[----:B------:R-:W-:-:S02]  /*c4f10*/  ISETP.LT.AND P5, PT, R157, UR4, !P0 ;  /* 0x000000049d007c0c */ /* 0x000fc4000c7a1270 */
[----:B---3--:R1:W-:Y:S04]  /*c4f20*/  @P2 STG.E desc[UR60][R14.64], R156 ;  /* 0x0000009c0e002986 */ /* 0x0083e8000c10193c */
[----:B--2---:R-:W-:Y:S04]  /*c4f30*/  @P4 STG.E desc[UR60][R12.64], R151 ;  /* 0x000000970c004986 */ /* 0x004fe8000c10193c */
[----:B------:R2:W-:Y:S04]  /*c4f40*/  @P6 STG.E desc[UR60][R10.64], R149 ;  /* 0x000000950a006986 */ /* 0x0005e8000c10193c */
[----:B-1----:R-:W3:Y:S04]  /*c4f50*/  LDL.LU R156, [R1+0x368] ;  /* 0x00036800019c7983 */ /* 0x002ee80000300800 */
[----:B--2---:R-:W2:Y:S01]  /*c4f60*/  LDL.LU R149, [R1+0xd5c] ;  /* 0x000d5c0001957983 */ /* 0x004ea20000300800 */
[----:B------:R-:W-:-:S03]  /*c4f70*/  IMAD.WIDE R14, R146, 0x4, R6 ;  /* 0x00000004920e7825 */ /* 0x000fc600078e0206 */
[----:B------:R-:W2:Y:S01]  /*c4f80*/  LDL.LU R151, [R1+0xb5c] ;  /* 0x000b5c0001977983 */ /* 0x000ea20000300800 */
[----:B------:R-:W-:-:S03]  /*c4f90*/  IMAD.WIDE R10, R146, 0x4, R8 ;  /* 0x00000004920a7825 */ /* 0x000fc600078e0208 */
[----:B------:R-:W2:Y:S04]  /*c4fa0*/  LDL.LU R146, [R1+0x12d8] ;  /* 0x0012d80001927983 */ /* 0x000ea80000300800 */
        /* <DEDUP_REMOVED lines=10> */
[----:B------:R-:W-:Y:S01]  /*c5050*/  ISETP.GE.AND P2, PT, R0, UR5, PT ;  /* 0x0000000500007c0c */ /* 0x000fe2000bf46270 */
[----:B------:R1:W-:Y:S01]  /*c5060*/  @P0 STG.E desc[UR60][R10.64], R147 ;  /* 0x000000930a000986 */ /* 0x0003e2000c10193c */
[----:B------:R-:W-:Y:S01]  /*c5070*/  ISETP.LT.AND P3, PT, R158, UR4, !P3 ;  /* 0x000000049e007c0c */ /* 0x000fe2000df61270 */
[----:B------:R-:W-:Y:S01]  /*c5080*/  ULDC UR5, c[0x0][0x22c] ;  /* 0x00008b0000057ab9 */ /* 0x000fe20000000800 */
[----:B------:R-:W-:Y:S01]  /*c5090*/  ISETP.LT.AND P0, PT, R153, UR4, !P2 ;  /* 0x0000000499007c0c */ /* 0x000fe2000d701270 */
[----:B-1----:R-:W4:Y:S01]  /*c50a0*/  LDL.LU R147, [R1+0x76c] ;  /* 0x00076c0001937983 */ /* 0x002f220000300800 */
[----:B------:R-:W-:-:S04]  /*c50b0*/  IMAD.WIDE R14, R144, 0x4, R2 ;  /* 0x00000004900e7825 */ /* 0x000fc800078e0202 */
[C---:B------:R-:W-:Y:S01]  /*c50c0*/  IMAD.WIDE R12, R144.reuse, 0x4, R4 ;  /* 0x00000004900c7825 */ /* 0x040fe200078e0204 */
[----:B------:R1:W-:Y:S03]  /*c50d0*/  @P4 STG.E desc[UR60][R14.64], R145 ;  /* 0x000000910e004986 */ /* 0x0003e6000c10193c */
[----:B------:R-:W-:-:S04]  /*c50e0*/  IMAD.WIDE R10, R144, 0x4, R6 ;  /* 0x00000004900a7825 */ /* 0x000fc800078e0206 */
[----:B-1----:R-:W-:Y:S02]  /*c50f0*/  IMAD.WIDE R14, R144, 0x4, R8 ;  /* 0x00000004900e7825 */ /* 0x002fe400078e0208 */
[----:B------:R-:W4:Y:S04]  /*c5100*/  LDL.LU R144, [R1+0x56c] ;  /* 0x00056c0001907983 */ /* 0x000f280000300800 */
[----:B------:R-:W-:Y:S04]  /*c5110*/  @P5 STG.E desc[UR60][R12.64], R137 ;  /* 0x000000890c005986 */ /* 0x000fe8000c10193c */
[----:B------:R1:W-:Y:S01]  /*c5120*/  @P6 STG.E desc[UR60][R10.64], R138 ;  /* 0x0000008a0a006986 */ /* 0x0003e2000c10193c */
[----:B------:R-:W-:-:S03]  /*c5130*/  ISETP.LT.AND P4, PT, R155, UR4, !P2 ;  /* 0x000000049b007c0c */ /* 0x000fc6000d781270 */
[----:B------:R-:W4:Y:S01]  /*c5140*/  LDL.LU R145, [R1+0x12dc] ;  /* 0x0012dc0001917983 */ /* 0x000f220000300800 */
[----:B-1----:R-:W-:-:S04]  /*c5150*/  IMAD.WIDE R10, R150, 0x4, R2 ;  /* 0x00000004960a7825 */ /* 0x002fc800078e0202 */
[----:B------:R-:W-:Y:S01]  /*c5160*/  IMAD.WIDE R12, R150, 0x4, R4 ;  /* 0x00000004960c7825 */ /* 0x000fe200078e0204 */
[----:B---3--:R1:W-:Y:S01]  /*c5170*/  @P3 STG.E desc[UR60][R14.64], R156 ;  /* 0x0000009c0e003986 */ /* 0x0083e2000c10193c */
[----:B------:R-:W-:-:S03]  /*c5180*/  ISETP.LT.AND P3, PT, R157, UR4, !P2 ;  /* 0x000000049d007c0c */ /* 0x000fc6000d761270 */
[----:B--2---:R2:W-:Y:S04]  /*c5190*/  @P0 STG.E desc[UR60][R10.64], R149 ;  /* 0x000000950a000986 */ /* 0x0045e8000c10193c */
[----:B-1----:R-:W3:Y:S04]  /*c51a0*/  LDL.LU R156, [R1+0x16c] ;  /* 0x00016c00019c7983 */ /* 0x002ee80000300800 */
[----:B--2---:R-:W2:Y:S01]  /*c51b0*/  LDL.LU R149, [R1+0x36c] ;  /* 0x00036c0001957983 */ /* 0x004ea20000300800 */
[----:B------:R-:W-:-:S03]  /*c51c0*/  IMAD.WIDE R10, R150, 0x4, R6 ;  /* 0x00000004960a7825 */ /* 0x000fc600078e0206 */
[----:B------:R1:W-:Y:S04]  /*c51d0*/  @P4 STG.E desc[UR60][R12.64], R151 ;  /* 0x000000970c004986 */ /* 0x0003e8000c10193c */
[----:B----4-:R4:W-:Y:S04]  /*c51e0*/  @P3 STG.E desc[UR60][R10.64], R148 ;  /* 0x000000940a003986 */ /* 0x0109e8000c10193c */
[----:B-1----:R-:W2:Y:S01]  /*c51f0*/  LDL.LU R151, [R1+0xd60] ;  /* 0x000d600001977983 */ /* 0x002ea20000300800 */
[----:B------:R-:W-:-:S03]  /*c5200*/  IMAD.WIDE R12, R150, 0x4, R8 ;  /* 0x00000004960c7825 */ /* 0x000fc600078e0208 */
[----:B------:R-:W2:Y:S04]  /*c5210*/  LDL.LU R150, [R1+0xb60] ;  /* 0x000b600001967983 */ /* 0x000ea80000300800 */
[----:B----4-:R-:W4:Y:S01]  /*c5220*/  LDL.LU R148, [R1+0xff0] ;  /* 0x000ff00001947983 */ /* 0x010f220000300800 */
[----:B------:R-:W-:Y:S02]  /*c5230*/  ISETP.LT.AND P2, PT, R158, UR4, !P2 ;  /* 0x000000049e007c0c */ /* 0x000fe4000d741270 */
[----:B------:R-:W-:Y:S02]  /*c5240*/  ISETP.LT.AND P6, PT, R153, UR4, !P1 ;  /* 0x0000000499007c0c */ /* 0x000fe4000cfc1270 */
[----:B------:R-:W-:Y:S01]  /*c5250*/  ISETP.LT.AND P5, PT, R155, UR4, !P1 ;  /* 0x000000049b007c0c */ /* 0x000fe2000cfa1270 */
[----:B------:R-:W-:-:S04]  /*c5260*/  IMAD.WIDE R14, R146, 0x4, R2 ;  /* 0x00000004920e7825 */ /* 0x000fc800078e0202 */
[----:B------:R-:W-:Y:S01]  /*c5270*/  IMAD.WIDE R16, R146, 0x4, R4 ;  /* 0x0000000492107825 */ /* 0x000fe200078e0204 */
[----:B------:R-:W-:-:S03]  /*c5280*/  ISETP.LT.AND P3, PT, R157, UR4, !P1 ;  /* 0x000000049d007c0c */ /* 0x000fc6000cf61270 */
[----:B------:R-:W-:Y:S01]  /*c5290*/  @P2 STG.E desc[UR60][R12.64], R139 ;  /* 0x0000008b0c002986 */ /* 0x000fe2000c10193c */
[----:B------:R-:W-:Y:S01]  /*c52a0*/  VIADD R10, R152, 0xbb ;  /* 0x000000bb980a7836 */ /* 0x000fe20000000000 */
[----:B------:R-:W-:Y:S02]  /*c52b0*/  ISETP.LT.AND P2, PT, R158, UR4, !P1 ;  /* 0x000000049e007c0c */ /* 0x000fe4000cf41270 */
[----:B------:R1:W-:Y:S01]  /*c52c0*/  @P6 STG.E desc[UR60][R14.64], R147 ;  /* 0x000000930e006986 */ /* 0x0003e2000c10193c */
[----:B------:R-:W-:Y:S02]  /*c52d0*/  IADD3 R0, R152, 0xb8, RZ ;  /* 0x000000b898007810 */ /* 0x000fe40007ffe0ff */
[----:B------:R-:W-:Y:S01]  /*c52e0*/  ISETP.GE.AND P1, PT, R10, UR57, PT ;  /* 0x000000390a007c0c */ /* 0x000fe2000bf26270 */
[C---:B------:R-:W-:Y:S01]  /*c52f0*/  IMAD.WIDE R10, R146.reuse, 0x4, R8 ;  /* 0x00000004920a7825 */ /* 0x040fe200078e0208 */
[----:B-1----:R-:W4:Y:S03]  /*c5300*/  LDL.LU R147, [R1+0x960] ;  /* 0x0009600001937983 */ /* 0x002f260000300800 */
[----:B------:R-:W-:Y:S01]  /*c5310*/  IMAD.WIDE R12, R146, 0x4, R6 ;  /* 0x00000004920c7825 */ /* 0x000fe200078e0206 */
[----:B------:R-:W-:Y:S01]  /*c5320*/  ISETP.GE.AND P0, PT, R0, UR5, PT ;  /* 0x0000000500007c0c */ /* 0x000fe2000bf06270 */
[----:B------:R-:W-:-:S03]  /*c5330*/  ULDC UR5, c[0x0][0x22c] ;  /* 0x00008b0000057ab9 */ /* 0x000fc60000000800 */
[----:B------:R-:W-:Y:S01]  /*c5340*/  ISETP.LT.AND P4, PT, R153, UR4, !P0 ;  /* 0x0000000499007c0c */ /* 0x000fe2000c781270 */
[----:B------:R1:W-:Y:S04]  /*c5350*/  @P5 STG.E desc[UR60][R16.64], R144 ;  /* 0x0000009010005986 */ /* 0x0003e8000c10193c */
[----:B-1----:R-:W4:Y:S04]  /*c5360*/  LDL.LU R144, [R1+0x12e0] ;  /* 0x0012e00001907983 */ /* 0x002f280000300800 */
[----:B------:R-:W4:Y:S04]  /*c5370*/  LDL.LU R146, [R1+0x770] ;  /* 0x0007700001927983 */ /* 0x000f280000300800 */
[----:B------:R-:W4:Y:S04]  /*c5380*/  LDL.LU R137, [R1+0x570] ;  /* 0x0005700001897983 */ /* 0x000f280000300800 */
[----:B------:R-:W4:Y:S01]  /*c5390*/  LDL.LU R138, [R1+0x170] ;  /* 0x00017000018a7983 */ /* 0x000f220000300800 */
[----:B------:R-:W-:-:S03]  /*c53a0*/  ISETP.LT.AND P6, PT, R155, UR4, !P0 ;  /* 0x000000049b007c0c */ /* 0x000fc6000c7c1270 */
[----:B------:R-:W4:Y:S01]  /*c53b0*/  LDL.LU R139, [R1+0x370] ;  /* 0x00037000018b7983 */ /* 0x000f220000300800 */
[----:B------:R-:W-:Y:S01]  /*c53c0*/  ISETP.LT.AND P5, PT, R157, UR4, !P0 ;  /* 0x000000049d007c0c */ /* 0x000fe2000c7a1270 */
[C---:B------:R-:W-:Y:S02]  /*c53d0*/  IMAD.WIDE R14, R145.reuse, 0x4, R4 ;  /* 0x00000004910e7825 */ /* 0x040fe400078e0204 */
[----:B---3--:R1:W-:Y:S04]  /*c53e0*/  @P3 STG.E desc[UR60][R12.64], R156 ;  /* 0x0000009c0c003986 */ /* 0x0083e8000c10193c */
[----:B--2---:R2:W-:Y:S01]  /*c53f0*/  @P2 STG.E desc[UR60][R10.64], R149 ;  /* 0x000000950a002986 */ /* 0x0045e2000c10193c */
[----:B-1----:R-:W-:-:S03]  /*c5400*/  IMAD.WIDE R12, R145, 0x4, R2 ;  /* 0x00000004910c7825 */ /* 0x002fc600078e0202 */
[----:B--2---:R-:W2:Y:S04]  /*c5410*/  LDL.LU R149, [R1+0x12e4] ;  /* 0x0012e40001957983 */ /* 0x004ea80000300800 */
[----:B------:R-:W3:Y:S01]  /*c5420*/  LDL.LU R156, [R1+0xd64] ;  /* 0x000d6400019c7983 */ /* 0x000ee20000300800 */
[----:B------:R-:W-:-:S03]  /*c5430*/  IMAD.WIDE R10, R145, 0x4, R6 ;  /* 0x00000004910a7825 */ /* 0x000fc600078e0206 */
[----:B------:R1:W-:Y:S04]  /*c5440*/  @P4 STG.E desc[UR60][R12.64], R151 ;  /* 0x000000970c004986 */ /* 0x0003e8000c10193c */
[----:B------:R-:W-:Y:S04]  /*c5450*/  @P6 STG.E desc[UR60][R14.64], R150 ;  /* 0x000000960e006986 */ /* 0x000fe8000c10193c */
[----:B----4-:R4:W-:Y:S04]  /*c5460*/  @P5 STG.E desc[UR60][R10.64], R148 ;  /* 0x000000940a005986 */ /* 0x0109e8000c10193c */
[----:B-1----:R-:W3:Y:S01]  /*c5470*/  LDL.LU R151, [R1+0xb64] ;  /* 0x000b640001977983 */ /* 0x002ee20000300800 */
[----:B----4-:R-:W-:-:S03]  /*c5480*/  IMAD.WIDE R10, R145, 0x4, R8 ;  /* 0x00000004910a7825 */ /* 0x010fc600078e0208 */
[----:B------:R-:W4:Y:S04]  /*c5490*/  LDL.LU R145, [R1+0x12e8] ;  /* 0x0012e80001917983 */ /* 0x000f280000300800 */
[----:B------:R-:W4:Y:S01]  /*c54a0*/  LDL.LU R148, [R1+0xff4] ;  /* 0x000ff40001947983 */ /* 0x000f220000300800 */
        /* <DEDUP_REMOVED lines=17> */
[C---:B------:R-:W-:Y:S01]  /*c55c0*/  IMAD.WIDE R10, R144.reuse, 0x4, R6 ;  /* 0x00000004900a7825 */ /* 0x040fe200078e0206 */
[----:B------:R-:W-:Y:S01]  /*c55d0*/  @P5 STG.E desc[UR60][R12.64], R137 ;  /* 0x000000890c005986 */ /* 0x000fe2000c10193c */
[----:B------:R-:W-:Y:S02]  /*c55e0*/  ISETP.LT.AND P4, PT, R155, UR4, !P2 ;  /* 0x000000049b007c0c */ /* 0x000fe4000d781270 */
[----:B-1----:R-:W-:Y:S02]  /*c55f0*/  IMAD.WIDE R14, R144, 0x4, R8 ;  /* 0x00000004900e7825 */ /* 0x002fe400078e0208 */
[----:B------:R-:W4:Y:S04]  /*c5600*/  LDL.LU R144, [R1+0x574] ;  /* 0x0005740001907983 */ /* 0x000f280000300800 */
[----:B------:R-:W-:Y:S04]  /*c5610*/  @P6 STG.E desc[UR60][R10.64], R138 ;  /* 0x0000008a0a006986 */ /* 0x000fe8000c10193c */
[----:B------:R-:W4:Y:S04]  /*c5620*/  LDL.LU R146, [R1+0x12ec] ;  /* 0x0012ec0001927983 */ /* 0x000f280000300800 */
[----:B------:R1:W-:Y:S01]  /*c5630*/  @P3 STG.E desc[UR60][R14.64], R139 ;  /* 0x0000008b0e003986 */ /* 0x0003e2000c10193c */
[----:B------:R-:W-:-:S03]  /*c5640*/  ISETP.LT.AND P3, PT, R157, UR4, !P2 ;  /* 0x000000049d007c0c */ /* 0x000fc6000d761270 */
[----:B-1----:R-:W4:Y:S01]  /*c5650*/  LDL.LU R139, [R1+0x174] ;  /* 0x00017400018b7983 */ /* 0x002f220000300800 */
[----:B--2---:R-:W-:-:S05]  /*c5660*/  IMAD.WIDE R10, R149, 0x4, R2 ;  /* 0x00000004950a7825 */ /* 0x004fca00078e0202 */
[----:B---3--:R1:W-:Y:S01]  /*c5670*/  @P0 STG.E desc[UR60][R10.64], R156 ;  /* 0x0000009c0a000986 */ /* 0x0083e2000c10193c */
[----:B------:R-:W-:-:S03]  /*c5680*/  IMAD.WIDE R12, R149, 0x4, R4 ;  /* 0x00000004950c7825 */ /* 0x000fc600078e0204 */
[----:B-1----:R-:W2:Y:S01]  /*c5690*/  LDL.LU R156, [R1+0x374] ;  /* 0x00037400019c7983 */ /* 0x002ea20000300800 */
[----:B------:R-:W-:-:S03]  /*c56a0*/  IMAD.WIDE R10, R149, 0x4, R6 ;  /* 0x00000004950a7825 */ /* 0x000fc600078e0206 */
[----:B------:R1:W-:Y:S02]  /*c56b0*/  @P4 STG.E desc[UR60][R12.64], R151 ;  /* 0x000000970c004986 */ /* 0x0003e4000c10193c */
[----:B-1----:R-:W-:Y:S02]  /*c56c0*/  IMAD.WIDE R12, R149, 0x4, R8 ;  /* 0x00000004950c7825 */ /* 0x002fe400078e0208 */
[----:B------:R-:W3:Y:S04]  /*c56d0*/  LDL.LU R151, [R1+0xd68] ;  /* 0x000d680001977983 */ /* 0x000ee80000300800 */
[----:B------:R-:W3:Y:S04]  /*c56e0*/  LDL.LU R149, [R1+0xb68] ;  /* 0x000b680001957983 */ /* 0x000ee80000300800 */
[----:B----4-:R1:W-:Y:S04]  /*c56f0*/  @P3 STG.E desc[UR60][R10.64], R148 ;  /* 0x000000940a003986 */ /* 0x0103e8000c10193c */
[----:B-1----:R-:W4:Y:S01]  /*c5700*/  LDL.LU R148, [R1+0xff8] ;  /* 0x000ff80001947983 */ /* 0x002f220000300800 */
[----:B------:R-:W-:-:S02]  /*c5710*/  ISETP.LT.AND P2, PT, R158, UR4, !P2 ;  /* 0x000000049e007c0c */ /* 0x000fc4000d741270 */
[----:B------:R-:W-:Y:S02]  /*c5720*/  ISETP.LT.AND P6, PT, R153, UR4, !P1 ;  /* 0x0000000499007c0c */ /* 0x000fe4000cfc1270 */
[----:B------:R-:W-:Y:S01]  /*c5730*/  ISETP.LT.AND P5, PT, R155, UR4, !P1 ;  /* 0x000000049b007c0c */ /* 0x000fe2000cfa1270 */
[----:B------:R-:W-:-:S04]  /*c5740*/  IMAD.WIDE R14, R145, 0x4, R2 ;  /* 0x00000004910e7825 */ /* 0x000fc800078e0202 */
[----:B------:R-:W-:Y:S01]  /*c5750*/  IMAD.WIDE R16, R145, 0x4, R4 ;  /* 0x0000000491107825 */ /* 0x000fe200078e0204 */
[----:B------:R-:W-:Y:S02]  /*c5760*/  IADD3 R0, R152, 0xbc, RZ ;  /* 0x000000bc98007810 */ /* 0x000fe40007ffe0ff */
[----:B------:R-:W-:Y:S01]  /*c5770*/  ISETP.LT.AND P3, PT, R157, UR4, !P1 ;  /* 0x000000049d007c0c */ /* 0x000fe2000cf61270 */
[----:B------:R-:W-:Y:S01]  /*c5780*/  @P2 STG.E desc[UR60][R12.64], R150 ;  /* 0x000000960c002986 */ /* 0x000fe2000c10193c */
[----:B------:R-:W-:-:S03]  /*c5790*/  ISETP.LT.AND P2, PT, R158, UR4, !P1 ;  /* 0x000000049e007c0c */ /* 0x000fc6000cf41270 */
[----:B------:R1:W-:Y:S01]  /*c57a0*/  @P6 STG.E desc[UR60][R14.64], R147 ;  /* 0x000000930e006986 */ /* 0x0003e2000c10193c */
[----:B------:R-:W-:Y:S01]  /*c57b0*/  ISETP.GE.AND P0, PT, R0, UR5, PT ;  /* 0x0000000500007c0c */ /* 0x000fe2000bf06270 */
[C---:B------:R-:W-:Y:S02]  /*c57c0*/  IMAD.WIDE R10, R145.reuse, 0x4, R6 ;  /* 0x00000004910a7825 */ /* 0x040fe400078e0206 */
[----:B-1----:R-:W4:Y:S02]  /*c57d0*/  LDL.LU R147, [R1+0x968] ;  /* 0x0009680001937983 */ /* 0x002f240000300800 */
[----:B------:R-:W-:Y:S01]  /*c57e0*/  IMAD.WIDE R14, R145, 0x4, R8 ;  /* 0x00000004910e7825 */ /* 0x000fe200078e0208 */
[----:B------:R-:W-:Y:S01]  /*c57f0*/  ISETP.LT.AND P4, PT, R153, UR4, !P0 ;  /* 0x0000000499007c0c */ /* 0x000fe2000c781270 */
[----:B------:R-:W-:Y:S01]  /*c5800*/  ULDC UR5, c[0x0][0x22c] ;  /* 0x00008b0000057ab9 */ /* 0x000fe20000000800 */
[----:B------:R1:W-:Y:S01]  /*c5810*/  @P5 STG.E desc[UR60][R16.64], R144 ;  /* 0x0000009010005986 */ /* 0x0003e2000c10193c */
[----:B------:R-:W-:Y:S01]  /*c5820*/  ISETP.LT.AND P6, PT, R155, UR4, !P0 ;  /* 0x000000049b007c0c */ /* 0x000fe2000c7c1270 */
[----:B------:R-:W-:-:S02]  /*c5830*/  VIADD R12, R152, 0xbf ;  /* 0x000000bf980c7836 */ /* 0x000fc40000000000 */
[----:B-1----:R-:W4:Y:S04]  /*c5840*/  LDL.LU R144, [R1+0x12f0] ;  /* 0x0012f00001907983 */ /* 0x002f280000300800 */
[----:B------:R-:W4:Y:S01]  /*c5850*/  LDL.LU R145, [R1+0x778] ;  /* 0x0007780001917983 */ /* 0x000f220000300800 */
[----:B------:R-:W-:-:S03]  /*c5860*/  ISETP.LT.AND P5, PT, R157, UR4, !P0 ;  /* 0x000000049d007c0c */ /* 0x000fc6000c7a1270 */
[----:B------:R-:W4:Y:S01]  /*c5870*/  LDL.LU R150, [R1+0x12f4] ;  /* 0x0012f40001967983 */ /* 0x000f220000300800 */
[----:B------:R-:W-:-:S03]  /*c5880*/  ISETP.GE.AND P1, PT, R12, UR53, PT ;  /* 0x000000350c007c0c */ /* 0x000fc6000bf26270 */
[----:B------:R1:W-:Y:S01]  /*c5890*/  @P3 STG.E desc[UR60][R10.64], R139 ;  /* 0x0000008b0a003986 */ /* 0x0003e2000c10193c */
[----:B------:R-:W-:-:S03]  /*c58a0*/  IMAD.WIDE R12, R146, 0x4, R2 ;  /* 0x00000004920c7825 */ /* 0x000fc600078e0202 */
[----:B------:R-:W4:Y:S04]  /*c58b0*/  LDL.LU R137, [R1+0x578] ;  /* 0x0005780001897983 */ /* 0x000f280000300800 */
[----:B------:R-:W4:Y:S01]  /*c58c0*/  LDL.LU R138, [R1+0x178] ;  /* 0x00017800018a7983 */ /* 0x000f220000300800 */
[----:B-1----:R-:W-:-:S03]  /*c58d0*/  IMAD.WIDE R10, R146, 0x4, R4 ;  /* 0x00000004920a7825 */ /* 0x002fc600078e0204 */
[----:B--2---:R1:W-:Y:S04]  /*c58e0*/  @P2 STG.E desc[UR60][R14.64], R156 ;  /* 0x0000009c0e002986 */ /* 0x0043e8000c10193c */
[----:B-1----:R-:W2:Y:S01]  /*c58f0*/  LDL.LU R156, [R1+0x378] ;  /* 0x00037800019c7983 */ /* 0x002ea20000300800 */
[----:B------:R-:W-:-:S03]  /*c5900*/  IMAD.WIDE R14, R146, 0x4, R6 ;  /* 0x00000004920e7825 */ /* 0x000fc600078e0206 */
[----:B---3--:R-:W-:Y:S04]  /*c5910*/  @P4 STG.E desc[UR60][R12.64], R151 ;  /* 0x000000970c004986 */ /* 0x008fe8000c10193c */
[----:B------:R1:W-:Y:S04]  /*c5920*/  @P6 STG.E desc[UR60][R10.64], R149 ;  /* 0x000000950a006986 */ /* 0x0003e8000c10193c */
[----:B-1----:R-:W3:Y:S01]  /*c5930*/  LDL.LU R149, [R1+0xd6c] ;  /* 0x000d6c0001957983 */ /* 0x002ee20000300800 */
[----:B------:R-:W-:-:S03]  /*c5940*/  IMAD.WIDE R10, R146, 0x4, R8 ;  /* 0x00000004920a7825 */ /* 0x000fc600078e0208 */
[----:B------:R-:W3:Y:S04]  /*c5950*/  LDL.LU R151, [R1+0xb6c] ;  /* 0x000b6c0001977983 */ /* 0x000ee80000300800 */
[----:B----4-:R1:W-:Y:S04]  /*c5960*/  @P5 STG.E desc[UR60][R14.64], R148 ;  /* 0x000000940e005986 */ /* 0x0103e8000c10193c */
[----:B------:R-:W4:Y:S04]  /*c5970*/  LDL.LU R146, [R1+0x12f8] ;  /* 0x0012f80001927983 */ /* 0x000f280000300800 */
[----:B-1----:R-:W4:Y:S01]  /*c5980*/  LDL.LU R148, [R1+0xffc] ;  /* 0x000ffc0001947983 */ /* 0x002f220000300800 */
[----:B------:R-:W-:-:S02]  /*c5990*/  IADD3 R0, R152, 0xbd, RZ ;  /* 0x000000bd98007810 */ /* 0x000fc40007ffe0ff */
        /* <DEDUP_REMOVED lines=20> */
[----:B------:R1:W-:Y:S04]  /*c5ae0*/  @P5 STG.E desc[UR60][R12.64], R137 ;  /* 0x000000890c005986 */ /* 0x0003e8000c10193c */
[----:B------:R1:W-:Y:S04]  /*c5af0*/  @P6 STG.E desc[UR60][R10.64], R138 ;  /* 0x0000008a0a006986 */ /* 0x0003e8000c10193c */
[----:B------:R-:W4:Y:S01]  /*c5b00*/  LDL.LU R145, [R1+0x12fc] ;  /* 0x0012fc0001917983 */ /* 0x000f220000300800 */
[----:B-1----:R-:W-:-:S04]  /*c5b10*/  IMAD.WIDE R12, R150, 0x4, R4 ;  /* 0x00000004960c7825 */ /* 0x002fc800078e0204 */
[----:B------:R-:W-:Y:S01]  /*c5b20*/  IMAD.WIDE R10, R150, 0x4, R2 ;  /* 0x00000004960a7825 */ /* 0x000fe200078e0202 */
[----:B--2---:R1:W-:Y:S01]  /*c5b30*/  @P3 STG.E desc[UR60][R14.64], R156 ;  /* 0x0000009c0e003986 */ /* 0x0043e2000c10193c */
[----:B------:R-:W-:-:S03]  /*c5b40*/  ISETP.LT.AND P3, PT, R157, UR4, !P2 ;  /* 0x000000049d007c0c */ /* 0x000fc6000d761270 */
[----:B-1----:R-:W2:Y:S04]  /*c5b50*/  LDL.LU R156, [R1+0x17c] ;  /* 0x00017c00019c7983 */ /* 0x002ea80000300800 */
[----:B---3--:R1:W-:Y:S04]  /*c5b60*/  @P0 STG.E desc[UR60][R10.64], R149 ;  /* 0x000000950a000986 */ /* 0x0083e8000c10193c */
[----:B------:R3:W-:Y:S04]  /*c5b70*/  @P4 STG.E desc[UR60][R12.64], R151 ;  /* 0x000000970c004986 */ /* 0x0007e8000c10193c */
[----:B-1----:R-:W2:Y:S01]  /*c5b80*/  LDL.LU R149, [R1+0x37c] ;  /* 0x00037c0001957983 */ /* 0x002ea20000300800 */
[----:B------:R-:W-:-:S03]  /*c5b90*/  IMAD.WIDE R10, R150, 0x4, R6 ;  /* 0x00000004960a7825 */ /* 0x000fc600078e0206 */
[----:B---3--:R-:W3:Y:S01]  /*c5ba0*/  LDL.LU R151, [R1+0xd70] ;  /* 0x000d700001977983 */ /* 0x008ee20000300800 */
[----:B------:R-:W-:-:S03]  /*c5bb0*/  IMAD.WIDE R12, R150, 0x4, R8 ;  /* 0x00000004960c7825 */ /* 0x000fc600078e0208 */
[----:B------:R-:W3:Y:S04]  /*c5bc0*/  LDL.LU R150, [R1+0xb70] ;  /* 0x000b700001967983 */ /* 0x000ee80000300800 */
        /* <DEDUP_REMOVED lines=10> */
[----:B------:R-:W-:-:S03]  /*c5c70*/  VIADD R10, R152, 0xc3 ;  /* 0x000000c3980a7836 */ /* 0x000fc60000000000 */
[----:B------:R1:W-:Y:S01]  /*c5c80*/  @P6 STG.E desc[UR60][R14.64], R147 ;  /* 0x000000930e006986 */ /* 0x0003e2000c10193c */
[----:B------:R-:W-:Y:S01]  /*c5c90*/  ISETP.GE.AND P0, PT, R0, UR5, PT ;  /* 0x0000000500007c0c */ /* 0x000fe2000bf06270 */
[----:B------:R-:W-:Y:S01]  /*c5ca0*/  ULDC UR5, c[0x0][0x22c] ;  /* 0x00008b0000057ab9 */ /* 0x000fe20000000800 */
[----:B------:R-:W-:Y:S02]  /*c5cb0*/  ISETP.LT.AND P2, PT, R158, UR4, !P1 ;  /* 0x000000049e007c0c */ /* 0x000fe4000cf41270 */
[----:B------:R-:W-:Y:S01]  /*c5cc0*/  ISETP.GE.AND P1, PT, R10, UR49, PT ;  /* 0x000000310a007c0c */ /* 0x000fe2000bf26270 */
[C---:B------:R-:W-:Y:S01]  /*c5cd0*/  IMAD.WIDE R10, R146.reuse, 0x4, R8 ;  /* 0x00000004920a7825 */ /* 0x040fe200078e0208 */
[----:B-1----:R-:W4:Y:S03]  /*c5ce0*/  LDL.LU R147, [R1+0x970] ;  /* 0x0009700001937983 */ /* 0x002f260000300800 */
[----:B------:R-:W-:Y:S01]  /*c5cf0*/  IMAD.WIDE R12, R146, 0x4, R6 ;  /* 0x00000004920c7825 */ /* 0x000fe200078e0206 */
[----:B------:R-:W-:Y:S01]  /*c5d00*/  ISETP.LT.AND P4, PT, R153, UR4, !P0 ;  /* 0x0000000499007c0c */ /* 0x000fe2000c781270 */
[----:B------:R1:W-:Y:S01]  /*c5d10*/  @P5 STG.E desc[UR60][R16.64], R144 ;  /* 0x0000009010005986 */ /* 0x0003e2000c10193c */
[----:B------:R-:W-:-:S02]  /*c5d20*/  ISETP.LT.AND P6, PT, R155, UR4, !P0 ;  /* 0x000000049b007c0c */ /* 0x000fc4000c7c1270 */
[----:B------:R-:W-:Y:S01]  /*c5d30*/  ISETP.LT.AND P5, PT, R157, UR4, !P0 ;  /* 0x000000049d007c0c */ /* 0x000fe2000c7a1270 */
[----:B-1----:R-:W4:Y:S04]  /*c5d40*/  LDL.LU R144, [R1+0x1300] ;  /* 0x0013000001907983 */ /* 0x002f280000300800 */
[----:B------:R-:W4:Y:S01]  /*c5d50*/  LDL.LU R146, [R1+0x780] ;  /* 0x0007800001927983 */ /* 0x000f220000300800 */
[----:B------:R-:W-:-:S03]  /*c5d60*/  IMAD.WIDE R14, R145, 0x4, R4 ;  /* 0x00000004910e7825 */ /* 0x000fc600078e0204 */
[----:B------:R-:W4:Y:S04]  /*c5d70*/  LDL.LU R137, [R1+0x380] ;  /* 0x0003800001897983 */ /* 0x000f280000300800 */
[----:B------:R-:W4:Y:S04]  /*c5d80*/  LDL.LU R138, [R1+0x180] ;  /* 0x00018000018a7983 */ /* 0x000f280000300800 */
[----:B--2---:R1:W-:Y:S02]  /*c5d90*/  @P3 STG.E desc[UR60][R12.64], R156 ;  /* 0x0000009c0c003986 */ /* 0x0043e4000c10193c */
[----:B-1----:R-:W-:-:S02]  /*c5da0*/  IMAD.WIDE R12, R145, 0x4, R2 ;  /* 0x00000004910c7825 */ /* 0x002fc400078e0202 */
[----:B------:R1:W-:Y:S04]  /*c5db0*/  @P2 STG.E desc[UR60][R10.64], R149 ;  /* 0x000000950a002986 */ /* 0x0003e8000c10193c */
[----:B---3--:R-:W-:Y:S04]  /*c5dc0*/  @P4 STG.E desc[UR60][R12.64], R151 ;  /* 0x000000970c004986 */ /* 0x008fe8000c10193c */
[----:B------:R-:W-:Y:S04]  /*c5dd0*/  @P6 STG.E desc[UR60][R14.64], R150 ;  /* 0x000000960e006986 */ /* 0x000fe8000c10193c */
[----:B-1----:R-:W2:Y:S01]  /*c5de0*/  LDL.LU R149, [R1+0x100] ;  /* 0x0001000001957983 */ /* 0x002ea20000300800 */
[----:B------:R-:W-:-:S03]  /*c5df0*/  IMAD.WIDE R10, R145, 0x4, R6 ;  /* 0x00000004910a7825 */ /* 0x000fc600078e0206 */
[----:B------:R-:W3:Y:S04]  /*c5e00*/  LDL.LU R156, [R1+0x1304] ;  /* 0x00130400019c7983 */ /* 0x000ee80000300800 */
[----:B----4-:R1:W-:Y:S02]  /*c5e10*/  @P5 STG.E desc[UR60][R10.64], R148 ;  /* 0x000000940a005986 */ /* 0x0103e4000c10193c */
[----:B-1----:R-:W-:Y:S02]  /*c5e20*/  IMAD.WIDE R10, R145, 0x4, R8 ;  /* 0x00000004910a7825 */ /* 0x002fe400078e0208 */
[----:B------:R-:W4:Y:S04]  /*c5e30*/  LDL.LU R145, [R1+0xd74] ;  /* 0x000d740001917983 */ /* 0x000f280000300800 */
[----:B------:R-:W4:Y:S04]  /*c5e40*/  LDL.LU R139, [R1+0xb74] ;  /* 0x000b7400018b7983 */ /* 0x000f280000300800 */
        /* <DEDUP_REMOVED lines=13> */
[----:B------:R-:W-:Y:S01]  /*c5f20*/  ULDC UR5, c[0x0][0x22c] ;  /* 0x00008b0000057ab9 */ /* 0x000fe20000000800 */
[----:B------:R-:W-:-:S02]  /*c5f30*/  IMAD.WIDE R14, R144, 0x4, R2 ;  /* 0x00000004900e7825 */ /* 0x000fc400078e0202 */
[----:B------:R-:W-:Y:S02]  /*c5f40*/  ISETP.LT.AND P0, PT, R153, UR4, !P2 ;  /* 0x0000000499007c0c */ /* 0x000fe4000d701270 */
[C---:B------:R-:W-:Y:S01]  /*c5f50*/  IMAD.WIDE R12, R144.reuse, 0x4, R4 ;  /* 0x00000004900c7825 */ /* 0x040fe200078e0204 */
[----:B------:R1:W-:Y:S03]  /*c5f60*/  @P4 STG.E desc[UR60][R14.64], R146 ;  /* 0x000000920e004986 */ /* 0x0003e6000c10193c */
[C---:B-1----:R-:W-:Y:S01]  /*c5f70*/  IMAD.WIDE R10, R144.reuse, 0x4, R6 ;  /* 0x00000004900a7825 */ /* 0x042fe200078e0206 */
[----:B------:R-:W-:Y:S03]  /*c5f80*/  @P5 STG.E desc[UR60][R12.64], R137 ;  /* 0x000000890c005986 */ /* 0x000fe6000c10193c */
[----:B------:R-:W-:Y:S01]  /*c5f90*/  IMAD.WIDE R14, R144, 0x4, R8 ;  /* 0x00000004900e7825 */ /* 0x000fe200078e0208 */
[----:B------:R-:W4:Y:S04]  /*c5fa0*/  LDL.LU R146, [R1+0x784] ;  /* 0x0007840001927983 */ /* 0x000f280000300800 */
[----:B------:R-:W4:Y:S01]  /*c5fb0*/  LDL.LU R144, [R1+0x384] ;  /* 0x0003840001907983 */ /* 0x000f220000300800 */
[----:B------:R-:W-:-:S03]  /*c5fc0*/  ISETP.LT.AND P4, PT, R155, UR4, !P2 ;  /* 0x000000049b007c0c */ /* 0x000fc6000d781270 */
[----:B------:R3:W-:Y:S04]  /*c5fd0*/  @P6 STG.E desc[UR60][R10.64], R138 ;  /* 0x0000008a0a006986 */ /* 0x0007e8000c10193c */
[----:B------:R-:W4:Y:S04]  /*c5fe0*/  LDL.LU R147, [R1+0x130c] ;  /* 0x00130c0001937983 */ /* 0x000f280000300800 */
[----:B--2---:R1:W-:Y:S01]  /*c5ff0*/  @P3 STG.E desc[UR60][R14.64], R149 ;  /* 0x000000950e003986 */ /* 0x0043e2000c10193c */
[----:B------:R-:W-:Y:S01]  /*c6000*/  ISETP.LT.AND P3, PT, R157, UR4, !P2 ;  /* 0x000000049d007c0c */ /* 0x000fe2000d761270 */
[----:B---3--:R-:W-:-:S04]  /*c6010*/  IMAD.WIDE R10, R156, 0x4, R2 ;  /* 0x000000049c0a7825 */ /* 0x008fc800078e0202 */
[C---:B------:R-:W-:Y:S01]  /*c6020*/  IMAD.WIDE R12, R156.reuse, 0x4, R4 ;  /* 0x000000049c0c7825 */ /* 0x040fe200078e0204 */
[----:B-1----:R-:W2:Y:S04]  /*c6030*/  LDL.LU R149, [R1+0x184] ;  /* 0x0001840001957983 */ /* 0x002ea80000300800 */
[----:B----4-:R1:W-:Y:S04]  /*c6040*/  @P0 STG.E desc[UR60][R10.64], R145 ;  /* 0x000000910a000986 */ /* 0x0103e8000c10193c */
[----:B------:R3:W-:Y:S04]  /*c6050*/  @P4 STG.E desc[UR60][R12.64], R139 ;  /* 0x0000008b0c004986 */ /* 0x0007e8000c10193c */
[----:B-1----:R-:W4:Y:S01]  /*c6060*/  LDL.LU R145, [R1+0x104] ;  /* 0x0001040001917983 */ /* 0x002f220000300800 */
[----:B------:R-:W-:-:S03]  /*c6070*/  IMAD.WIDE R10, R156, 0x4, R6 ;  /* 0x000000049c0a7825 */ /* 0x000fc600078e0206 */
[----:B---3--:R-:W3:Y:S01]  /*c6080*/  LDL.LU R139, [R1+0xd78] ;  /* 0x000d7800018b7983 */ /* 0x008ee20000300800 */
[----:B------:R-:W-:-:S03]  /*c6090*/  IMAD.WIDE R12, R156, 0x4, R8 ;  /* 0x000000049c0c7825 */ /* 0x000fc600078e0208 */
[----:B------:R-:W3:Y:S04]  /*c60a0*/  LDL.LU R156, [R1+0xb78] ;  /* 0x000b7800019c7983 */ /* 0x000ee80000300800 */
[----:B------:R1:W-:Y:S04]  /*c60b0*/  @P3 STG.E desc[UR60][R10.64], R150 ;  /* 0x000000960a003986 */ /* 0x0003e8000c10193c */
[----:B-1----:R-:W3:Y:S01]  /*c60c0*/  LDL.LU R150, [R1+0x1008] ;  /* 0x0010080001967983 */ /* 0x002ee20000300800 */
[----:B------:R-:W-:Y:S02]  /*c60d0*/  ISETP.LT.AND P2, PT, R158, UR4, !P2 ;  /* 0x000000049e007c0c */ /* 0x000fe4000d741270 */
[----:B------:R-:W-:-:S02]  /*c60e0*/  ISETP.LT.AND P6, PT, R153, UR4, !P1 ;  /* 0x0000000499007c0c */ /* 0x000fc4000cfc1270 */
[----:B------:R-:W-:Y:S01]  /*c60f0*/  ISETP.LT.AND P5, PT, R155, UR4, !P1 ;  /* 0x000000049b007c0c */ /* 0x000fe2000cfa1270 */
[----:B------:R-:W-:-:S04]  /*c6100*/  IMAD.WIDE R14, R151, 0x4, R2 ;  /* 0x00000004970e7825 */ /* 0x000fc800078e0202 */
[----:B------:R-:W-:Y:S01]  /*c6110*/  IMAD.WIDE R16, R151, 0x4, R4 ;  /* 0x0000000497107825 */ /* 0x000fe200078e0204 */
[----:B------:R-:W-:-:S03]  /*c6120*/  IADD3 R0, R152, 0xc4, RZ ;  /* 0x000000c498007810 */ /* 0x000fc60007ffe0ff */
[----:B------:R1:W-:Y:S01]  /*c6130*/  @P2 STG.E desc[UR60][R12.64], R148 ;  /* 0x000000940c002986 */ /* 0x0003e2000c10193c */
[----:B------:R-:W-:-:S03]  /*c6140*/  ISETP.LT.AND P3, PT, R157, UR4, !P1 ;  /* 0x000000049d007c0c */ /* 0x000fc6000cf61270 */
[----:B------:R1:W-:Y:S01]  /*c6150*/  @P6 STG.E desc[UR60][R14.64], R146 ;  /* 0x000000920e006986 */ /* 0x0003e2000c10193c */
[----:B------:R-:W-:-:S03]  /*c6160*/  ISETP.LT.AND P2, PT, R158, UR4, !P1 ;  /* 0x000000049e007c0c */ /* 0x000fc6000cf41270 */
[----:B------:R1:W-:Y:S04]  /*c6170*/  @P5 STG.E desc[UR60][R16.64], R144 ;  /* 0x0000009010005986 */ /* 0x0003e8000c10193c */
[----:B-1----:R-:W3:Y:S04]  /*c6180*/  LDL.LU R148, [R1+0x978] ;  /* 0x0009780001947983 */ /* 0x002ee80000300800 */
[----:B------:R-:W3:Y:S01]  /*c6190*/  LDL.LU R146, [R1+0x788] ;  /* 0x0007880001927983 */ /* 0x000ee20000300800 */
[----:B------:R-:W-:Y:S01]  /*c61a0*/  ISETP.GE.AND P0, PT, R0, UR5, PT ;  /* 0x0000000500007c0c */ /* 0x000fe2000bf06270 */
[----:B------:R-:W-:-:S02]  /*c61b0*/  VIADD R10, R152, 0xc7 ;  /* 0x000000c7980a7836 */ /* 0x000fc40000000000 */
[----:B------:R-:W3:Y:S01]  /*c61c0*/  LDL.LU R144, [R1+0x1310] ;  /* 0x0013100001907983 */ /* 0x000ee20000300800 */
[----:B------:R-:W-:Y:S01]  /*c61d0*/  ISETP.LT.AND P4, PT, R153, UR4, !P0 ;  /* 0x0000000499007c0c */ /* 0x000fe2000c781270 */
[----:B------:R-:W-:Y:S01]  /*c61e0*/  IMAD.WIDE R12, R151, 0x4, R6 ;  /* 0x00000004970c7825 */ /* 0x000fe200078e0206 */
[----:B------:R-:W-:Y:S01]  /*c61f0*/  ISETP.LT.AND P6, PT, R155, UR4, !P0 ;  /* 0x000000049b007c0c */ /* 0x000fe2000c7c1270 */
[----:B------:R-:W3:Y:S01]  /*c6200*/  LDL.LU R137, [R1+0x1314] ;  /* 0x0013140001897983 */ /* 0x000ee20000300800 */
[----:B------:R-:W-:Y:S01]  /*c6210*/  ISETP.LT.AND P5, PT, R157, UR4, !P0 ;  /* 0x000000049d007c0c */ /* 0x000fe2000c7a1270 */
[----:B------:R-:W-:Y:S01]  /*c6220*/  IMAD.WIDE R14, R147, 0x4, R4 ;  /* 0x00000004930e7825 */ /* 0x000fe200078e0204 */
[----:B------:R-:W-:Y:S01]  /*c6230*/  ISETP.GE.AND P1, PT, R10, UR45, PT ;  /* 0x0000002d0a007c0c */ /* 0x000fe2000bf26270 */
[----:B------:R-:W-:Y:S02]  /*c6240*/  ULDC UR5, c[0x0][0x22c] ;  /* 0x00008b0000057ab9 */ /* 0x000fe40000000800 */
[----:B------:R-:W-:-:S02]  /*c6250*/  IMAD.WIDE R10, R151, 0x4, R8 ;  /* 0x00000004970a7825 */ /* 0x000fc400078e0208 */
[----:B------:R-:W3:Y:S04]  /*c6260*/  LDL.LU R151, [R1+0x388] ;  /* 0x0003880001977983 */ /* 0x000ee80000300800 */
[----:B--2---:R1:W-:Y:S02]  /*c6270*/  @P3 STG.E desc[UR60][R12.64], R149 ;  /* 0x000000950c003986 */ /* 0x0043e4000c10193c */
[C---:B-1----:R-:W-:Y:S02]  /*c6280*/  IMAD.WIDE R12, R147.reuse, 0x4, R2 ;  /* 0x00000004930c7825 */ /* 0x042fe400078e0202 */
[----:B------:R-:W2:Y:S04]  /*c6290*/  LDL.LU R149, [R1+0x188] ;  /* 0x0001880001957983 */ /* 0x000ea80000300800 */
[----:B----4-:R1:W-:Y:S04]  /*c62a0*/  @P2 STG.E desc[UR60][R10.64], R145 ;  /* 0x000000910a002986 */ /* 0x0103e8000c10193c */
[----:B---3--:R-:W-:Y:S04]  /*c62b0*/  @P4 STG.E desc[UR60][R12.64], R139 ;  /* 0x0000008b0c004986 */ /* 0x008fe8000c10193c */
[----:B-1----:R-:W3:Y:S01]  /*c62c0*/  LDL.LU R145, [R1+0x108] ;  /* 0x0001080001917983 */ /* 0x002ee20000300800 */
[----:B------:R-:W-:-:S03]  /*c62d0*/  IMAD.WIDE R10, R147, 0x4, R6 ;  /* 0x00000004930a7825 */ /* 0x000fc600078e0206 */
[----:B------:R-:W-:Y:S04]  /*c62e0*/  @P6 STG.E desc[UR60][R14.64], R156 ;  /* 0x0000009c0e006986 */ /* 0x000fe8000c10193c */
[----:B------:R1:W-:Y:S02]  /*c62f0*/  @P5 STG.E desc[UR60][R10.64], R150 ;  /* 0x000000960a005986 */ /* 0x0003e4000c10193c */
[----:B-1----:R-:W-:Y:S02]  /*c6300*/  IMAD.WIDE R10, R147, 0x4, R8 ;  /* 0x00000004930a7825 */ /* 0x002fe400078e0208 */
[----:B------:R-:W4:Y:S04]  /*c6310*/  LDL.LU R150, [R1+0xd7c] ;  /* 0x000d7c0001967983 */ /* 0x000f280000300800 */
[----:B------:R-:W4:Y:S01]  /*c6320*/  LDL.LU R147, [R1+0xb7c] ;  /* 0x000b7c0001937983 */ /* 0x000f220000300800 */
[----:B------:R-:W-:-:S02]  /*c6330*/  IADD3 R0, R152, 0xc5, RZ ;  /* 0x000000c598007810 */ /* 0x000fc40007ffe0ff */
[----:B------:R-:W-:Y:S01]  /*c6340*/  ISETP.LT.AND P0, PT, R158, UR4, !P0 ;  /* 0x000000049e007c0c */ /* 0x000fe2000c701270 */
[----:B------:R-:W4:Y:S01]  /*c6350*/  LDL.LU R156, [R1+0x131c] ;  /* 0x00131c00019c7983 */ /* 0x000f220000300800 */
[----:B------:R-:W-:-:S03]  /*c6360*/  ISETP.GE.AND P3, PT, R0, UR43, PT ;  /* 0x0000002b00007c0c */ /* 0x000fc6000bf66270 */
[----:B------:R-:W4:Y:S01]  /*c6370*/  LDL.LU R138, [R1+0x100c] ;  /* 0x00100c00018a7983 */ /* 0x000f220000300800 */
[----:B------:R-:W-:Y:S01]  /*c6380*/  ISETP.LT.AND P4, PT, R153, UR4, !P3 ;  /* 0x0000000499007c0c */ /* 0x000fe2000df81270 */
[----:B------:R-:W-:Y:S01]  /*c6390*/  VIADD R0, R152, 0xc6 ;  /* 0x000000c698007836 */ /* 0x000fe20000000000 */
[----:B------:R-:W-:Y:S01]  /*c63a0*/  ISETP.LT.AND P5, PT, R155, UR4, !P3 ;  /* 0x000000049b007c0c */ /* 0x000fe2000dfa1270 */
[----:B------:R-:W4:Y:S01]  /*c63b0*/  LDL.LU R139, [R1+0x97c] ;  /* 0x00097c00018b7983 */ /* 0x000f220000300800 */
[----:B------:R-:W-:Y:S02]  /*c63c0*/  ISETP.LT.AND P6, PT, R157, UR4, !P3 ;  /* 0x000000049d007c0c */ /* 0x000fe4000dfc1270 */
[----:B------:R-:W-:Y:S01]  /*c63d0*/  ISETP.LT.AND P3, PT, R158, UR4, !P3 ;  /* 0x000000049e007c0c */ /* 0x000fe2000df61270 */
[----:B------:R-:W-:Y:S01]  /*c63e0*/  IMAD.WIDE R14, R144, 0x4, R2 ;  /* 0x00000004900e7825 */ /* 0x000fe200078e0202 */
[----:B------:R1:W-:Y:S01]  /*c63f0*/  @P0 STG.E desc[UR60][R10.64], R148 ;  /* 0x000000940a000986 */ /* 0x0003e2000c10193c */
[----:B------:R-:W-:Y:S01]  /*c6400*/  ISETP.GE.AND P2, PT, R0, UR5, PT ;  /* 0x0000000500007c0c */ /* 0x000fe2000bf46270 */
[----:B------:R-:W-:-:S03]  /*c6410*/  ULDC UR5, c[0x0][0x22c] ;  /* 0x00008b0000057ab9 */ /* 0x000fc60000000800 */
[----:B------:R1:W-:Y:S01]  /*c6420*/  @P4 STG.E desc[UR60][R14.64], R146 ;  /* 0x000000920e004986 */ /* 0x0003e2000c10193c */
[C---:B------:R-:W-:Y:S01]  /*c6430*/  IMAD.WIDE R12, R144.reuse, 0x4, R4 ;  /* 0x00000004900c7825 */ /* 0x040fe200078e0204 */
[----:B------:R-:W-:Y:S02]  /*c6440*/  ISETP.LT.AND P0, PT, R153, UR4, !P2 ;  /* 0x0000000499007c0c */ /* 0x000fe4000d701270 */
[----:B-1----:R-:W4:Y:S04]  /*c6450*/  LDL.LU R148, [R1+0x78c] ;  /* 0x00078c0001947983 */ /* 0x002f280000300800 */
[----:B------:R-:W4:Y:S01]  /*c6460*/  LDL.LU R146, [R1+0x38c] ;  /* 0x00038c0001927983 */ /* 0x000f220000300800 */
[----:B------:R-:W-:Y:S01]  /*c6470*/  IMAD.WIDE R10, R144, 0x4, R6 ;  /* 0x00000004900a7825 */ /* 0x000fe200078e0206 */
[----:B------:R-:W-:-:S03]  /*c6480*/  ISETP.LT.AND P4, PT, R155, UR4, !P2 ;  /* 0x000000049b007c0c */ /* 0x000fc6000d781270 */
[----:B------:R-:W-:Y:S01]  /*c6490*/  IMAD.WIDE R14, R144, 0x4, R8 ;  /* 0x00000004900e7825 */ /* 0x000fe200078e0208 */
[----:B------:R1:W-:Y:S04]  /*c64a0*/  @P5 STG.E desc[UR60][R12.64], R151 ;  /* 0x000000970c005986 */ /* 0x0003e8000c10193c */
[----:B------:R-:W4:Y:S01]  /*c64b0*/  LDL.LU R144, [R1+0x1324] ;  /* 0x0013240001907983 */ /* 0x000f220000300800 */
[----:B-1----:R-:W-:-:S03]  /*c64c0*/  IMAD.WIDE R12, R137, 0x4, R4 ;  /* 0x00000004890c7825 */ /* 0x002fc600078e0204 */
[----:B--2---:R1:W-:Y:S02]  /*c64d0*/  @P6 STG.E desc[UR60][R10.64], R149 ;  /* 0x000000950a006986 */ /* 0x0043e4000c10193c */
[----:B-1----:R-:W-:Y:S02]  /*c64e0*/  IMAD.WIDE R10, R137, 0x4, R2 ;  /* 0x00000004890a7825 */ /* 0x002fe400078e0202 */
[----:B---3--:R1:W-:Y:S04]  /*c64f0*/  @P3 STG.E desc[UR60][R14.64], R145 ;  /* 0x000000910e003986 */ /* 0x0083e8000c10193c */
[----:B-1----:R-:W2:Y:S04]  /*c6500*/  LDL.LU R145, [R1+0x18c] ;  /* 0x00018c0001917983 */ /* 0x002ea80000300800 */
[----:B------:R-:W3:Y:S04]  /*c6510*/  LDL.LU R151, [R1+0x10c] ;  /* 0x00010c0001977983 */ /* 0x000ee80000300800 */
[----:B------:R-:W3:Y:S04]  /*c6520*/  LDL.LU R149, [R1+0x50] ;  /* 0x0000500001957983 */ /* 0x000ee80000300800 */
[----:B----4-:R1:W-:Y:S04]  /*c6530*/  @P0 STG.E desc[UR60][R10.64], R150 ;  /* 0x000000960a000986 */ /* 0x0103e8000c10193c */
[----:B------:R4:W-:Y:S04]  /*c6540*/  @P4 STG.E desc[UR60][R12.64], R147 ;  /* 0x000000930c004986 */ /* 0x0009e8000c10193c */
[----:B-1----:R-:W3:Y:S04]  /*c6550*/  LDL.LU R150, [R1+0x20] ;  /* 0x0000200001967983 */ /* 0x002ee80000300800 */
[----:B----4-:R-:W4:Y:S01]  /*c6560*/  LDL.LU R147, [R1+0x10] ;  /* 0x0000100001937983 */ /* 0x010f220000300800 */
[----:B------:R-:W-:-:S02]  /*c6570*/  ISETP.LT.AND P3, PT, R157, UR4, !P2 ;  /* 0x000000049d007c0c */ /* 0x000fc4000d761270 */
[----:B------:R-:W-:Y:S02]  /*c6580*/  ISETP.LT.AND P2, PT, R158, UR4, !P2 ;  /* 0x000000049e007c0c */ /* 0x000fe4000d741270 */
[----:B------:R-:W-:Y:S02]  /*c6590*/  ISETP.LT.AND P6, PT, R153, UR4, !P1 ;  /* 0x0000000499007c0c */ /* 0x000fe4000cfc1270 */
[----:B------:R-:W-:Y:S01]  /*c65a0*/  ISETP.LT.AND P5, PT, R155, UR4, !P1 ;  /* 0x000000049b007c0c */ /* 0x000fe2000cfa1270 */
[----:B------:R-:W-:Y:S01]  /*c65b0*/  IMAD.WIDE R10, R137, 0x4, R6 ;  /* 0x00000004890a7825 */ /* 0x000fe200078e0206 */
[----:B------:R-:W-:-:S03]  /*c65c0*/  IADD3 R0, R152, 0xc8, RZ ;  /* 0x000000c898007810 */ /* 0x000fc60007ffe0ff */
[----:B------:R-:W-:-:S04]  /*c65d0*/  IMAD.WIDE R12, R137, 0x4, R8 ;  /* 0x00000004890c7825 */ /* 0x000fc800078e0208 */
[C---:B------:R-:W-:Y:S01]  /*c65e0*/  IMAD.WIDE R14, R156.reuse, 0x4, R2 ;  /* 0x000000049c0e7825 */ /* 0x040fe200078e0202 */
[----:B------:R-:W-:Y:S03]  /*c65f0*/  @P3 STG.E desc[UR60][R10.64], R138 ;  /* 0x0000008a0a003986 */ /* 0x000fe6000c10193c */
[----:B------:R-:W-:Y:S01]  /*c6600*/  IMAD.WIDE R16, R156, 0x4, R4 ;  /* 0x000000049c107825 */ /* 0x000fe200078e0204 */
[----:B------:R-:W-:Y:S01]  /*c6610*/  ISETP.LT.AND P3, PT, R157, UR4, !P1 ;  /* 0x000000049d007c0c */ /* 0x000fe2000cf61270 */
[----:B------:R1:W-:Y:S01]  /*c6620*/  @P2 STG.E desc[UR60][R12.64], R139 ;  /* 0x0000008b0c002986 */ /* 0x0003e2000c10193c */
[----:B------:R-:W-:Y:S01]  /*c6630*/  ISETP.GE.AND P0, PT, R0, UR5, PT ;  /* 0x0000000500007c0c */ /* 0x000fe2000bf06270 */
[----:B------:R-:W-:Y:S01]  /*c6640*/  ULDC UR5, c[0x0][0x22c] ;  /* 0x00008b0000057ab9 */ /* 0x000fe20000000800 */
[----:B------:R-:W-:Y:S01]  /*c6650*/  ISETP.LT.AND P2, PT, R158, UR4, !P1 ;  /* 0x000000049e007c0c */ /* 0x000fe2000cf41270 */
[----:B------:R1:W-:Y:S04]  /*c6660*/  @P6 STG.E desc[UR60][R14.64], R148 ;  /* 0x000000940e006986 */ /* 0x0003e8000c10193c */
[----:B------:R1:W-:Y:S01]  /*c6670*/  @P5 STG.E desc[UR60][R16.64], R146 ;  /* 0x0000009210005986 */ /* 0x0003e2000c10193c */
[----:B------:R-:W-:Y:S01]  /*c6680*/  ISETP.LT.AND P4, PT, R153, UR4, !P0 ;  /* 0x0000000499007c0c */ /* 0x000fe2000c781270 */
[----:B-1----:R-:W-:-:S02]  /*c6690*/  VIADD R12, R152, 0xcb ;  /* 0x000000cb980c7836 */ /* 0x002fc40000000000 */
[----:B------:R-:W4:Y:S04]  /*c66a0*/  LDL.LU R148, [R1] ;  /* 0x0000000001947983 */ /* 0x000f280000300800 */
[----:B------:R-:W4:Y:S01]  /*c66b0*/  LDL.LU R146, [R1+0x1328] ;  /* 0x0013280001927983 */ /* 0x000f220000300800 */
[----:B------:R-:W-:Y:S01]  /*c66c0*/  ISETP.LT.AND P6, PT, R155, UR4, !P0 ;  /* 0x000000049b007c0c */ /* 0x000fe2000c7c1270 */
[----:B------:R-:W-:Y:S01]  /*c66d0*/  IMAD.WIDE R10, R156, 0x4, R6 ;  /* 0x000000049c0a7825 */ /* 0x000fe200078e0206 */
[----:B------:R-:W-:Y:S02]  /*c66e0*/  ISETP.LT.AND P5, PT, R157, UR4, !P0 ;  /* 0x000000049d007c0c */ /* 0x000fe4000c7a1270 */
[----:B------:R-:W-:Y:S01]  /*c66f0*/  ISETP.GE.AND P1, PT, R12, UR41, PT ;  /* 0x000000290c007c0c */ /* 0x000fe2000bf26270 */
[----:B------:R-:W-:-:S04]  /*c6700*/  IMAD.WIDE R12, R156, 0x4, R8 ;  /* 0x000000049c0c7825 */ /* 0x000fc800078e0208 */
[C---:B------:R-:W-:Y:S01]  /*c6710*/  IMAD.WIDE R14, R144.reuse, 0x4, R4 ;  /* 0x00000004900e7825 */ /* 0x040fe200078e0204 */
[----:B--2---:R1:W-:Y:S04]  /*c6720*/  @P3 STG.E desc[UR60][R10.64], R145 ;  /* 0x000000910a003986 */ /* 0x0043e8000c10193c */
[----:B---3--:R2:W-:Y:S01]  /*c6730*/  @P2 STG.E desc[UR60][R12.64], R151 ;  /* 0x000000970c002986 */ /* 0x0085e2000c10193c */
[----:B-1----:R-:W-:-:S03]  /*c6740*/  IMAD.WIDE R10, R144, 0x4, R2 ;  /* 0x00000004900a7825 */ /* 0x002fc600078e0202 */
[----:B------:R-:W3:Y:S01]  /*c6750*/  LDL.LU R145, [R1+0x1330] ;  /* 0x0013300001917983 */ /* 0x000ee20000300800 */
[----:B--2---:R-:W-:-:S03]  /*c6760*/  IMAD.WIDE R12, R144, 0x4, R6 ;  /* 0x00000004900c7825 */ /* 0x004fc600078e0206 */
[----:B------:R-:W-:Y:S04]  /*c6770*/  @P4 STG.E desc[UR60][R10.64], R149 ;  /* 0x000000950a004986 */ /* 0x000fe8000c10193c */
[----:B------:R1:W-:Y:S04]  /*c6780*/  @P6 STG.E desc[UR60][R14.64], R150 ;  /* 0x000000960e006986 */ /* 0x0003e8000c10193c */
[----:B----4-:R2:W-:Y:S04]  /*c6790*/  @P5 STG.E desc[UR60][R12.64], R147 ;  /* 0x000000930c005986 */ /* 0x0105e8000c10193c */
[----:B-1----:R-:W4:Y:S04]  /*c67a0*/  LDL.LU R150, [R1+0x54] ;  /* 0x0000540001967983 */ /* 0x002f280000300800 */
[----:B--2---:R-:W2:Y:S01]  /*c67b0*/  LDL.LU R147, [R1+0x24] ;  /* 0x0000240001937983 */ /* 0x004ea20000300800 */
[----:B------:R-:W-:-:S02]  /*c67c0*/  IADD3 R0, R152, 0xc9, RZ ;  /* 0x000000c998007810 */ /* 0x000fc40007ffe0ff */
[----:B------:R-:W-:Y:S02]  /*c67d0*/  ISETP.LT.AND P0, PT, R158, UR4, !P0 ;  /* 0x000000049e007c0c */ /* 0x000fe4000c701270 */
[----:B------:R-:W-:Y:S01]  /*c67e0*/  ISETP.GE.AND P3, PT, R0, UR39, PT ;  /* 0x0000002700007c0c */ /* 0x000fe2000bf66270 */
[----:B------:R-:W-:Y:S02]  /*c67f0*/  IMAD.WIDE R12, R144, 0x4, R8 ;  /* 0x00000004900c7825 */ /* 0x000fe400078e0208 */
[----:B------:R-:W2:Y:S01]  /*c6800*/  LDL.LU R144, [R1+0x134c] ;  /* 0x00134c0001907983 */ /* 0x000ea20000300800 */
[----:B------:R-:W-:Y:S01]  /*c6810*/  ISETP.LT.AND P4, PT, R153, UR4, !P3 ;  /* 0x0000000499007c0c */ /* 0x000fe2000df81270 */
[----:B------:R-:W-:Y:S02]  /*c6820*/  VIADD R0, R152, 0xca ;  /* 0x000000ca98007836 */ /* 0x000fe40000000000 */
[----:B------:R-:W2:Y:S01]  /*c6830*/  LDL.LU R151, [R1+0x14] ;  /* 0x0000140001977983 */ /* 0x000ea20000300800 */
[----:B------:R-:W-:-:S02]  /*c6840*/  ISETP.LT.AND P5, PT, R155, UR4, !P3 ;  /* 0x000000049b007c0c */ /* 0x000fc4000dfa1270 */
[----:B------:R-:W-:Y:S02]  /*c6850*/  ISETP.LT.AND P6, PT, R157, UR4, !P3 ;  /* 0x000000049d007c0c */ /* 0x000fe4000dfc1270 */
[----:B------:R-:W-:Y:S02]  /*c6860*/  ISETP.LT.AND P3, PT, R158, UR4, !P3 ;  /* 0x000000049e007c0c */ /* 0x000fe4000df61270 */
[----:B------:R-:W-:Y:S01]  /*c6870*/  ISETP.GE.AND P2, PT, R0, UR5, PT ;  /* 0x0000000500007c0c */ /* 0x000fe2000bf46270 */
[----:B------:R-:W-:Y:S01]  /*c6880*/  ULDC UR5, c[0x0][0x22c] ;  /* 0x00008b0000057ab9 */ /* 0x000fe20000000800 */
[----:B------:R1:W-:Y:S01]  /*c6890*/  @P0 STG.E desc[UR60][R12.64], R148 ;  /* 0x000000940c000986 */ /* 0x0003e2000c10193c */
[C---:B------:R-:W-:Y:S01]  /*c68a0*/  IMAD.WIDE R10, R146.reuse, 0x4, R2 ;  /* 0x00000004920a7825 */ /* 0x040fe200078e0202 */
[----:B------:R-:W-:Y:S02]  /*c68b0*/  ISETP.LT.AND P0, PT, R153, UR4, !P2 ;  /* 0x0000000499007c0c */ /* 0x000fe4000d701270 */
[----:B-1----:R-:W2:Y:S01]  /*c68c0*/  LDL.LU R148, [R1+0x4] ;  /* 0x0000040001947983 */ /* 0x002ea20000300800 */
[----:B------:R-:W-:-:S03]  /*c68d0*/  IMAD.WIDE R12, R146, 0x4, R4 ;  /* 0x00000004920c7825 */ /* 0x000fc600078e0204 */
[----:B------:R1:W-:Y:S01]  /*c68e0*/  @P4 STG.E desc[UR60][R10.64], R248 ;  /* 0x000000f80a004986 */ /* 0x0003e2000c10193c */
[C---:B------:R-:W-:Y:S01]  /*c68f0*/  IMAD.WIDE R14, R146.reuse, 0x4, R6 ;  /* 0x00000004920e7825 */ /* 0x040fe200078e0206 */
[----:B------:R-:W-:Y:S02]  /*c6900*/  ISETP.LT.AND P4, PT, R155, UR4, !P2 ;  /* 0x000000049b007c0c */ /* 0x000fe4000d781270 */
[----:B------:R-:W-:Y:S04]  /*c6910*/  @P5 STG.E desc[UR60][R12.64], R244 ;  /* 0x000000f40c005986 */ /* 0x000fe8000c10193c */
[----:B------:R-:W-:Y:S01]  /*c6920*/  @P6 STG.E desc[UR60][R14.64], R240 ;  /* 0x000000f00e006986 */ /* 0x000fe2000c10193c */
[----:B-1----:R-:W-:-:S03]  /*c6930*/  IMAD.WIDE R10, R146, 0x4, R8 ;  /* 0x00000004920a7825 */ /* 0x002fc600078e0208 */
[----:B------:R-:W2:Y:S04]  /*c6940*/  LDL.LU R146, [R1+0x1354] ;  /* 0x0013540001927983 */ /* 0x000ea80000300800 */
[----:B------:R3:W-:Y:S04]  /*c6950*/  @P3 STG.E desc[UR60][R10.64], R236 ;  /* 0x000000ec0a003986 */ /* 0x0007e8000c10193c */
[----:B------:R-:W2:Y:S01]  /*c6960*/  LDL.LU R149, [R1+0x58] ;  /* 0x0000580001957983 */ /* 0x000ea20000300800 */
[----:B---3--:R-:W-:-:S04]  /*c6970*/  IMAD.WIDE R10, R145, 0x4, R2 ;  /* 0x00000004910a7825 */ /* 0x008fc800078e0202 */
[C---:B------:R-:W-:Y:S01]  /*c6980*/  IMAD.WIDE R12, R145.reuse, 0x4, R4 ;  /* 0x00000004910c7825 */ /* 0x040fe200078e0204 */
[----:B----4-:R1:W-:Y:S04]  /*c6990*/  @P0 STG.E desc[UR60][R10.64], R150 ;  /* 0x000000960a000986 */ /* 0x0103e8000c10193c */
[----:B--2---:R2:W-:Y:S01]  /*c69a0*/  @P4 STG.E desc[UR60][R12.64], R147 ;  /* 0x000000930c004986 */ /* 0x0045e2000c10193c */
[----:B-1----:R-:W-:-:S03]  /*c69b0*/  IMAD.WIDE R10, R145, 0x4, R6 ;  /* 0x00000004910a7825 */ /* 0x002fc600078e0206 */
[----:B------:R-:W3:Y:S01]  /*c69c0*/  LDL.LU R150, [R1+0x28] ;  /* 0x0000280001967983 */ /* 0x000ee20000300800 */
[----:B--2---:R-:W-:-:S03]  /*c69d0*/  IMAD.WIDE R12, R145, 0x4, R8 ;  /* 0x00000004910c7825 */ /* 0x004fc600078e0208 */
[----:B------:R-:W2:Y:S01]  /*c69e0*/  LDL.LU R145, [R1+0x18] ;  /* 0x0000180001917983 */ /* 0x000ea20000300800 */
[----:B------:R-:W-:Y:S02]  /*c69f0*/  ISETP.LT.AND P3, PT, R157, UR4, !P2 ;  /* 0x000000049d007c0c */ /* 0x000fe4000d761270 */
[----:B------:R-:W-:Y:S01]  /*c6a00*/  ISETP.LT.AND P2, PT, R158, UR4, !P2 ;  /* 0x000000049e007c0c */ /* 0x000fe2000d741270 */
[----:B------:R-:W4:Y:S01]  /*c6a10*/  LDL.LU R147, [R1+0x1358] ;  /* 0x0013580001937983 */ /* 0x000f220000300800 */
[----:B------:R-:W-:Y:S02]  /*c6a20*/  ISETP.LT.AND P6, PT, R153, UR4, !P1 ;  /* 0x0000000499007c0c */ /* 0x000fe4000cfc1270 */
[----:B------:R-:W-:Y:S02]  /*c6a30*/  IADD3 R0, R152, 0xcc, RZ ;  /* 0x000000cc98007810 */ /* 0x000fe40007ffe0ff */
[----:B------:R-:W-:Y:S02]  /*c6a40*/  ISETP.LT.AND P5, PT, R155, UR4, !P1 ;  /* 0x000000049b007c0c */ /* 0x000fe4000cfa1270 */
[----:B------:R-:W-:Y:S01]  /*c6a50*/  ISETP.GE.AND P0, PT, R0, UR5, PT ;  /* 0x0000000500007c0c */ /* 0x000fe2000bf06270 */
[----:B------:R-:W-:-:S02]  /*c6a60*/  IMAD.WIDE R14, R144, 0x4, R2 ;  /* 0x00000004900e7825 */ /* 0x000fc400078e0202 */
[----:B------:R1:W-:Y:S01]  /*c6a70*/  @P3 STG.E desc[UR60][R10.64], R151 ;  /* 0x000000970a003986 */ /* 0x0003e2000c10193c */
[----:B------:R-:W-:Y:S01]  /*c6a80*/  ISETP.LT.AND P3, PT, R157, UR4, !P1 ;  /* 0x000000049d007c0c */ /* 0x000fe2000cf61270 */
[----:B------:R-:W-:Y:S01]  /*c6a90*/  IMAD.WIDE R16, R144, 0x4, R4 ;  /* 0x0000000490107825 */ /* 0x000fe200078e0204 */
[----:B------:R-:W-:Y:S01]  /*c6aa0*/  ISETP.LT.AND P4, PT, R153, UR4, !P0 ;  /* 0x0000000499007c0c */ /* 0x000fe2000c781270 */
[----:B------:R-:W-:Y:S01]  /*c6ab0*/  ULDC UR5, c[0x0][0x22c] ;  /* 0x00008b0000057ab9 */ /* 0x000fe20000000800 */
[----:B------:R1:W-:Y:S01]  /*c6ac0*/  @P2 STG.E desc[UR60][R12.64], R148 ;  /* 0x000000940c002986 */ /* 0x0003e2000c10193c */
[----:B------:R-:W-:-:S03]  /*c6ad0*/  ISETP.LT.AND P2, PT, R158, UR4, !P1 ;  /* 0x000000049e007c0c */ /* 0x000fc6000cf41270 */
[----:B-1----:R-:W4:Y:S01]  /*c6ae0*/  LDL.LU R151, [R1+0x8] ;  /* 0x0000080001977983 */ /* 0x002f220000300800 */
[----:B------:R-:W-:-:S03]  /*c6af0*/  IMAD.WIDE R10, R144, 0x4, R6 ;  /* 0x00000004900a7825 */ /* 0x000fc600078e0206 */
[----:B------:R1:W-:Y:S01]  /*c6b00*/  @P6 STG.E desc[UR60][R14.64], R249 ;  /* 0x000000f90e006986 */ /* 0x0003e2000c10193c */
[----:B------:R-:W-:-:S03]  /*c6b10*/  VIADD R12, R152, 0xcf ;  /* 0x000000cf980c7836 */ /* 0x000fc60000000000 */
[----:B------:R-:W-:Y:S01]  /*c6b20*/  @P5 STG.E desc[UR60][R16.64], R245 ;  /* 0x000000f510005986 */ /* 0x000fe2000c10193c */
[----:B------:R-:W-:Y:S02]  /*c6b30*/  ISETP.LT.AND P6, PT, R155, UR4, !P0 ;  /* 0x000000049b007c0c */ /* 0x000fe4000c7c1270 */
[----:B------:R-:W-:Y:S01]  /*c6b40*/  ISETP.LT.AND P5, PT, R157, UR4, !P0 ;  /* 0x000000049d007c0c */ /* 0x000fe2000c7a1270 */
[----:B------:R1:W-:Y:S01]  /*c6b50*/  @P3 STG.E desc[UR60][R10.64], R241 ;  /* 0x000000f10a003986 */ /* 0x0003e2000c10193c */
[----:B------:R-:W-:Y:S01]  /*c6b60*/  ISETP.GE.AND P1, PT, R12, UR37, PT ;  /* 0x000000250c007c0c */ /* 0x000fe2000bf26270 */
[----:B------:R-:W-:Y:S02]  /*c6b70*/  IMAD.WIDE R12, R144, 0x4, R8 ;  /* 0x00000004900c7825 */ /* 0x000fe400078e0208 */
[----:B------:R-:W4:Y:S02]  /*c6b80*/  LDL.LU R148, [R1+0x1360] ;  /* 0x0013600001947983 */ /* 0x000f240000300800 */
[----:B-1----:R-:W-:-:S02]  /*c6b90*/  IMAD.WIDE R14, R146, 0x4, R4 ;  /* 0x00000004920e7825 */ /* 0x002fc400078e0204 */
[----:B------:R1:W-:Y:S02]  /*c6ba0*/  @P2 STG.E desc[UR60][R12.64], R237 ;  /* 0x000000ed0c002986 */ /* 0x0003e4000c10193c */
[C---:B------:R-:W-:Y:S02]  /*c6bb0*/  IMAD.WIDE R10, R146.reuse, 0x4, R2 ;  /* 0x00000004920a7825 */ /* 0x040fe400078e0202 */
[----:B------:R-:W4:Y:S04]  /*c6bc0*/  LDL.LU R144, [R1+0x137c] ;  /* 0x00137c0001907983 */ /* 0x000f280000300800 */
[----:B------:R1:W-:Y:S02]  /*c6bd0*/  @P4 STG.E desc[UR60][R10.64], R149 ;  /* 0x000000950a004986 */ /* 0x0003e4000c10193c */
[----:B-1----:R-:W-:-:S02]  /*c6be0*/  IMAD.WIDE R12, R146, 0x4, R6 ;  /* 0x00000004920c7825 */ /* 0x002fc400078e0206 */
[----:B------:R-:W4:Y:S04]  /*c6bf0*/  LDL.LU R149, [R1+0x5c] ;  /* 0x00005c0001957983 */ /* 0x000f280000300800 */
[----:B---3--:R1:W-:Y:S04]  /*c6c00*/  @P6 STG.E desc[UR60][R14.64], R150 ;  /* 0x000000960e006986 */ /* 0x0083e8000c10193c */
[----:B--2---:R2:W-:Y:S04]  /*c6c10*/  @P5 STG.E desc[UR60][R12.64], R145 ;  /* 0x000000910c005986 */ /* 0x0045e8000c10193c */
[----:B-1----:R-:W3:Y:S04]  /*c6c20*/  LDL.LU R150, [R1+0x2c] ;  /* 0x00002c0001967983 */ /* 0x002ee80000300800 */
[----:B--2---:R-:W2:Y:S01]  /*c6c30*/  LDL.LU R145, [R1+0x1c] ;  /* 0x00001c0001917983 */ /* 0x004ea20000300800 */
[----:B------:R-:W-:-:S03]  /*c6c40*/  IMAD.WIDE R12, R146, 0x4, R8 ;  /* 0x00000004920c7825 */ /* 0x000fc600078e0208 */
[----:B------:R-:W2:Y:S01]  /*c6c50*/  LDL.LU R146, [R1+0xc] ;  /* 0x00000c0001927983 */ /* 0x000ea20000300800 */
[----:B------:R-:W-:Y:S02]  /*c6c60*/  IADD3 R0, R152, 0xcd, RZ ;  /* 0x000000cd98007810 */ /* 0x000fe40007ffe0ff */
[----:B------:R-:W-:Y:S02]  /*c6c70*/  ISETP.LT.AND P0, PT, R158, UR4, !P0 ;  /* 0x000000049e007c0c */ /* 0x000fe4000c701270 */
[----:B------:R-:W-:-:S04]  /*c6c80*/  ISETP.GE.AND P3, PT, R0, UR35, PT ;  /* 0x0000002300007c0c */ /* 0x000fc8000bf66270 */
[----:B------:R-:W-:Y:S01]  /*c6c90*/  ISETP.LT.AND P4, PT, R153, UR4, !P3 ;  /* 0x0000000499007c0c */ /* 0x000fe2000df81270 */
[----:B------:R-:W-:Y:S01]  /*c6ca0*/  VIADD R0, R152, 0xce ;  /* 0x000000ce98007836 */ /* 0x000fe20000000000 */
[----:B------:R-:W-:Y:S02]  /*c6cb0*/  ISETP.LT.AND P5, PT, R155, UR4, !P3 ;  /* 0x000000049b007c0c */ /* 0x000fe4000dfa1270 */
[----:B------:R-:W-:Y:S02]  /*c6cc0*/  ISETP.LT.AND P6, PT, R157, UR4, !P3 ;  /* 0x000000049d007c0c */ /* 0x000fe4000dfc1270 */
[----:B------:R-:W-:Y:S01]  /*c6cd0*/  ISETP.LT.AND P3, PT, R158, UR4, !P3 ;  /* 0x000000049e007c0c */ /* 0x000fe2000df61270 */
[C---:B----4-:R-:W-:Y:S01]  /*c6ce0*/  IMAD.WIDE R10, R147.reuse, 0x4, R2 ;  /* 0x00000004930a7825 */ /* 0x050fe200078e0202 */
[----:B------:R-:W-:Y:S01]  /*c6cf0*/  ISETP.GE.AND P2, PT, R0, UR5, PT ;  /* 0x0000000500007c0c */ /* 0x000fe2000bf46270 */
[----:B------:R1:W-:Y:S02]  /*c6d00*/  @P0 STG.E desc[UR60][R12.64], R151 ;  /* 0x000000970c000986 */ /* 0x0003e4000c10193c */
[----:B------:R-:W-:Y:S01]  /*c6d10*/  IMAD.WIDE R14, R147, 0x4, R6 ;  /* 0x00000004930e7825 */ /* 0x000fe200078e0206 */
[----:B------:R-:W-:Y:S01]  /*c6d20*/  ISETP.LT.AND P0, PT, R153, UR4, !P2 ;  /* 0x0000000499007c0c */ /* 0x000fe2000d701270 */
[----:B------:R4:W-:Y:S01]  /*c6d30*/  @P4 STG.E desc[UR60][R10.64], R250 ;  /* 0x000000fa0a004986 */ /* 0x0009e2000c10193c */
[----:B------:R-:W-:Y:S01]  /*c6d40*/  ISETP.LT.AND P4, PT, R155, UR4, !P2 ;  /* 0x000000049b007c0c */ /* 0x000fe2000d781270 */
[----:B------:R-:W-:Y:S01]  /*c6d50*/  ULDC UR5, c[0x0][0x22c] ;  /* 0x00008b0000057ab9 */ /* 0x000fe20000000800 */
[----:B-1----:R-:W-:-:S04]  /*c6d60*/  IMAD.WIDE R12, R147, 0x4, R4 ;  /* 0x00000004930c7825 */ /* 0x002fc800078e0204 */
[----:B----4-:R-:W-:Y:S01]  /*c6d70*/  IMAD.WIDE R10, R147, 0x4, R8 ;  /* 0x00000004930a7825 */ /* 0x010fe200078e0208 */
[----:B------:R1:W-:Y:S04]  /*c6d80*/  @P5 STG.E desc[UR60][R12.64], R246 ;  /* 0x000000f60c005986 */ /* 0x0003e8000c10193c */
[----:B------:R-:W-:Y:S04]  /*c6d90*/  @P6 STG.E desc[UR60][R14.64], R242 ;  /* 0x000000f20e006986 */ /* 0x000fe8000c10193c */
[----:B------:R-:W4:Y:S04]  /*c6da0*/  LDL.LU R147, [R1+0x1384] ;  /* 0x0013840001937983 */ /* 0x000f280000300800 */
[----:B------:R1:W-:Y:S01]  /*c6db0*/  @P3 STG.E desc[UR60][R10.64], R238 ;  /* 0x000000ee0a003986 */ /* 0x0003e2000c10193c */
[----:B------:R-:W-:Y:S01]  /*c6dc0*/  ISETP.LT.AND P3, PT, R157, UR4, !P2 ;  /* 0x000000049d007c0c */ /* 0x000fe2000d761270 */
[----:B-1----:R-:W-:-:S04]  /*c6dd0*/  IMAD.WIDE R12, R148, 0x4, R4 ;  /* 0x00000004940c7825 */ /* 0x002fc800078e0204 */
[----:B------:R-:W-:-:S05]  /*c6de0*/  IMAD.WIDE R10, R148, 0x4, R2 ;  /* 0x00000004940a7825 */ /* 0x000fca00078e0202 */
[----:B------:R1:W-:Y:S01]  /*c6df0*/  @P0 STG.E desc[UR60][R10.64], R149 ;  /* 0x000000950a000986 */ /* 0x0003e2000c10193c */
[----:B------:R-:W-:Y:S01]  /*c6e00*/  ISETP.LT.AND P2, PT, R158, UR4, !P2 ;  /* 0x000000049e007c0c */ /* 0x000fe2000d741270 */
[----:B-1----:R-:W-:Y:S01]  /*c6e10*/  IMAD.WIDE R10, R148, 0x4, R6 ;  /* 0x00000004940a7825 */ /* 0x002fe200078e0206 */
[----:B------:R-:W-:Y:S02]  /*c6e20*/  ISETP.LT.AND P6, PT, R153, UR4, !P1 ;  /* 0x0000000499007c0c */ /* 0x000fe4000cfc1270 */
[----:B------:R-:W-:Y:S01]  /*c6e30*/  ISETP.LT.AND P5, PT, R155, UR4, !P1 ;  /* 0x000000049b007c0c */ /* 0x000fe2000cfa1270 */
[----:B------:R-:W-:-:S04]  /*c6e40*/  IMAD.WIDE R14, R144, 0x4, R2 ;  /* 0x00000004900e7825 */ /* 0x000fc800078e0202 */
[----:B------:R-:W-:Y:S01]  /*c6e50*/  IMAD.WIDE R16, R144, 0x4, R4 ;  /* 0x0000000490107825 */ /* 0x000fe200078e0204 */
[----:B---3--:R-:W-:Y:S04]  /*c6e60*/  @P4 STG.E desc[UR60][R12.64], R150 ;  /* 0x000000960c004986 */ /* 0x008fe8000c10193c */
[----:B--2---:R1:W-:Y:S04]  /*c6e70*/  @P3 STG.E desc[UR60][R10.64], R145 ;  /* 0x000000910a003986 */ /* 0x0043e8000c10193c */
[----:B-1----:R-:W2:Y:S01]  /*c6e80*/  LDL.LU R145, [R1+0x1388] ;  /* 0x0013880001917983 */ /* 0x002ea20000300800 */
[----:B------:R-:W-:-:S05]  /*c6e90*/  IMAD.WIDE R12, R148, 0x4, R8 ;  /* 0x00000004940c7825 */ /* 0x000fca00078e0208 */
[----:B------:R1:W-:Y:S04]  /*c6ea0*/  @P2 STG.E desc[UR60][R12.64], R146 ;  /* 0x000000920c002986 */ /* 0x0003e8000c10193c */
[----:B-1----:R-:W3:Y:S01]  /*c6eb0*/  LDL.LU R146, [R1+0x1390] ;  /* 0x0013900001927983 */ /* 0x002ee20000300800 */
[----:B------:R-:W-:Y:S01]  /*c6ec0*/  VIADD R12, R152, 0xd3 ;  /* 0x000000d3980c7836 */ /* 0x000fe20000000000 */
[----:B------:R-:W-:Y:S02]  /*c6ed0*/  ISETP.LT.AND P3, PT, R157, UR4, !P1 ;  /* 0x000000049d007c0c */ /* 0x000fe4000cf61270 */
[----:B------:R-:W-:Y:S01]  /*c6ee0*/  ISETP.LT.AND P2, PT, R158, UR4, !P1 ;  /* 0x000000049e007c0c */ /* 0x000fe2000cf41270 */
[----:B------:R-:W-:Y:S01]  /*c6ef0*/  IMAD.WIDE R10, R144, 0x4, R6 ;  /* 0x00000004900a7825 */ /* 0x000fe200078e0206 */
[----:B------:R-:W-:-:S03]  /*c6f00*/  ISETP.GE.AND P1, PT, R12, UR33, PT ;  /* 0x000000210c007c0c */ /* 0x000fc6000bf26270 */
[----:B------:R-:W-:Y:S02]  /*c6f10*/  IMAD.WIDE R12, R144, 0x4, R8 ;  /* 0x00000004900c7825 */ /* 0x000fe400078e0208 */
[----:B------:R-:W3:Y:S01]  /*c6f20*/  LDL.LU R144, [R1+0x13ac] ;  /* 0x0013ac0001907983 */ /* 0x000ee20000300800 */
[----:B------:R-:W-:-:S04]  /*c6f30*/  IADD3 R0, R152, 0xd0, RZ ;  /* 0x000000d098007810 */ /* 0x000fc80007ffe0ff */
[----:B------:R-:W-:Y:S01]  /*c6f40*/  ISETP.GE.AND P0, PT, R0, UR5, PT ;  /* 0x0000000500007c0c */ /* 0x000fe2000bf06270 */
[----:B------:R4:W-:Y:S01]  /*c6f50*/  @P6 STG.E desc[UR60][R14.64], R251 ;  /* 0x000000fb0e006986 */ /* 0x0009e2000c10193c */
[----:B------:R-:W-:Y:S01]  /*c6f60*/  IADD3 R0, R152, 0xd1, RZ ;  /* 0x000000d198007810 */ /* 0x000fe20007ffe0ff */
[----:B------:R-:W-:Y:S01]  /*c6f70*/  ULDC UR5, c[0x0][0x22c] ;  /* 0x00008b0000057ab9 */ /* 0x000fe20000000800 */
[----:B------:R-:W-:Y:S01]  /*c6f80*/  ISETP.LT.AND P4, PT, R153, UR4, !P0 ;  /* 0x0000000499007c0c */ /* 0x000fe2000c781270 */
[----:B------:R-:W-:Y:S01]  /*c6f90*/  @P5 STG.E desc[UR60][R16.64], R247 ;  /* 0x000000f710005986 */ /* 0x000fe2000c10193c */
[----:B------:R-:W-:Y:S02]  /*c6fa0*/  ISETP.LT.AND P6, PT, R155, UR4, !P0 ;  /* 0x000000049b007c0c */ /* 0x000fe4000c7c1270 */
[----:B------:R-:W-:Y:S01]  /*c6fb0*/  ISETP.LT.AND P5, PT, R157, UR4, !P0 ;  /* 0x000000049d007c0c */ /* 0x000fe2000c7a1270 */
[----:B------:R1:W-:Y:S01]  /*c6fc0*/  @P3 STG.E desc[UR60][R10.64], R243 ;  /* 0x000000f30a003986 */ /* 0x0003e2000c10193c */
[----:B------:R-:W-:Y:S01]  /*c6fd0*/  ISETP.GE.AND P3, PT, R0, UR31, PT ;  /* 0x0000001f00007c0c */ /* 0x000fe2000bf66270 */
[----:B----4-:R-:W-:-:S02]  /*c6fe0*/  IMAD.WIDE R14, R147, 0x4, R4 ;  /* 0x00000004930e7825 */ /* 0x010fc400078e0204 */
[----:B------:R4:W-:Y:S01]  /*c6ff0*/  @P2 STG.E desc[UR60][R12.64], R239 ;  /* 0x000000ef0c002986 */ /* 0x0009e2000c10193c */
[----:B------:R-:W-:Y:S01]  /*c7000*/  ISETP.LT.AND P0, PT, R158, UR4, !P0 ;  /* 0x000000049e007c0c */ /* 0x000fe2000c701270 */
[----:B-1----:R-:W-:-:S04]  /*c7010*/  IMAD.WIDE R10, R147, 0x4, R2 ;  /* 0x00000004930a7825 */ /* 0x002fc800078e0202 */
[----:B----4-:R-:W-:Y:S01]  /*c7020*/  IMAD.WIDE R12, R147, 0x4, R6 ;  /* 0x00000004930c7825 */ /* 0x010fe200078e0206 */
[----:B------:R-:W-:Y:S01]  /*c7030*/  @P4 STG.E desc[UR60][R10.64], R232 ;  /* 0x000000e80a004986 */ /* 0x000fe2000c10193c */
[----:B------:R-:W-:-:S03]  /*c7040*/  ISETP.LT.AND P4, PT, R153, UR4, !P3 ;  /* 0x0000000499007c0c */ /* 0x000fc6000df81270 */
[----:B------:R-:W-:Y:S04]  /*c7050*/  @P6 STG.E desc[UR60][R14.64], R228 ;  /* 0x000000e40e006986 */ /* 0x000fe8000c10193c */
[----:B------:R1:W-:Y:S01]  /*c7060*/  @P5 STG.E desc[UR60][R12.64], R224 ;  /* 0x000000e00c005986 */ /* 0x0003e2000c10193c */
[----:B------:R-:W-:Y:S01]  /*c7070*/  VIADD R0, R152, 0xd2 ;  /* 0x000000d298007836 */ /* 0x000fe20000000000 */
[----:B------:R-:W-:Y:S02]  /*c7080*/  ISETP.LT.AND P5, PT, R155, UR4, !P3 ;  /* 0x000000049b007c0c */ /* 0x000fe4000dfa1270 */
[----:B------:R-:W-:Y:S02]  /*c7090*/  ISETP.LT.AND P6, PT, R157, UR4, !P3 ;  /* 0x000000049d007c0c */ /* 0x000fe4000dfc1270 */
[----:B------:R-:W-:Y:S01]  /*c70a0*/  ISETP.LT.AND P3, PT, R158, UR4, !P3 ;  /* 0x000000049e007c0c */ /* 0x000fe2000df61270 */
[----:B-1----:R-:W-:-:S02]  /*c70b0*/  IMAD.WIDE R12, R147, 0x4, R8 ;  /* 0x00000004930c7825 */ /* 0x002fc400078e0208 */
[----:B------:R-:W4:Y:S01]  /*c70c0*/  LDL.LU R147, [R1+0x13b4] ;  /* 0x0013b40001937983 */ /* 0x000f220000300800 */
[----:B------:R-:W-:Y:S01]  /*c70d0*/  ISETP.GE.AND P2, PT, R0, UR5, PT ;  /* 0x0000000500007c0c */ /* 0x000fe2000bf46270 */
[----:B------:R-:W-:Y:S02]  /*c70e0*/  ULDC UR5, c[0x0][0x22c] ;  /* 0x00008b0000057ab9 */ /* 0x000fe40000000800 */
[----:B------:R1:W-:Y:S01]  /*c70f0*/  @P0 STG.E desc[UR60][R12.64], R220 ;  /* 0x000000dc0c000986 */ /* 0x0003e2000c10193c */
[----:B------:R-:W-:Y:S01]  /*c7100*/  ISETP.LT.AND P0, PT, R153, UR4, !P2 ;  /* 0x0000000499007c0c */ /* 0x000fe2000d701270 */
[----:B--2---:R-:W-:-:S04]  /*c7110*/  IMAD.WIDE R10, R145, 0x4, R2 ;  /* 0x00000004910a7825 */ /* 0x004fc800078e0202 */
[----:B-1----:R-:W-:Y:S01]  /*c7120*/  IMAD.WIDE R12, R145, 0x4, R4 ;  /* 0x00000004910c7825 */ /* 0x002fe200078e0204 */
[----:B------:R1:W-:Y:S01]  /*c7130*/  @P4 STG.E desc[UR60][R10.64], R216 ;  /* 0x000000d80a004986 */ /* 0x0003e2000c10193c */
[----:B------:R-:W-:Y:S02]  /*c7140*/  ISETP.LT.AND P4, PT, R155, UR4, !P2 ;  /* 0x000000049b007c0c */ /* 0x000fe4000d781270 */
[C---:B------:R-:W-:Y:S01]  /*c7150*/  IMAD.WIDE R14, R145.reuse, 0x4, R6 ;  /* 0x00000004910e7825 */ /* 0x040fe200078e0206 */
[----:B------:R3:W-:Y:S04]  /*c7160*/  @P5 STG.E desc[UR60][R12.64], R212 ;  /* 0x000000d40c005986 */ /* 0x0007e8000c10193c */
[----:B------:R-:W-:Y:S01]  /*c7170*/  @P6 STG.E desc[UR60][R14.64], R208 ;  /* 0x000000d00e006986 */ /* 0x000fe2000c10193c */
[----:B-1----:R-:W-:-:S03]  /*c7180*/  IMAD.WIDE R10, R145, 0x4, R8 ;  /* 0x00000004910a7825 */ /* 0x002fc600078e0208 */
[----:B------:R-:W2:Y:S01]  /*c7190*/  LDL.LU R145, [R1+0x13b8] ;  /* 0x0013b80001917983 */ /* 0x000ea20000300800 */
[----:B---3--:R-:W-:-:S03]  /*c71a0*/  IMAD.WIDE R12, R146, 0x4, R4 ;  /* 0x00000004920c7825 */ /* 0x008fc600078e0204 */
[----:B------:R1:W-:Y:S02]  /*c71b0*/  @P3 STG.E desc[UR60][R10.64], R204 ;  /* 0x000000cc0a003986 */ /* 0x0003e4000c10193c */
[----:B-1----:R-:W-:-:S05]  /*c71c0*/  IMAD.WIDE R10, R146, 0x4, R2 ;  /* 0x00000004920a7825 */ /* 0x002fca00078e0202 */
[----:B------:R1:W-:Y:S04]  /*c71d0*/  @P0 STG.E desc[UR60][R10.64], R233 ;  /* 0x000000e90a000986 */ /* 0x0003e8000c10193c */
[----:B------:R3:W-:Y:S01]  /*c71e0*/  @P4 STG.E desc[UR60][R12.64], R229 ;  /* 0x000000e50c004986 */ /* 0x0007e2000c10193c */
[----:B------:R-:W-:Y:S01]  /*c71f0*/  ISETP.LT.AND P3, PT, R157, UR4, !P2 ;  /* 0x000000049d007c0c */ /* 0x000fe2000d761270 */
[----:B-1----:R-:W-:-:S04]  /*c7200*/  IMAD.WIDE R10, R146, 0x4, R6 ;  /* 0x00000004920a7825 */ /* 0x002fc800078e0206 */
[----:B---3--:R-:W-:Y:S02]  /*c7210*/  IMAD.WIDE R12, R146, 0x4, R8 ;  /* 0x00000004920c7825 */ /* 0x008fe400078e0208 */
[----:B------:R-:W3:Y:S01]  /*c7220*/  LDL.LU R146, [R1+0x13c0] ;  /* 0x0013c00001927983 */ /* 0x000ee20000300800 */
[----:B------:R-:W-:Y:S01]  /*c7230*/  ISETP.LT.AND P2, PT, R158, UR4, !P2 ;  /* 0x000000049e007c0c */ /* 0x000fe2000d741270 */
[----:B------:R-:W-:-:S04]  /*c7240*/  IMAD.WIDE R14, R144, 0x4, R2 ;  /* 0x00000004900e7825 */ /* 0x000fc800078e0202 */
[----:B------:R1:W-:Y:S01]  /*c7250*/  @P3 STG.E desc[UR60][R10.64], R225 ;  /* 0x000000e10a003986 */ /* 0x0003e2000c10193c */
[----:B------:R-:W-:-:S07]  /*c7260*/  IMAD.WIDE R16, R144, 0x4, R4 ;  /* 0x0000000490107825 */ /* 0x000fce00078e0204 */
[----:B------:R4:W-:Y:S01]  /*c7270*/  @P2 STG.E desc[UR60][R12.64], R221 ;  /* 0x000000dd0c002986 */ /* 0x0009e2000c10193c */
[----:B-1----:R-:W-:-:S04]  /*c7280*/  IMAD.WIDE R10, R144, 0x4, R6 ;  /* 0x00000004900a7825 */ /* 0x002fc800078e0206 */
[----:B----4-:R-:W-:Y:S02]  /*c7290*/  IMAD.WIDE R12, R144, 0x4, R8 ;  /* 0x00000004900c7825 */ /* 0x010fe400078e0208 */
[----:B------:R-:W4:Y:S01]  /*c72a0*/  LDL.LU R144, [R1+0x13dc] ;  /* 0x0013dc0001907983 */ /* 0x000f220000300800 */
[----:B------:R-:W-:Y:S02]  /*c72b0*/  ISETP.LT.AND P6, PT, R153, UR4, !P1 ;  /* 0x0000000499007c0c */ /* 0x000fe4000cfc1270 */
[----:B------:R-:W-:Y:S02]  /*c72c0*/  ISETP.LT.AND P5, PT, R155, UR4, !P1 ;  /* 0x000000049b007c0c */ /* 0x000fe4000cfa1270 */
[----:B------:R-:W-:Y:S02]  /*c72d0*/  IADD3 R0, R152, 0xd4, RZ ;  /* 0x000000d498007810 */ /* 0x000fe40007ffe0ff */
[----:B------:R-:W-:Y:S02]  /*c72e0*/  ISETP.LT.AND P3, PT, R157, UR4, !P1 ;  /* 0x000000049d007c0c */ /* 0x000fe4000cf61270 */
[----:B------:R-:W-:Y:S01]  /*c72f0*/  ISETP.GE.AND P0, PT, R0, UR5, PT ;  /* 0x0000000500007c0c */ /* 0x000fe2000bf06270 */
[----:B------:R-:W-:Y:S01]  /*c7300*/  ULDC UR5, c[0x0][0x22c] ;  /* 0x00008b0000057ab9 */ /* 0x000fe20000000800 */
[----:B------:R-:W-:-:S02]  /*c7310*/  ISETP.LT.AND P2, PT, R158, UR4, !P1 ;  /* 0x000000049e007c0c */ /* 0x000fc4000cf41270 */
[----:B------:R-:W-:Y:S01]  /*c7320*/  ISETP.LT.AND P4, PT, R153, UR4, !P0 ;  /* 0x0000000499007c0c */ /* 0x000fe2000c781270 */
[----:B------:R1:W-:Y:S01]  /*c7330*/  @P6 STG.E desc[UR60][R14.64], R217 ;  /* 0x000000d90e006986 */ /* 0x0003e2000c10193c */
[----:B------:R-:W-:-:S03]  /*c7340*/  ISETP.LT.AND P6, PT, R155, UR4, !P0 ;  /* 0x000000049b007c0c */ /* 0x000fc6000c7c1270 */
[----:B------:R-:W-:Y:S01]  /*c7350*/  @P5 STG.E desc[UR60][R16.64], R213 ;  /* 0x000000d510005986 */ /* 0x000fe2000c10193c */
[----:B------:R-:W-:Y:S02]  /*c7360*/  ISETP.LT.AND P5, PT, R157, UR4, !P0 ;  /* 0x000000049d007c0c */ /* 0x000fe4000c7a1270 */
[----:B------:R-:W-:Y:S01]  /*c7370*/  IADD3 R0, R152, 0xd5, RZ ;  /* 0x000000d598007810 */ /* 0x000fe20007ffe0ff */
[----:B------:R1:W-:Y:S03]  /*c7380*/  @P3 STG.E desc[UR60][R10.64], R209 ;  /* 0x000000d10a003986 */ /* 0x0003e6000c10193c */
[----:B------:R-:W-:Y:S01]  /*c7390*/  ISETP.GE.AND P3, PT, R0, UR27, PT ;  /* 0x0000001b00007c0c */ /* 0x000fe2000bf66270 */
[----:B-1----:R-:W-:Y:S01]  /*c73a0*/  IMAD.WIDE R14, R147, 0x4, R4 ;  /* 0x00000004930e7825 */ /* 0x002fe200078e0204 */
[----:B------:R1:W-:Y:S01]  /*c73b0*/  @P2 STG.E desc[UR60][R12.64], R205 ;  /* 0x000000cd0c002986 */ /* 0x0003e2000c10193c */
[----:B------:R-:W-:-:S02]  /*c73c0*/  ISETP.LT.AND P0, PT, R158, UR4, !P0 ;  /* 0x000000049e007c0c */ /* 0x000fc4000c701270 */
[----:B------:R-:W-:-:S04]  /*c73d0*/  IMAD.WIDE R10, R147, 0x4, R2 ;  /* 0x00000004930a7825 */ /* 0x000fc800078e0202 */
[----:B-1----:R-:W-:Y:S01]  /*c73e0*/  IMAD.WIDE R12, R147, 0x4, R6 ;  /* 0x00000004930c7825 */ /* 0x002fe200078e0206 */
[----:B------:R-:W-:Y:S01]  /*c73f0*/  @P4 STG.E desc[UR60][R10.64], R234 ;  /* 0x000000ea0a004986 */ /* 0x000fe2000c10193c */
[----:B------:R-:W-:Y:S02]  /*c7400*/  ISETP.LT.AND P4, PT, R153, UR4, !P3 ;  /* 0x0000000499007c0c */ /* 0x000fe4000df81270 */
[----:B------:R-:W-:Y:S01]  /*c7410*/  VIADD R0, R152, 0xd6 ;  /* 0x000000d698007836 */ /* 0x000fe20000000000 */
[----:B------:R-:W-:Y:S01]  /*c7420*/  @P6 STG.E desc[UR60][R14.64], R230 ;  /* 0x000000e60e006986 */ /* 0x000fe2000c10193c */
[----:B------:R-:W-:-:S03]  /*c7430*/  ISETP.LT.AND P6, PT, R157, UR4, !P3 ;  /* 0x000000049d007c0c */ /* 0x000fc6000dfc1270 */
[----:B------:R1:W-:Y:S01]  /*c7440*/  @P5 STG.E desc[UR60][R12.64], R226 ;  /* 0x000000e20c005986 */ /* 0x0003e2000c10193c */
[----:B------:R-:W-:Y:S02]  /*c7450*/  ISETP.LT.AND P5, PT, R155, UR4, !P3 ;  /* 0x000000049b007c0c */ /* 0x000fe4000dfa1270 */
[----:B------:R-:W-:Y:S02]  /*c7460*/  ISETP.LT.AND P3, PT, R158, UR4, !P3 ;  /* 0x000000049e007c0c */ /* 0x000fe4000df61270 */
[----:B------:R-:W-:Y:S01]  /*c7470*/  ISETP.GE.AND P2, PT, R0, UR5, PT ;  /* 0x0000000500007c0c */ /* 0x000fe2000bf46270 */
[----:B------:R-:W-:Y:S02]  /*c7480*/  VIADD R18, R152, 0xd7 ;  /* 0x000000d798127836 */ /* 0x000fe40000000000 */
[----:B-1----:R-:W-:-:S04]  /*c7490*/  IMAD.WIDE R12, R147, 0x4, R8 ;  /* 0x00000004930c7825 */ /* 0x002fc800078e0208 */
[----:B--2---:R-:W-:Y:S01]  /*c74a0*/  IMAD.WIDE R10, R145, 0x4, R2 ;  /* 0x00000004910a7825 */ /* 0x004fe200078e0202 */
[----:B------:R1:W-:Y:S01]  /*c74b0*/  @P0 STG.E desc[UR60][R12.64], R222 ;  /* 0x000000de0c000986 */ /* 0x0003e2000c10193c */
[----:B------:R-:W-:Y:S01]  /*c74c0*/  ISETP.LT.AND P0, PT, R153, UR4, !P2 ;  /* 0x0000000499007c0c */ /* 0x000fe2000d701270 */
[----:B------:R-:W-:Y:S01]  /*c74d0*/  ULDC UR5, c[0x0][0x22c] ;  /* 0x00008b0000057ab9 */ /* 0x000fe20000000800 */
[----:B------:R-:W-:Y:S01]  /*c74e0*/  IMAD.WIDE R14, R145, 0x4, R6 ;  /* 0x00000004910e7825 */ /* 0x000fe200078e0206 */
[----:B------:R2:W-:Y:S01]  /*c74f0*/  @P4 STG.E desc[UR60][R10.64], R218 ;  /* 0x000000da0a004986 */ /* 0x0005e2000c10193c */
[----:B------:R-:W-:-:S03]  /*c7500*/  ISETP.LT.AND P4, PT, R155, UR4, !P2 ;  /* 0x000000049b007c0c */ /* 0x000fc6000d781270 */
[----:B------:R-:W4:Y:S01]  /*c7510*/  LDL.LU R147, [R1+0x13e4] ;  /* 0x0013e40001937983 */ /* 0x000f220000300800 */
[----:B-1----:R-:W-:-:S04]  /*c7520*/  IMAD.WIDE R12, R145, 0x4, R4 ;  /* 0x00000004910c7825 */ /* 0x002fc800078e0204 */
[----:B--2---:R-:W-:Y:S01]  /*c7530*/  IMAD.WIDE R10, R145, 0x4, R8 ;  /* 0x00000004910a7825 */ /* 0x004fe200078e0208 */
[----:B------:R-:W-:Y:S04]  /*c7540*/  @P5 STG.E desc[UR60][R12.64], R214 ;  /* 0x000000d60c005986 */ /* 0x000fe8000c10193c */
[----:B------:R-:W-:Y:S04]  /*c7550*/  @P6 STG.E desc[UR60][R14.64], R210 ;  /* 0x000000d20e006986 */ /* 0x000fe8000c10193c */
[----:B------:R3:W-:Y:S01]  /*c7560*/  @P3 STG.E desc[UR60][R10.64], R206 ;  /* 0x000000ce0a003986 */ /* 0x0007e2000c10193c */
[----:B------:R-:W-:-:S02]  /*c7570*/  ISETP.LT.AND P3, PT, R157, UR4, !P2 ;  /* 0x000000049d007c0c */ /* 0x000fc4000d761270 */
[----:B------:R-:W-:Y:S01]  /*c7580*/  ISETP.LT.AND P2, PT, R158, UR4, !P2 ;  /* 0x000000049e007c0c */ /* 0x000fe2000d741270 */
[----:B---3--:R-:W-:-:S04]  /*c7590*/  IMAD.WIDE R10, R146, 0x4, R2 ;  /* 0x00000004920a7825 */ /* 0x008fc800078e0202 */
[C---:B------:R-:W-:Y:S01]  /*c75a0*/  IMAD.WIDE R12, R146.reuse, 0x4, R4 ;  /* 0x00000004920c7825 */ /* 0x040fe200078e0204 */
[----:B------:R1:W-:Y:S04]  /*c75b0*/  @P0 STG.E desc[UR60][R10.64], R235 ;  /* 0x000000eb0a000986 */ /* 0x0003e8000c10193c */
[----:B------:R2:W-:Y:S01]  /*c75c0*/  @P4 STG.E desc[UR60][R12.64], R231 ;  /* 0x000000e70c004986 */ /* 0x0005e2000c10193c */
[----:B-1----:R-:W-:-:S04]  /*c75d0*/  IMAD.WIDE R10, R146, 0x4, R6 ;  /* 0x00000004920a7825 */ /* 0x002fc800078e0206 */
[----:B--2---:R-:W-:Y:S02]  /*c75e0*/  IMAD.WIDE R12, R146, 0x4, R8 ;  /* 0x00000004920c7825 */ /* 0x004fe400078e0208 */
[----:B------:R-:W2:Y:S04]  /*c75f0*/  LDL.LU R146, [R1+0x13e8] ;  /* 0x0013e80001927983 */ /* 0x000ea80000300800 */
[----:B------:R1:W-:Y:S01]  /*c7600*/  @P3 STG.E desc[UR60][R10.64], R227 ;  /* 0x000000e30a003986 */ /* 0x0003e2000c10193c */
[----:B----4-:R-:W-:-:S03]  /*c7610*/  IMAD.WIDE R14, R144, 0x4, R2 ;  /* 0x00000004900e7825 */ /* 0x010fc600078e0202 */
[----:B------:R3:W-:Y:S01]  /*c7620*/  @P2 STG.E desc[UR60][R12.64], R223 ;  /* 0x000000df0c002986 */ /* 0x0007e2000c10193c */
[----:B------:R-:W-:-:S04]  /*c7630*/  IMAD.WIDE R16, R144, 0x4, R4 ;  /* 0x0000000490107825 */ /* 0x000fc800078e0204 */
[----:B-1----:R-:W-:-:S04]  /*c7640*/  IMAD.WIDE R10, R144, 0x4, R6 ;  /* 0x00000004900a7825 */ /* 0x002fc800078e0206 */
[----:B---3--:R-:W-:Y:S02]  /*c7650*/  IMAD.WIDE R12, R144, 0x4, R8 ;  /* 0x00000004900c7825 */ /* 0x008fe400078e0208 */
[----:B------:R-:W3:Y:S01]  /*c7660*/  LDL.LU R144, [R1+0x13f0] ;  /* 0x0013f00001907983 */ /* 0x000ee20000300800 */
[----:B------:R-:W-:Y:S02]  /*c7670*/  ISETP.GE.AND P1, PT, R18, UR29, PT ;  /* 0x0000001d12007c0c */ /* 0x000fe4000bf26270 */
[----:B------:R-:W-:Y:S01]  /*c7680*/  IADD3 R0, R152, 0xd8, RZ ;  /* 0x000000d898007810 */ /* 0x000fe20007ffe0ff */
[----:B------:R-:W4:Y:S01]  /*c7690*/  LDL.LU R145, [R1+0x13f4] ;  /* 0x0013f40001917983 */ /* 0x000f220000300800 */
[----:B------:R-:W-:Y:S02]  /*c76a0*/  ISETP.LT.AND P6, PT, R153, UR4, !P1 ;  /* 0x0000000499007c0c */ /* 0x000fe4000cfc1270 */
[----:B------:R-:W-:Y:S02]  /*c76b0*/  ISETP.LT.AND P5, PT, R155, UR4, !P1 ;  /* 0x000000049b007c0c */ /* 0x000fe4000cfa1270 */
[----:B------:R-:W-:-:S02]  /*c76c0*/  ISETP.LT.AND P3, PT, R157, UR4, !P1 ;  /* 0x000000049d007c0c */ /* 0x000fc4000cf61270 */
[----:B------:R-:W-:Y:S01]  /*c76d0*/  ISETP.GE.AND P0, PT, R0, UR5, PT ;  /* 0x0000000500007c0c */ /* 0x000fe2000bf06270 */
[----:B------:R-:W-:Y:S01]  /*c76e0*/  ULDC UR5, c[0x0][0x22c] ;  /* 0x00008b0000057ab9 */ /* 0x000fe20000000800 */
[----:B------:R-:W-:Y:S02]  /*c76f0*/  ISETP.LT.AND P2, PT, R158, UR4, !P1 ;  /* 0x000000049e007c0c */ /* 0x000fe4000cf41270 */
[----:B------:R-:W-:-:S03]  /*c7700*/  ISETP.LT.AND P4, PT, R153, UR4, !P0 ;  /* 0x0000000499007c0c */ /* 0x000fc6000c781270 */
[----:B------:R-:W-:Y:S01]  /*c7710*/  @P6 STG.E desc[UR60][R14.64], R219 ;  /* 0x000000db0e006986 */ /* 0x000fe2000c10193c */
[----:B------:R-:W-:Y:S02]  /*c7720*/  ISETP.LT.AND P6, PT, R155, UR4, !P0 ;  /* 0x000000049b007c0c */ /* 0x000fe4000c7c1270 */
[----:B------:R-:W-:Y:S01]  /*c7730*/  IADD3 R0, R152, 0xd9, RZ ;  /* 0x000000d998007810 */ /* 0x000fe20007ffe0ff */
[----:B------:R-:W-:Y:S01]  /*c7740*/  @P5 STG.E desc[UR60][R16.64], R215 ;  /* 0x000000d710005986 */ /* 0x000fe2000c10193c */
[----:B------:R-:W-:-:S03]  /*c7750*/  ISETP.LT.AND P5, PT, R157, UR4, !P0 ;  /* 0x000000049d007c0c */ /* 0x000fc6000c7a1270 */
[----:B------:R1:W-:Y:S01]  /*c7760*/  @P3 STG.E desc[UR60][R10.64], R211 ;  /* 0x000000d30a003986 */ /* 0x0003e2000c10193c */
[----:B------:R-:W-:Y:S02]  /*c7770*/  ISETP.GE.AND P3, PT, R0, UR23, PT ;  /* 0x0000001700007c0c */ /* 0x000fe4000bf66270 */
[----:B------:R-:W-:Y:S01]  /*c7780*/  ISETP.LT.AND P0, PT, R158, UR4, !P0 ;  /* 0x000000049e007c0c */ /* 0x000fe2000c701270 */
[----:B------:R1:W-:Y:S01]  /*c7790*/  @P2 STG.E desc[UR60][R12.64], R207 ;  /* 0x000000cf0c002986 */ /* 0x0003e2000c10193c */
[----:B------:R-:W-:-:S05]  /*c77a0*/  VIADD R0, R152, 0xda ;  /* 0x000000da98007836 */ /* 0x000fca0000000000 */
[----:B------:R-:W-:Y:S01]  /*c77b0*/  ISETP.GE.AND P2, PT, R0, UR5, PT ;  /* 0x0000000500007c0c */ /* 0x000fe2000bf46270 */
[----:B------:R-:W-:Y:S02]  /*c77c0*/  VIADD R18, R152, 0xdb ;  /* 0x000000db98127836 */ /* 0x000fe40000000000 */
[----:B-1----:R-:W-:-:S04]  /*c77d0*/  IMAD.WIDE R10, R147, 0x4, R2 ;  /* 0x00000004930a7825 */ /* 0x002fc800078e0202 */
[----:B------:R-:W-:Y:S01]  /*c77e0*/  IMAD.WIDE R14, R147, 0x4, R4 ;  /* 0x00000004930e7825 */ /* 0x000fe200078e0204 */
[----:B------:R-:W-:Y:S01]  /*c77f0*/  @P4 STG.E desc[UR60][R10.64], R200 ;  /* 0x000000c80a004986 */ /* 0x000fe2000c10193c */
[----:B------:R-:W-:Y:S01]  /*c7800*/  ISETP.LT.AND P4, PT, R153, UR4, !P3 ;  /* 0x0000000499007c0c */ /* 0x000fe2000df81270 */
[----:B------:R-:W-:Y:S01]  /*c7810*/  ULDC UR5, c[0x0][0x22c] ;  /* 0x00008b0000057ab9 */ /* 0x000fe20000000800 */
[----:B------:R-:W-:Y:S01]  /*c7820*/  IMAD.WIDE R12, R147, 0x4, R6 ;  /* 0x00000004930c7825 */ /* 0x000fe200078e0206 */
[----:B------:R-:W-:Y:S01]  /*c7830*/  @P6 STG.E desc[UR60][R14.64], R196 ;  /* 0x000000c40e006986 */ /* 0x000fe2000c10193c */
[----:B------:R-:W-:-:S03]  /*c7840*/  ISETP.LT.AND P6, PT, R157, UR4, !P3 ;  /* 0x000000049d007c0c */ /* 0x000fc6000dfc1270 */
[----:B------:R1:W-:Y:S01]  /*c7850*/  @P5 STG.E desc[UR60][R12.64], R192 ;  /* 0x000000c00c005986 */ /* 0x0003e2000c10193c */
[----:B------:R-:W-:Y:S02]  /*c7860*/  ISETP.LT.AND P5, PT, R155, UR4, !P3 ;  /* 0x000000049b007c0c */ /* 0x000fe4000dfa1270 */
[----:B------:R-:W-:Y:S01]  /*c7870*/  ISETP.LT.AND P3, PT, R158, UR4, !P3 ;  /* 0x000000049e007c0c */ /* 0x000fe2000df61270 */
[----:B-1----:R-:W-:-:S05]  /*c7880*/  IMAD.WIDE R12, R147, 0x4, R8 ;  /* 0x00000004930c7825 */ /* 0x002fca00078e0208 */
[----:B------:R1:W-:Y:S01]  /*c7890*/  @P0 STG.E desc[UR60][R12.64], R188 ;  /* 0x000000bc0c000986 */ /* 0x0003e2000c10193c */
[----:B--2---:R-:W-:-:S04]  /*c78a0*/  IMAD.WIDE R10, R146, 0x4, R2 ;  /* 0x00000004920a7825 */ /* 0x004fc800078e0202 */
[C---:B-1----:R-:W-:Y:S01]  /*c78b0*/  IMAD.WIDE R12, R146.reuse, 0x4, R4 ;  /* 0x00000004920c7825 */ /* 0x042fe200078e0204 */
[----:B------:R1:W-:Y:S01]  /*c78c0*/  @P4 STG.E desc[UR60][R10.64], R184 ;  /* 0x000000b80a004986 */ /* 0x0003e2000c10193c */
[----:B------:R-:W-:Y:S02]  /*c78d0*/  ISETP.LT.AND P4, PT, R153, UR4, !P2 ;  /* 0x0000000499007c0c */ /* 0x000fe4000d781270 */
[C---:B------:R-:W-:Y:S01]  /*c78e0*/  IMAD.WIDE R14, R146.reuse, 0x4, R6 ;  /* 0x00000004920e7825 */ /* 0x040fe200078e0206 */
[----:B------:R3:W-:Y:S03]  /*c78f0*/  @P5 STG.E desc[UR60][R12.64], R180 ;  /* 0x000000b40c005986 */ /* 0x0007e6000c10193c */
[----:B-1----:R-:W-:Y:S02]  /*c7900*/  IMAD.WIDE R10, R146, 0x4, R8 ;  /* 0x00000004920a7825 */ /* 0x002fe400078e0208 */
[----:B------:R-:W2:Y:S04]  /*c7910*/  LDL.LU R146, [R1+0x13ec] ;  /* 0x0013ec0001927983 */ /* 0x000ea80000300800 */
[----:B------:R-:W-:Y:S04]  /*c7920*/  @P6 STG.E desc[UR60][R14.64], R176 ;  /* 0x000000b00e006986 */ /* 0x000fe8000c10193c */
[----:B------:R1:W-:Y:S01]  /*c7930*/  @P3 STG.E desc[UR60][R10.64], R172 ;  /* 0x000000ac0a003986 */ /* 0x0003e2000c10193c */
[----:B---3--:R-:W-:-:S04]  /*c7940*/  IMAD.WIDE R12, R144, 0x4, R4 ;  /* 0x00000004900c7825 */ /* 0x008fc800078e0204 */
[----:B-1----:R-:W-:-:S04]  /*c7950*/  IMAD.WIDE R10, R144, 0x4, R2 ;  /* 0x00000004900a7825 */ /* 0x002fc800078e0202 */
[C---:B------:R-:W-:Y:S01]  /*c7960*/  IMAD.WIDE R14, R144.reuse, 0x4, R8 ;  /* 0x00000004900e7825 */ /* 0x040fe200078e0208 */
[----:B------:R1:W-:Y:S03]  /*c7970*/  @P4 STG.E desc[UR60][R10.64], R201 ;  /* 0x000000c90a004986 */ /* 0x0003e6000c10193c */
[----:B-1----:R-:W-:Y:S02]  /*c7980*/  IMAD.WIDE R10, R144, 0x4, R6 ;  /* 0x00000004900a7825 */ /* 0x002fe400078e0206 */
[----:B------:R-:W3:Y:S01]  /*c7990*/  LDL.LU R144, [R1+0x13e0] ;  /* 0x0013e00001907983 */ /* 0x000ee20000300800 */
[----:B------:R-:W-:Y:S02]  /*c79a0*/  ISETP.LT.AND P5, PT, R155, UR4, !P2 ;  /* 0x000000049b007c0c */ /* 0x000fe4000d7a1270 */
[----:B------:R-:W-:Y:S02]  /*c79b0*/  ISETP.LT.AND P3, PT, R157, UR4, !P2 ;  /* 0x000000049d007c0c */ /* 0x000fe4000d761270 */
[----:B------:R-:W-:-:S02]  /*c79c0*/  ISETP.GE.AND P1, PT, R18, UR25, PT ;  /* 0x0000001912007c0c */ /* 0x000fc4000bf26270 */
[----:B------:R-:W-:Y:S02]  /*c79d0*/  ISETP.LT.AND P2, PT, R158, UR4, !P2 ;  /* 0x000000049e007c0c */ /* 0x000fe4000d741270 */
[----:B------:R-:W-:Y:S02]  /*c79e0*/  ISETP.LT.AND P6, PT, R153, UR4, !P1 ;  /* 0x0000000499007c0c */ /* 0x000fe4000cfc1270 */
[----:B------:R-:W-:Y:S02]  /*c79f0*/  IADD3 R0, R152, 0xdc, RZ ;  /* 0x000000dc98007810 */ /* 0x000fe40007ffe0ff */
[----:B------:R-:W-:Y:S01]  /*c7a00*/  ISETP.LT.AND P4, PT, R155, UR4, !P1 ;  /* 0x000000049b007c0c */ /* 0x000fe2000cf81270 */
[----:B------:R4:W-:Y:S01]  /*c7a10*/  @P5 STG.E desc[UR60][R12.64], R197 ;  /* 0x000000c50c005986 */ /* 0x0009e2000c10193c */
[----:B------:R-:W-:-:S03]  /*c7a20*/  ISETP.GE.AND P0, PT, R0, UR5, PT ;  /* 0x0000000500007c0c */ /* 0x000fc6000bf06270 */
[----:B------:R1:W-:Y:S01]  /*c7a30*/  @P3 STG.E desc[UR60][R10.64], R193 ;  /* 0x000000c10a003986 */ /* 0x0003e2000c10193c */
[----:B------:R-:W-:Y:S01]  /*c7a40*/  ISETP.LT.AND P3, PT, R157, UR4, !P1 ;  /* 0x000000049d007c0c */ /* 0x000fe2000cf61270 */
[----:B----4-:R-:W-:Y:S02]  /*c7a50*/  IMAD.WIDE R12, R145, 0x4, R2 ;  /* 0x00000004910c7825 */ /* 0x010fe400078e0202 */
[----:B------:R-:W-:Y:S01]  /*c7a60*/  @P2 STG.E desc[UR60][R14.64], R189 ;  /* 0x000000bd0e002986 */ /* 0x000fe2000c10193c */
[----:B------:R-:W-:Y:S01]  /*c7a70*/  ISETP.LT.AND P2, PT, R158, UR4, !P1 ;  /* 0x000000049e007c0c */ /* 0x000fe2000cf41270 */
[----:B------:R-:W-:Y:S01]  /*c7a80*/  ULDC UR5, c[0x0][0x22c] ;  /* 0x00008b0000057ab9 */ /* 0x000fe20000000800 */
[----:B------:R-:W-:Y:S01]  /*c7a90*/  ISETP.LT.AND P5, PT, R153, UR4, !P0 ;  /* 0x0000000499007c0c */ /* 0x000fe2000c7a1270 */
[----:B------:R4:W-:Y:S01]  /*c7aa0*/  @P6 STG.E desc[UR60][R12.64], R185 ;  /* 0x000000b90c006986 */ /* 0x0009e2000c10193c */
[----:B-1----:R-:W-:Y:S01]  /*c7ab0*/  IMAD.WIDE R10, R145, 0x4, R4 ;  /* 0x00000004910a7825 */ /* 0x002fe200078e0204 */
[----:B------:R-:W-:-:S03]  /*c7ac0*/  ISETP.LT.AND P6, PT, R155, UR4, !P0 ;  /* 0x000000049b007c0c */ /* 0x000fc6000c7c1270 */
[----:B------:R-:W-:Y:S01]  /*c7ad0*/  VIADD R0, R152, 0xdd ;  /* 0x000000dd98007836 */ /* 0x000fe20000000000 */
[----:B------:R1:W-:Y:S01]  /*c7ae0*/  @P4 STG.E desc[UR60][R10.64], R181 ;  /* 0x000000b50a004986 */ /* 0x0003e2000c10193c */
[----:B----4-:R-:W-:-:S03]  /*c7af0*/  IMAD.WIDE R12, R145, 0x4, R6 ;  /* 0x00000004910c7825 */ /* 0x010fc600078e0206 */
[----:B------:R-:W-:Y:S02]  /*c7b00*/  ISETP.GE.AND P4, PT, R0, UR19, PT ;  /* 0x0000001300007c0c */ /* 0x000fe4000bf86270 */
[----:B------:R2:W-:Y:S01]  /*c7b10*/  @P3 STG.E desc[UR60][R12.64], R177 ;  /* 0x000000b10c003986 */ /* 0x0005e2000c10193c */
[----:B-1----:R-:W-:Y:S01]  /*c7b20*/  IMAD.WIDE R10, R145, 0x4, R8 ;  /* 0x00000004910a7825 */ /* 0x002fe200078e0208 */
[----:B------:R-:W-:Y:S02]  /*c7b30*/  ISETP.LT.AND P3, PT, R157, UR4, !P0 ;  /* 0x000000049d007c0c */ /* 0x000fe4000c761270 */
[----:B------:R-:W4:Y:S01]  /*c7b40*/  LDL.LU R145, [R1+0x13d8] ;  /* 0x0013d80001917983 */ /* 0x000f220000300800 */
[----:B------:R-:W-:-:S03]  /*c7b50*/  ISETP.LT.AND P0, PT, R158, UR4, !P0 ;  /* 0x000000049e007c0c */ /* 0x000fc6000c701270 */
[----:B------:R1:W-:Y:S01]  /*c7b60*/  @P2 STG.E desc[UR60][R10.64], R173 ;  /* 0x000000ad0a002986 */ /* 0x0003e2000c10193c */
[----:B--2---:R-:W-:-:S04]  /*c7b70*/  IMAD.WIDE R12, R146, 0x4, R2 ;  /* 0x00000004920c7825 */ /* 0x004fc800078e0202 */
[----:B------:R-:W-:Y:S01]  /*c7b80*/  IMAD.WIDE R14, R146, 0x4, R4 ;  /* 0x00000004920e7825 */ /* 0x000fe200078e0204 */
[----:B------:R-:W-:Y:S01]  /*c7b90*/  @P5 STG.E desc[UR60][R12.64], R202 ;  /* 0x000000ca0c005986 */ /* 0x000fe2000c10193c */
[----:B------:R-:W-:-:S03]  /*c7ba0*/  ISETP.LT.AND P5, PT, R153, UR4, !P4 ;  /* 0x0000000499007c0c */ /* 0x000fc6000e7a1270 */
[----:B------:R2:W-:Y:S01]  /*c7bb0*/  @P6 STG.E desc[UR60][R14.64], R198 ;  /* 0x000000c60e006986 */ /* 0x0005e2000c10193c */
[----:B------:R-:W-:Y:S01]  /*c7bc0*/  ISETP.LT.AND P6, PT, R155, UR4, !P4 ;  /* 0x000000049b007c0c */ /* 0x000fe2000e7c1270 */
[----:B-1----:R-:W-:-:S05]  /*c7bd0*/  IMAD.WIDE R10, R146, 0x4, R6 ;  /* 0x00000004920a7825 */ /* 0x002fca00078e0206 */
[----:B------:R1:W-:Y:S01]  /*c7be0*/  @P3 STG.E desc[UR60][R10.64], R194 ;  /* 0x000000c20a003986 */ /* 0x0003e2000c10193c */
[----:B--2---:R-:W-:-:S03]  /*c7bf0*/  IMAD.WIDE R14, R146, 0x4, R8 ;  /* 0x00000004920e7825 */ /* 0x004fc600078e0208 */
[----:B------:R-:W2:Y:S04]  /*c7c00*/  LDL.LU R146, [R1+0x13d4] ;  /* 0x0013d40001927983 */ /* 0x000ea80000300800 */
[----:B------:R-:W-:Y:S01]  /*c7c10*/  @P0 STG.E desc[UR60][R14.64], R190 ;  /* 0x000000be0e000986 */ /* 0x000fe2000c10193c */
[----:B---3--:R-:W-:-:S04]  /*c7c20*/  IMAD.WIDE R12, R144, 0x4, R2 ;  /* 0x00000004900c7825 */ /* 0x008fc800078e0202 */
[C---:B-1----:R-:W-:Y:S01]  /*c7c30*/  IMAD.WIDE R10, R144.reuse, 0x4, R4 ;  /* 0x00000004900a7825 */ /* 0x042fe200078e0204 */
[----:B------:R1:W-:Y:S04]  /*c7c40*/  @P5 STG.E desc[UR60][R12.64], R186 ;  /* 0x000000ba0c005986 */ /* 0x0003e8000c10193c */
[----:B------:R3:W-:Y:S01]  /*c7c50*/  @P6 STG.E desc[UR60][R10.64], R182 ;  /* 0x000000b60a006986 */ /* 0x0007e2000c10193c */
[----:B-1----:R-:W-:-:S04]  /*c7c60*/  IMAD.WIDE R12, R144, 0x4, R8 ;  /* 0x00000004900c7825 */ /* 0x002fc800078e0208 */
[----:B---3--:R-:W-:Y:S02]  /*c7c70*/  IMAD.WIDE R10, R144, 0x4, R6 ;  /* 0x00000004900a7825 */ /* 0x008fe400078e0206 */
[----:B------:R-:W3:Y:S02]  /*c7c80*/  LDL.LU R144, [R1+0x13d0] ;  /* 0x0013d00001907983 */ /* 0x000ee40000300800 */
[----:B------:R-:W-:Y:S01]  /*c7c90*/  VIADD R0, R152, 0xde ;  /* 0x000000de98007836 */ /* 0x000fe20000000000 */
[----:B------:R-:W-:Y:S01]  /*c7ca0*/  ISETP.LT.AND P0, PT, R157, UR4, !P4 ;  /* 0x000000049d007c0c */ /* 0x000fe2000e701270 */
[----:B------:R-:W3:Y:S03]  /*c7cb0*/  LDL.LU R147, [R1+0x13cc] ;  /* 0x0013cc0001937983 */ /* 0x000ee60000300800 */
[----:B------:R-:W-:Y:S01]  /*c7cc0*/  ISETP.GE.AND P2, PT, R0, UR5, PT ;  /* 0x0000000500007c0c */ /* 0x000fe2000bf46270 */
[----:B------:R-:W-:Y:S01]  /*c7cd0*/  ULDC UR5, c[0x0][0x22c] ;  /* 0x00008b0000057ab9 */ /* 0x000fe20000000800 */
[----:B------:R-:W-:-:S02]  /*c7ce0*/  ISETP.LT.AND P4, PT, R158, UR4, !P4 ;  /* 0x000000049e007c0c */ /* 0x000fc4000e781270 */
[----:B------:R-:W-:Y:S02]  /*c7cf0*/  ISETP.LT.AND P6, PT, R153, UR4, !P2 ;  /* 0x0000000499007c0c */ /* 0x000fe4000d7c1270 */
[----:B------:R-:W-:Y:S02]  /*c7d00*/  IADD3 R16, R152, 0xdf, RZ ;  /* 0x000000df98107810 */ /* 0x000fe40007ffe0ff */
[----:B------:R-:W-:Y:S02]  /*c7d10*/  ISETP.LT.AND P3, PT, R155, UR4, !P2 ;  /* 0x000000049b007c0c */ /* 0x000fe4000d761270 */
[----:B------:R-:W-:Y:S01]  /*c7d20*/  ISETP.GE.AND P1, PT, R16, UR21, PT ;  /* 0x0000001510007c0c */ /* 0x000fe2000bf26270 */
[----:B------:R1:W-:Y:S01]  /*c7d30*/  @P0 STG.E desc[UR60][R10.64], R178 ;  /* 0x000000b20a000986 */ /* 0x0003e2000c10193c */
[----:B------:R-:W-:Y:S02]  /*c7d40*/  ISETP.LT.AND P5, PT, R157, UR4, !P2 ;  /* 0x000000049d007c0c */ /* 0x000fe4000d7a1270 */
[----:B------:R-:W-:Y:S01]  /*c7d50*/  ISETP.LT.AND P2, PT, R158, UR4, !P2 ;  /* 0x000000049e007c0c */ /* 0x000fe2000d741270 */
[----:B------:R1:W-:Y:S01]  /*c7d60*/  @P4 STG.E desc[UR60][R12.64], R174 ;  /* 0x000000ae0c004986 */ /* 0x0003e2000c10193c */
[----:B------:R-:W-:Y:S01]  /*c7d70*/  ISETP.LT.AND P4, PT, R153, UR4, !P1 ;  /* 0x0000000499007c0c */ /* 0x000fe2000cf81270 */
[----:B----4-:R-:W-:-:S05]  /*c7d80*/  IMAD.WIDE R14, R145, 0x4, R2 ;  /* 0x00000004910e7825 */ /* 0x010fca00078e0202 */
[----:B------:R4:W-:Y:S01]  /*c7d90*/  @P6 STG.E desc[UR60][R14.64], R203 ;  /* 0x000000cb0e006986 */ /* 0x0009e2000c10193c */
[----:B------:R-:W-:Y:S01]  /*c7da0*/  ISETP.LT.AND P6, PT, R155, UR4, !P1 ;  /* 0x000000049b007c0c */ /* 0x000fe2000cfc1270 */
[----:B-1----:R-:W-:-:S04]  /*c7db0*/  IMAD.WIDE R10, R145, 0x4, R4 ;  /* 0x00000004910a7825 */ /* 0x002fc800078e0204 */
[C---:B------:R-:W-:Y:S01]  /*c7dc0*/  IMAD.WIDE R12, R145.reuse, 0x4, R6 ;  /* 0x00000004910c7825 */ /* 0x040fe200078e0206 */
[----:B------:R1:W-:Y:S03]  /*c7dd0*/  @P3 STG.E desc[UR60][R10.64], R199 ;  /* 0x000000c70a003986 */ /* 0x0003e6000c10193c */
[----:B----4-:R-:W-:Y:S02]  /*c7de0*/  IMAD.WIDE R14, R145, 0x4, R8 ;  /* 0x00000004910e7825 */ /* 0x010fe400078e0208 */
[----:B------:R-:W4:Y:S04]  /*c7df0*/  LDL.LU R145, [R1+0x13c8] ;  /* 0x0013c80001917983 */ /* 0x000f280000300800 */
[----:B------:R3:W-:Y:S04]  /*c7e00*/  @P5 STG.E desc[UR60][R12.64], R195 ;  /* 0x000000c30c005986 */ /* 0x0007e8000c10193c */
[----:B------:R3:W-:Y:S01]  /*c7e10*/  @P2 STG.E desc[UR60][R14.64], R191 ;  /* 0x000000bf0e002986 */ /* 0x0007e2000c10193c */
[----:B--2---:R-:W-:-:S04]  /*c7e20*/  IMAD.WIDE R16, R146, 0x4, R2 ;  /* 0x0000000492107825 */ /* 0x004fc800078e0202 */
[C---:B------:R-:W-:Y:S01]  /*c7e30*/  IMAD.WIDE R18, R146.reuse, 0x4, R4 ;  /* 0x0000000492127825 */ /* 0x040fe200078e0204 */
[----:B------:R2:W-:Y:S04]  /*c7e40*/  @P4 STG.E desc[UR60][R16.64], R187 ;  /* 0x000000bb10004986 */ /* 0x0005e8000c10193c */
[----:B------:R2:W-:Y:S01]  /*c7e50*/  @P6 STG.E desc[UR60][R18.64], R183 ;  /* 0x000000b712006986 */ /* 0x0005e2000c10193c */
[----:B------:R-:W-:-:S04]  /*c7e60*/  IMAD.WIDE R20, R146, 0x4, R6 ;  /* 0x0000000492147825 */ /* 0x000fc800078e0206 */
[----:B-1----:R-:W-:-:S04]  /*c7e70*/  IMAD.WIDE R10, R146, 0x4, R8 ;  /* 0x00000004920a7825 */ /* 0x002fc800078e0208 */
[----:B---3--:R-:W-:-:S04]  /*c7e80*/  IMAD.WIDE R12, R144, 0x4, R2 ;  /* 0x00000004900c7825 */ /* 0x008fc800078e0202 */
[----:B------:R-:W-:-:S04]  /*c7e90*/  IMAD.WIDE R14, R144, 0x4, R4 ;  /* 0x00000004900e7825 */ /* 0x000fc800078e0204 */
[----:B--2---:R-:W-:-:S04]  /*c7ea0*/  IMAD.WIDE R16, R144, 0x4, R6 ;  /* 0x0000000490107825 */ /* 0x004fc800078e0206 */
[----:B------:R-:W-:Y:S02]  /*c7eb0*/  IMAD.WIDE R18, R144, 0x4, R8 ;  /* 0x0000000490127825 */ /* 0x000fe400078e0208 */
[----:B------:R-:W2:Y:S04]  /*c7ec0*/  LDL.LU R144, [R1+0x13c4] ;  /* 0x0013c40001907983 */ /* 0x000ea80000300800 */
[----:B------:R-:W3:Y:S01]  /*c7ed0*/  LDL.LU R146, [R1+0x13bc] ;  /* 0x0013bc0001927983 */ /* 0x000ee20000300800 */
[----:B------:R-:W-:Y:S02]  /*c7ee0*/  IADD3 R0, R152, 0xe0, RZ ;  /* 0x000000e098007810 */ /* 0x000fe40007ffe0ff */
[----:B------:R-:W-:Y:S02]  /*c7ef0*/  ISETP.LT.AND P3, PT, R157, UR4, !P1 ;  /* 0x000000049d007c0c */ /* 0x000fe4000cf61270 */
[----:B------:R-:W-:-:S02]  /*c7f00*/  ISETP.GE.AND P0, PT, R0, UR5, PT ;  /* 0x0000000500007c0c */ /* 0x000fc4000bf06270 */
[----:B------:R-:W-:Y:S01]  /*c7f10*/  ISETP.LT.AND P1, PT, R158, UR4, !P1 ;  /* 0x000000049e007c0c */ /* 0x000fe2000cf21270 */
[----:B------:R-:W-:Y:S01]  /*c7f20*/  VIADD R0, R152, 0xe4 ;  /* 0x000000e498007836 */ /* 0x000fe20000000000 */
[----:B------:R-:W-:Y:S01]  /*c7f30*/  ISETP.LT.AND P5, PT, R153, UR4, !P0 ;  /* 0x0000000499007c0c */ /* 0x000fe2000c7a1270 */
[----:B------:R-:W-:Y:S01]  /*c7f40*/  ULDC UR5, c[0x0][0x22c] ;  /* 0x00008b0000057ab9 */ /* 0x000fe20000000800 */
[----:B------:R-:W-:Y:S02]  /*c7f50*/  ISETP.LT.AND P4, PT, R155, UR4, !P0 ;  /* 0x000000049b007c0c */ /* 0x000fe4000c781270 */
[----:B------:R-:W-:Y:S02]  /*c7f60*/  ISETP.GE.AND P2, PT, R0, UR17, PT ;  /* 0x0000001100007c0c */ /* 0x000fe4000bf46270 */
[----:B------:R-:W-:Y:S01]  /*c7f70*/  IADD3 R0, R152, 0xe1, RZ ;  /* 0x000000e198007810 */ /* 0x000fe20007ffe0ff */
[----:B------:R-:W-:Y:S01]  /*c7f80*/  @P3 STG.E desc[UR60][R20.64], R179 ;  /* 0x000000b314003986 */ /* 0x000fe2000c10193c */
[----:B------:R-:W-:-:S02]  /*c7f90*/  ISETP.LT.AND P6, PT, R157, UR4, !P0 ;  /* 0x000000049d007c0c */ /* 0x000fc4000c7c1270 */
[----:B------:R-:W-:Y:S01]  /*c7fa0*/  ISETP.GE.AND P3, PT, R0, UR15, PT ;  /* 0x0000000f00007c0c */ /* 0x000fe2000bf66270 */
[----:B------:R1:W-:Y:S01]  /*c7fb0*/  @P1 STG.E desc[UR60][R10.64], R175 ;  /* 0x000000af0a001986 */ /* 0x0003e2000c10193c */
[----:B------:R-:W-:-:S03]  /*c7fc0*/  ISETP.LT.AND P0, PT, R158, UR4, !P0 ;  /* 0x000000049e007c0c */ /* 0x000fc6000c701270 */
[----:B------:R4:W-:Y:S01]  /*c7fd0*/  @P5 STG.E desc[UR60][R12.64], R168 ;  /* 0x000000a80c005986 */ /* 0x0009e2000c10193c */
[----:B------:R-:W-:-:S03]  /*c7fe0*/  ISETP.LT.AND P5, PT, R155, UR4, !P3 ;  /* 0x000000049b007c0c */ /* 0x000fc6000dfa1270 */
[----:B------:R4:W-:Y:S01]  /*c7ff0*/  @P4 STG.E desc[UR60][R14.64], R164 ;  /* 0x000000a40e004986 */ /* 0x0009e2000c10193c */
[----:B------:R-:W-:Y:S02]  /*c8000*/  ISETP.LT.AND P4, PT, R153, UR4, !P3 ;  /* 0x0000000499007c0c */ /* 0x000fe4000df81270 */
[----:B------:R-:W-:Y:S01]  /*c8010*/  ISETP.LT.AND P1, PT, R157, UR4, !P3 ;  /* 0x000000049d007c0c */ /* 0x000fe2000df21270 */
[----:B------:R-:W-:Y:S02]  /*c8020*/  VIADD R0, R152, 0xe2 ;  /* 0x000000e298007836 */ /* 0x000fe40000000000 */
[C---:B-1----:R-:W-:Y:S01]  /*c8030*/  IMAD.WIDE R10, R147.reuse, 0x4, R2 ;  /* 0x00000004930a7825 */ /* 0x042fe200078e0202 */
[----:B------:R1:W-:Y:S03]  /*c8040*/  @P6 STG.E desc[UR60][R16.64], R160 ;  /* 0x000000a010006986 */ /* 0x0003e6000c10193c */
[C---:B----4-:R-:W-:Y:S01]  /*c8050*/  IMAD.WIDE R12, R147.reuse, 0x4, R4 ;  /* 0x00000004930c7825 */ /* 0x050fe200078e0204 */
[----:B------:R-:W-:Y:S01]  /*c8060*/  ISETP.GE.AND P6, PT, R0, UR5, PT ;  /* 0x0000000500007c0c */ /* 0x000fe2000bfc6270 */
[----:B------:R4:W-:Y:S02]  /*c8070*/  @P0 STG.E desc[UR60][R18.64], R132 ;  /* 0x0000008412000986 */ /* 0x0009e4000c10193c */
[----:B------:R-:W-:Y:S01]  /*c8080*/  IMAD.WIDE R14, R147, 0x4, R6 ;  /* 0x00000004930e7825 */ /* 0x000fe200078e0206 */
[----:B------:R-:W-:Y:S01]  /*c8090*/  ISETP.LT.AND P3, PT, R158, UR4, !P3 ;  /* 0x000000049e007c0c */ /* 0x000fe2000df61270 */
[----:B------:R4:W-:Y:S01]  /*c80a0*/  @P4 STG.E desc[UR60][R10.64], R124 ;  /* 0x0000007c0a004986 */ /* 0x0009e2000c10193c */
[----:B------:R-:W-:Y:S01]  /*c80b0*/  ISETP.LT.AND P0, PT, R153, UR4, !P6 ;  /* 0x0000000499007c0c */ /* 0x000fe2000f701270 */
[----:B------:R-:W-:-:S02]  /*c80c0*/  ULDC UR5, c[0x0][0x22c] ;  /* 0x00008b0000057ab9 */ /* 0x000fc40000000800 */
[----:B------:R4:W-:Y:S01]  /*c80d0*/  @P5 STG.E desc[UR60][R12.64], R28 ;  /* 0x0000001c0c005986 */ /* 0x0009e2000c10193c */
[----:B------:R-:W-:-:S03]  /*c80e0*/  ISETP.LT.AND P4, PT, R157, UR4, !P6 ;  /* 0x000000049d007c0c */ /* 0x000fc6000f781270 */
[----:B------:R4:W-:Y:S01]  /*c80f0*/  @P1 STG.E desc[UR60][R14.64], R48 ;  /* 0x000000300e001986 */ /* 0x0009e2000c10193c */
[----:B------:R-:W-:Y:S01]  /*c8100*/  ISETP.LT.AND P1, PT, R155, UR4, !P6 ;  /* 0x000000049b007c0c */ /* 0x000fe2000f721270 */
[----:B-1----:R-:W-:-:S04]  /*c8110*/  IMAD.WIDE R16, R147, 0x4, R8 ;  /* 0x0000000493107825 */ /* 0x002fc800078e0208 */
[----:B----4-:R-:W-:-:S04]  /*c8120*/  IMAD.WIDE R18, R145, 0x4, R2 ;  /* 0x0000000491127825 */ /* 0x010fc800078e0202 */
[----:B------:R-:W-:-:S04]  /*c8130*/  IMAD.WIDE R10, R145, 0x4, R4 ;  /* 0x00000004910a7825 */ /* 0x000fc800078e0204 */
[----:B------:R-:W-:-:S04]  /*c8140*/  IMAD.WIDE R12, R145, 0x4, R6 ;  /* 0x00000004910c7825 */ /* 0x000fc800078e0206 */
[----:B------:R-:W-:Y:S02]  /*c8150*/  IMAD.WIDE R14, R145, 0x4, R8 ;  /* 0x00000004910e7825 */ /* 0x000fe400078e0208 */
[----:B------:R-:W4:Y:S01]  /*c8160*/  LDL.LU R145, [R1+0x13b0] ;  /* 0x0013b00001917983 */ /* 0x000f220000300800 */
[----:B------:R-:W-:-:S03]  /*c8170*/  IADD3 R0, R152, 0xe3, RZ ;  /* 0x000000e398007810 */ /* 0x000fc60007ffe0ff */
[----:B------:R2:W-:Y:S04]  /*c8180*/  @P3 STG.E desc[UR60][R16.64], R44 ;  /* 0x0000002c10003986 */ /* 0x0005e8000c10193c */
[----:B------:R1:W-:Y:S04]  /*c8190*/  @P0 STG.E desc[UR60][R18.64], R169 ;  /* 0x000000a912000986 */ /* 0x0003e8000c10193c */
[----:B------:R1:W-:Y:S04]  /*c81a0*/  @P1 STG.E desc[UR60][R10.64], R165 ;  /* 0x000000a50a001986 */ /* 0x0003e8000c10193c */
[----:B------:R1:W-:Y:S01]  /*c81b0*/  @P4 STG.E desc[UR60][R12.64], R161 ;  /* 0x000000a10c004986 */ /* 0x0003e2000c10193c */
[----:B------:R-:W-:-:S02]  /*c81c0*/  ISETP.GE.AND P5, PT, R0, UR5, PT ;  /* 0x0000000500007c0c */ /* 0x000fc4000bfa6270 */
[----:B------:R-:W-:Y:S01]  /*c81d0*/  ISETP.LT.AND P6, PT, R158, UR4, !P6 ;  /* 0x000000049e007c0c */ /* 0x000fe2000f7c1270 */
[----:B--2---:R-:W-:-:S04]  /*c81e0*/  IMAD.WIDE R16, R144, 0x4, R2 ;  /* 0x0000000490107825 */ /* 0x004fc800078e0202 */
[----:B-1----:R-:W-:-:S04]  /*c81f0*/  IMAD.WIDE R18, R144, 0x4, R4 ;  /* 0x0000000490127825 */ /* 0x002fc800078e0204 */
[----:B------:R-:W-:-:S04]  /*c8200*/  IMAD.WIDE R10, R144, 0x4, R6 ;  /* 0x00000004900a7825 */ /* 0x000fc800078e0206 */
[----:B------:R-:W-:Y:S01]  /*c8210*/  IMAD.WIDE R12, R144, 0x4, R8 ;  /* 0x00000004900c7825 */ /* 0x000fe200078e0208 */
[----:B------:R-:W-:Y:S01]  /*c8220*/  ULDC UR5, c[0x0][0x22c] ;  /* 0x00008b0000057ab9 */ /* 0x000fe20000000800 */
[----:B------:R-:W2:Y:S01]  /*c8230*/  LDL.LU R144, [R1+0x13a8] ;  /* 0x0013a80001907983 */ /* 0x000ea20000300800 */
[----:B------:R-:W-:Y:S02]  /*c8240*/  ISETP.LT.AND P3, PT, R153, UR4, !P5 ;  /* 0x0000000499007c0c */ /* 0x000fe4000ef61270 */
[----:B------:R-:W-:Y:S02]  /*c8250*/  ISETP.LT.AND P1, PT, R155, UR4, !P5 ;  /* 0x000000049b007c0c */ /* 0x000fe4000ef21270 */
[----:B------:R-:W-:Y:S01]  /*c8260*/  ISETP.LT.AND P4, PT, R157, UR4, !P5 ;  /* 0x000000049d007c0c */ /* 0x000fe2000ef81270 */
[----:B------:R3:W-:Y:S08]  /*c8270*/  @P6 STG.E desc[UR60][R14.64], R133 ;  /* 0x000000850e006986 */ /* 0x0007f0000c10193c */
[----:B------:R1:W-:Y:S04]  /*c8280*/  @P3 STG.E desc[UR60][R16.64], R125 ;  /* 0x0000007d10003986 */ /* 0x0003e8000c10193c */
[----:B------:R1:W-:Y:S01]  /*c8290*/  @P1 STG.E desc[UR60][R18.64], R29 ;  /* 0x0000001d12001986 */ /* 0x0003e2000c10193c */
[----:B---3--:R-:W-:-:S03]  /*c82a0*/  IMAD.WIDE R14, R146, 0x4, R2 ;  /* 0x00000004920e7825 */ /* 0x008fc600078e0202 */
[----:B------:R3:W-:Y:S01]  /*c82b0*/  @P4 STG.E desc[UR60][R10.64], R49 ;  /* 0x000000310a004986 */ /* 0x0007e2000c10193c */
[----:B-1----:R-:W-:-:S04]  /*c82c0*/  IMAD.WIDE R16, R146, 0x4, R4 ;  /* 0x0000000492107825 */ /* 0x002fc800078e0204 */
[----:B------:R-:W-:-:S04]  /*c82d0*/  IMAD.WIDE R18, R146, 0x4, R6 ;  /* 0x0000000492127825 */ /* 0x000fc800078e0206 */
[----:B---3--:R-:W-:Y:S02]  /*c82e0*/  IMAD.WIDE R10, R146, 0x4, R8 ;  /* 0x00000004920a7825 */ /* 0x008fe400078e0208 */
[----:B------:R-:W3:Y:S01]  /*c82f0*/  LDL.LU R146, [R1+0x13a4] ;  /* 0x0013a40001927983 */ /* 0x000ee20000300800 */
[----:B------:R-:W-:Y:S02]  /*c8300*/  ISETP.LT.AND P5, PT, R158, UR4, !P5 ;  /* 0x000000049e007c0c */ /* 0x000fe4000efa1270 */
[----:B------:R-:W-:Y:S01]  /*c8310*/  ISETP.LT.AND P6, PT, R153, UR4, !P2 ;  /* 0x0000000499007c0c */ /* 0x000fe2000d7c1270 */
[----:B------:R-:W-:Y:S01]  /*c8320*/  VIADD R0, R152, 0xe5 ;  /* 0x000000e598007836 */ /* 0x000fe20000000000 */
[----:B------:R-:W-:Y:S01]  /*c8330*/  ISETP.LT.AND P3, PT, R155, UR4, !P2 ;  /* 0x000000049b007c0c */ /* 0x000fe2000d761270 */
[----:B------:R-:W3:Y:S01]  /*c8340*/  LDL.LU R147, [R1+0x13a0] ;  /* 0x0013a00001937983 */ /* 0x000ee20000300800 */
[----:B------:R-:W-:Y:S02]  /*c8350*/  ISETP.LT.AND P4, PT, R157, UR4, !P2 ;  /* 0x000000049d007c0c */ /* 0x000fe4000d781270 */
[----:B------:R-:W-:Y:S01]  /*c8360*/  ISETP.GE.AND P0, PT, R0, UR5, PT ;  /* 0x0000000500007c0c */ /* 0x000fe2000bf06270 */
[----:B------:R-:W-:Y:S01]  /*c8370*/  ULDC UR5, c[0x0][0x22c] ;  /* 0x00008b0000057ab9 */ /* 0x000fe20000000800 */
[----:B------:R-:W-:-:S03]  /*c8380*/  ISETP.LT.AND P2, PT, R158, UR4, !P2 ;  /* 0x000000049e007c0c */ /* 0x000fc6000d741270 */
[----:B------:R4:W-:Y:S01]  /*c8390*/  @P5 STG.E desc[UR60][R12.64], R45 ;  /* 0x0000002d0c005986 */ /* 0x0009e2000c10193c */
[----:B------:R-:W-:-:S03]  /*c83a0*/  ISETP.LT.AND P5, PT, R155, UR4, !P0 ;  /* 0x000000049b007c0c */ /* 0x000fc6000c7a1270 */
[----:B------:R1:W-:Y:S01]  /*c83b0*/  @P6 STG.E desc[UR60][R14.64], R170 ;  /* 0x000000aa0e006986 */ /* 0x0003e2000c10193c */
[----:B------:R-:W-:-:S03]  /*c83c0*/  ISETP.LT.AND P6, PT, R153, UR4, !P0 ;  /* 0x0000000499007c0c */ /* 0x000fc6000c7c1270 */
[----:B------:R1:W-:Y:S01]  /*c83d0*/  @P3 STG.E desc[UR60][R16.64], R166 ;  /* 0x000000a610003986 */ /* 0x0003e2000c10193c */
[----:B------:R-:W-:Y:S01]  /*c83e0*/  ISETP.LT.AND P3, PT, R157, UR4, !P0 ;  /* 0x000000049d007c0c */ /* 0x000fe2000c761270 */
[C---:B----4-:R-:W-:Y:S02]  /*c83f0*/  IMAD.WIDE R12, R145.reuse, 0x4, R2 ;  /* 0x00000004910c7825 */ /* 0x050fe400078e0202 */
[----:B------:R4:W-:Y:S02]  /*c8400*/  @P4 STG.E desc[UR60][R18.64], R162 ;  /* 0x000000a212004986 */ /* 0x0009e4000c10193c */
[C---:B-1----:R-:W-:Y:S02]  /*c8410*/  IMAD.WIDE R14, R145.reuse, 0x4, R4 ;  /* 0x00000004910e7825 */ /* 0x042fe400078e0204 */
[----:B------:R2:W-:Y:S02]  /*c8420*/  @P2 STG.E desc[UR60][R10.64], R134 ;  /* 0x000000860a002986 */ /* 0x0005e4000c10193c */
[----:B------:R-:W-:-:S02]  /*c8430*/  IMAD.WIDE R16, R145, 0x4, R6 ;  /* 0x0000000491107825 */ /* 0x000fc400078e0206 */
[----:B------:R1:W-:Y:S01]  /*c8440*/  @P6 STG.E desc[UR60][R12.64], R126 ;  /* 0x0000007e0c006986 */ /* 0x0003e2000c10193c */
[----:B------:R-:W-:-:S03]  /*c8450*/  IADD3 R0, R152, 0xe6, RZ ;  /* 0x000000e698007810 */ /* 0x000fc60007ffe0ff */
[----:B------:R1:W-:Y:S04]  /*c8460*/  @P5 STG.E desc[UR60][R14.64], R30 ;  /* 0x0000001e0e005986 */ /* 0x0003e8000c10193c */
[----:B------:R1:W-:Y:S01]  /*c8470*/  @P3 STG.E desc[UR60][R16.64], R50 ;  /* 0x0000003210003986 */ /* 0x0003e2000c10193c */
[----:B------:R-:W-:Y:S02]  /*c8480*/  ISETP.GE.AND P1, PT, R0, UR5, PT ;  /* 0x0000000500007c0c */ /* 0x000fe4000bf26270 */
[----:B------:R-:W-:Y:S01]  /*c8490*/  ISETP.LT.AND P0, PT, R158, UR4, !P0 ;  /* 0x000000049e007c0c */ /* 0x000fe2000c701270 */
[----:B----4-:R-:W-:Y:S01]  /*c84a0*/  IMAD.WIDE R18, R145, 0x4, R8 ;  /* 0x0000000491127825 */ /* 0x010fe200078e0208 */
[----:B------:R-:W-:Y:S01]  /*c84b0*/  ISETP.LT.AND P4, PT, R153, UR4, !P1 ;  /* 0x0000000499007c0c */ /* 0x000fe2000cf81270 */
[----:B------:R-:W-:Y:S01]  /*c84c0*/  ULDC UR5, c[0x0][0x22c] ;  /* 0x00008b0000057ab9 */ /* 0x000fe20000000800 */
[----:B------:R-:W-:-:S02]  /*c84d0*/  ISETP.LT.AND P6, PT, R155, UR4, !P1 ;  /* 0x000000049b007c0c */ /* 0x000fc4000cfc1270 */
[----:B------:R-:W-:-:S04]  /*c84e0*/  IADD3 R20, R152, 0xea, RZ ;  /* 0x000000ea98147810 */ /* 0x000fc80007ffe0ff */
[----:B------:R-:W-:-:S03]  /*c84f0*/  ISETP.GE.AND P2, PT, R20, UR13, PT ;  /* 0x0000000d14007c0c */ /* 0x000fc6000bf46270 */
[----:B------:R3:W-:Y:S01]  /*c8500*/  @P0 STG.E desc[UR60][R18.64], R46 ;  /* 0x0000002e12000986 */ /* 0x0007e2000c10193c */
[----:B--2---:R-:W-:-:S04]  /*c8510*/  IMAD.WIDE R10, R144, 0x4, R2 ;  /* 0x00000004900a7825 */ /* 0x004fc800078e0202 */
[----:B-1----:R-:W-:-:S04]  /*c8520*/  IMAD.WIDE R12, R144, 0x4, R4 ;  /* 0x00000004900c7825 */ /* 0x002fc800078e0204 */
[----:B------:R-:W-:-:S04]  /*c8530*/  IMAD.WIDE R14, R144, 0x4, R6 ;  /* 0x00000004900e7825 */ /* 0x000fc800078e0206 */
[----:B------:R-:W-:Y:S02]  /*c8540*/  IMAD.WIDE R16, R144, 0x4, R8 ;  /* 0x0000000490107825 */ /* 0x000fe400078e0208 */
[----:B------:R-:W2:Y:S04]  /*c8550*/  LDL.LU R144, [R1+0x139c] ;  /* 0x00139c0001907983 */ /* 0x000ea80000300800 */
[----:B------:R-:W4:Y:S04]  /*c8560*/  LDL.LU R145, [R1+0x1398] ;  /* 0x0013980001917983 */ /* 0x000f280000300800 */
[----:B------:R1:W-:Y:S04]  /*c8570*/  @P4 STG.E desc[UR60][R10.64], R171 ;  /* 0x000000ab0a004986 */ /* 0x0003e8000c10193c */
[----:B------:R1:W-:Y:S01]  /*c8580*/  @P6 STG.E desc[UR60][R12.64], R167 ;  /* 0x000000a70c006986 */ /* 0x0003e2000c10193c */
[----:B---3--:R-:W-:-:S04]  /*c8590*/  IMAD.WIDE R18, R146, 0x4, R2 ;  /* 0x0000000492127825 */ /* 0x008fc800078e0202 */
[----:B------:R-:W-:-:S04]  /*c85a0*/  IMAD.WIDE R20, R146, 0x4, R4 ;  /* 0x0000000492147825 */ /* 0x000fc800078e0204 */
[----:B-1----:R-:W-:-:S04]  /*c85b0*/  IMAD.WIDE R10, R146, 0x4, R6 ;  /* 0x00000004920a7825 */ /* 0x002fc800078e0206 */
[----:B------:R-:W-:Y:S02]  /*c85c0*/  IMAD.WIDE R12, R146, 0x4, R8 ;  /* 0x00000004920c7825 */ /* 0x000fe400078e0208 */
[----:B------:R-:W3:Y:S02]  /*c85d0*/  LDL.LU R146, [R1+0x1394] ;  /* 0x0013940001927983 */ /* 0x000ee40000300800 */
[----:B------:R-:W-:Y:S01]  /*c85e0*/  VIADD R0, R152, 0xe7 ;  /* 0x000000e798007836 */ /* 0x000fe20000000000 */
[----:B------:R-:W-:-:S04]  /*c85f0*/  ISETP.LT.AND P5, PT, R157, UR4, !P1 ;  /* 0x000000049d007c0c */ /* 0x000fc8000cfa1270 */
[----:B------:R-:W-:Y:S02]  /*c8600*/  ISETP.GE.AND P3, PT, R0, UR11, PT ;  /* 0x0000000b00007c0c */ /* 0x000fe4000bf66270 */
[----:B------:R-:W-:Y:S02]  /*c8610*/  ISETP.LT.AND P1, PT, R158, UR4, !P1 ;  /* 0x000000049e007c0c */ /* 0x000fe4000cf21270 */
[----:B------:R-:W-:Y:S02]  /*c8620*/  ISETP.LT.AND P0, PT, R153, UR4, !P3 ;  /* 0x0000000499007c0c */ /* 0x000fe4000df01270 */
[----:B------:R-:W-:Y:S01]  /*c8630*/  ISETP.LT.AND P4, PT, R155, UR4, !P3 ;  /* 0x000000049b007c0c */ /* 0x000fe2000df81270 */
[----:B------:R-:W-:Y:S01]  /*c8640*/  VIADD R0, R152, 0xe8 ;  /* 0x000000e898007836 */ /* 0x000fe20000000000 */
[----:B------:R-:W-:Y:S01]  /*c8650*/  ISETP.LT.AND P6, PT, R157, UR4, !P3 ;  /* 0x000000049d007c0c */ /* 0x000fe2000dfc1270 */
[----:B------:R1:W-:Y:S03]  /*c8660*/  @P5 STG.E desc[UR60][R14.64], R163 ;  /* 0x000000a30e005986 */ /* 0x0003e6000c10193c */
[----:B------:R-:W-:Y:S01]  /*c8670*/  ISETP.GE.AND P5, PT, R0, UR5, PT ;  /* 0x0000000500007c0c */ /* 0x000fe2000bfa6270 */
[----:B------:R-:W-:-:S02]  /*c8680*/  ULDC UR5, c[0x0][0x22c] ;  /* 0x00008b0000057ab9 */ /* 0x000fc40000000800 */
[----:B------:R1:W-:Y:S01]  /*c8690*/  @P1 STG.E desc[UR60][R16.64], R135 ;  /* 0x0000008710001986 */ /* 0x0003e2000c10193c */
[----:B------:R-:W-:-:S03]  /*c86a0*/  ISETP.LT.AND P3, PT, R158, UR4, !P3 ;  /* 0x000000049e007c0c */ /* 0x000fc6000df61270 */
[----:B------:R1:W-:Y:S01]  /*c86b0*/  @P0 STG.E desc[UR60][R18.64], R127 ;  /* 0x0000007f12000986 */ /* 0x0003e2000c10193c */
[----:B------:R-:W-:-:S03]  /*c86c0*/  ISETP.LT.AND P1, PT, R155, UR4, !P5 ;  /* 0x000000049b007c0c */ /* 0x000fc6000ef21270 */
[----:B------:R-:W-:Y:S01]  /*c86d0*/  @P4 STG.E desc[UR60][R20.64], R31 ;  /* 0x0000001f14004986 */ /* 0x000fe2000c10193c */
[----:B------:R-:W-:Y:S02]  /*c86e0*/  ISETP.LT.AND P4, PT, R153, UR4, !P5 ;  /* 0x0000000499007c0c */ /* 0x000fe4000ef81270 */
[----:B------:R-:W-:Y:S01]  /*c86f0*/  IADD3 R0, R152, 0xe9, RZ ;  /* 0x000000e998007810 */ /* 0x000fe20007ffe0ff */
[----:B-1----:R-:W-:Y:S01]  /*c8700*/  IMAD.WIDE R14, R147, 0x4, R2 ;  /* 0x00000004930e7825 */ /* 0x002fe200078e0202 */
[----:B------:R-:W-:Y:S01]  /*c8710*/  ISETP.LT.AND P0, PT, R157, UR4, !P5 ;  /* 0x000000049d007c0c */ /* 0x000fe2000ef01270 */
[----:B------:R1:W-:Y:S01]  /*c8720*/  @P6 STG.E desc[UR60][R10.64], R51 ;  /* 0x000000330a006986 */ /* 0x0003e2000c10193c */
[----:B------:R-:W-:Y:S01]  /*c8730*/  ISETP.GE.AND P6, PT, R0, UR5, PT ;  /* 0x0000000500007c0c */ /* 0x000fe2000bfc6270 */
[----:B------:R-:W-:Y:S01]  /*c8740*/  IMAD.WIDE R16, R147, 0x4, R4 ;  /* 0x0000000493107825 */ /* 0x000fe200078e0204 */
[----:B------:R-:W-:Y:S01]  /*c8750*/  ISETP.LT.AND P5, PT, R158, UR4, !P5 ;  /* 0x000000049e007c0c */ /* 0x000fe2000efa1270 */
[----:B------:R2:W-:Y:S01]  /*c8760*/  @P3 STG.E desc[UR60][R12.64], R47 ;  /* 0x0000002f0c003986 */ /* 0x0005e2000c10193c */
[----:B------:R-:W-:Y:S01]  /*c8770*/  ISETP.LT.AND P3, PT, R153, UR4, !P6 ;  /* 0x0000000499007c0c */ /* 0x000fe2000f761270 */
[----:B------:R-:W-:Y:S01]  /*c8780*/  IMAD.WIDE R18, R147, 0x4, R6 ;  /* 0x0000000493127825 */ /* 0x000fe200078e0206 */
[----:B------:R-:W-:Y:S01]  /*c8790*/  ULDC UR5, c[0x0][0x22c] ;  /* 0x00008b0000057ab9 */ /* 0x000fe20000000800 */
[----:B------:R2:W-:Y:S01]  /*c87a0*/  @P4 STG.E desc[UR60][R14.64], R40 ;  /* 0x000000280e004986 */ /* 0x0005e2000c10193c */
[----:B------:R-:W-:-:S03]  /*c87b0*/  ISETP.LT.AND P4, PT, R157, UR4, !P6 ;  /* 0x000000049d007c0c */ /* 0x000fc6000f781270 */
[----:B------:R2:W-:Y:S01]  /*c87c0*/  @P1 STG.E desc[UR60][R16.64], R36 ;  /* 0x0000002410001986 */ /* 0x0005e2000c10193c */
[----:B------:R-:W-:Y:S01]  /*c87d0*/  ISETP.LT.AND P1, PT, R155, UR4, !P6 ;  /* 0x000000049b007c0c */ /* 0x000fe2000f721270 */
[----:B-1----:R-:W-:Y:S02]  /*c87e0*/  IMAD.WIDE R10, R147, 0x4, R8 ;  /* 0x00000004930a7825 */ /* 0x002fe400078e0208 */
[----:B------:R1:W-:Y:S01]  /*c87f0*/  @P0 STG.E desc[UR60][R18.64], R52 ;  /* 0x0000003412000986 */ /* 0x0003e2000c10193c */
[----:B------:R-:W-:-:S03]  /*c8800*/  ISETP.LT.AND P6, PT, R158, UR4, !P6 ;  /* 0x000000049e007c0c */ /* 0x000fc6000f7c1270 */
[----:B------:R4:W-:Y:S01]  /*c8810*/  @P5 STG.E desc[UR60][R10.64], R32 ;  /* 0x000000200a005986 */ /* 0x0009e2000c10193c */
[----:B--2---:R-:W-:-:S04]  /*c8820*/  IMAD.WIDE R12, R144, 0x4, R2 ;  /* 0x00000004900c7825 */ /* 0x004fc800078e0202 */
[----:B------:R-:W-:-:S04]  /*c8830*/  IMAD.WIDE R14, R144, 0x4, R4 ;  /* 0x00000004900e7825 */ /* 0x000fc800078e0204 */
[----:B------:R-:W-:-:S04]  /*c8840*/  IMAD.WIDE R16, R144, 0x4, R6 ;  /* 0x0000000490107825 */ /* 0x000fc800078e0206 */
[----:B-1----:R-:W-:Y:S02]  /*c8850*/  IMAD.WIDE R18, R144, 0x4, R8 ;  /* 0x0000000490127825 */ /* 0x002fe400078e0208 */
[----:B------:R-:W2:Y:S04]  /*c8860*/  LDL.LU R144, [R1+0x138c] ;  /* 0x00138c0001907983 */ /* 0x000ea80000300800 */
[----:B------:R1:W-:Y:S01]  /*c8870*/  @P3 STG.E desc[UR60][R12.64], R56 ;  /* 0x000000380c003986 */ /* 0x0003e2000c10193c */
[----:B------:R-:W-:-:S03]  /*c8880*/  ISETP.LT.AND P3, PT, R157, UR4, !P2 ;  /* 0x000000049d007c0c */ /* 0x000fc6000d761270 */
[----:B------:R3:W-:Y:S01]  /*c8890*/  @P1 STG.E desc[UR60][R14.64], R60 ;  /* 0x0000003c0e001986 */ /* 0x0007e2000c10193c */
[----:B------:R-:W-:-:S03]  /*c88a0*/  ISETP.LT.AND P1, PT, R153, UR4, !P2 ;  /* 0x0000000499007c0c */ /* 0x000fc6000d721270 */
[----:B------:R3:W-:Y:S01]  /*c88b0*/  @P4 STG.E desc[UR60][R16.64], R80 ;  /* 0x0000005010004986 */ /* 0x0007e2000c10193c */
[----:B------:R-:W-:Y:S01]  /*c88c0*/  ISETP.LT.AND P4, PT, R155, UR4, !P2 ;  /* 0x000000049b007c0c */ /* 0x000fe2000d781270 */
[----:B----4-:R-:W-:-:S04]  /*c88d0*/  IMAD.WIDE R20, R145, 0x4, R2 ;  /* 0x0000000491147825 */ /* 0x010fc800078e0202 */
[----:B------:R-:W-:-:S04]  /*c88e0*/  IMAD.WIDE R10, R145, 0x4, R4 ;  /* 0x00000004910a7825 */ /* 0x000fc800078e0204 */
[----:B-1----:R-:W-:-:S04]  /*c88f0*/  IMAD.WIDE R12, R145, 0x4, R6 ;  /* 0x00000004910c7825 */ /* 0x002fc800078e0206 */
[----:B---3--:R-:W-:Y:S02]  /*c8900*/  IMAD.WIDE R14, R145, 0x4, R8 ;  /* 0x00000004910e7825 */ /* 0x008fe400078e0208 */
[----:B------:R-:W3:Y:S04]  /*c8910*/  LDL.LU R145, [R1+0x1380] ;  /* 0x0013800001917983 */ /* 0x000ee80000300800 */
[----:B------:R1:W-:Y:S01]  /*c8920*/  @P6 STG.E desc[UR60][R18.64], R76 ;  /* 0x0000004c12006986 */ /* 0x0003e2000c10193c */
[----:B------:R-:W-:-:S03]  /*c8930*/  IMAD.WIDE R16, R146, 0x4, R2 ;  /* 0x0000000492107825 */ /* 0x000fc600078e0202 */
[----:B------:R-:W-:Y:S04]  /*c8940*/  @P1 STG.E desc[UR60][R20.64], R41 ;  /* 0x0000002914001986 */ /* 0x000fe8000c10193c */
[----:B------:R4:W-:Y:S04]  /*c8950*/  @P4 STG.E desc[UR60][R10.64], R37 ;  /* 0x000000250a004986 */ /* 0x0009e8000c10193c */
[----:B------:R4:W-:Y:S01]  /*c8960*/  @P3 STG.E desc[UR60][R12.64], R53 ;  /* 0x000000350c003986 */ /* 0x0009e2000c10193c */
[----:B-1----:R-:W-:-:S04]  /*c8970*/  IMAD.WIDE R18, R146, 0x4, R4 ;  /* 0x0000000492127825 */ /* 0x002fc800078e0204 */
[----:B----4-:R-:W-:-:S04]  /*c8980*/  IMAD.WIDE R10, R146, 0x4, R6 ;  /* 0x00000004920a7825 */ /* 0x010fc800078e0206 */
[----:B------:R-:W-:Y:S02]  /*c8990*/  IMAD.WIDE R12, R146, 0x4, R8 ;  /* 0x00000004920c7825 */ /* 0x000fe400078e0208 */
[----:B------:R-:W4:Y:S02]  /*c89a0*/  LDL.LU R146, [R1+0x1378] ;  /* 0x0013780001927983 */ /* 0x000f240000300800 */
[----:B------:R-:W-:Y:S01]  /*c89b0*/  VIADD R0, R152, 0xeb ;  /* 0x000000eb98007836 */ /* 0x000fe20000000000 */
[----:B------:R-:W-:-:S04]  /*c89c0*/  ISETP.LT.AND P2, PT, R158, UR4, !P2 ;  /* 0x000000049e007c0c */ /* 0x000fc8000d741270 */
[----:B------:R-:W-:Y:S01]  /*c89d0*/  ISETP.GE.AND P0, PT, R0, UR5, PT ;  /* 0x0000000500007c0c */ /* 0x000fe2000bf06270 */
[----:B------:R-:W-:-:S03]  /*c89e0*/  ULDC UR5, c[0x0][0x22c] ;  /* 0x00008b0000057ab9 */ /* 0x000fc60000000800 */
[----:B------:R-:W-:Y:S02]  /*c89f0*/  ISETP.LT.AND P5, PT, R153, UR4, !P0 ;  /* 0x0000000499007c0c */ /* 0x000fe4000c7a1270 */
[----:B------:R-:W-:Y:S02]  /*c8a00*/  ISETP.LT.AND P1, PT, R155, UR4, !P0 ;  /* 0x000000049b007c0c */ /* 0x000fe4000c721270 */
[----:B------:R-:W-:Y:S02]  /*c8a10*/  ISETP.LT.AND P3, PT, R157, UR4, !P0 ;  /* 0x000000049d007c0c */ /* 0x000fe4000c761270 */
[----:B------:R-:W-:Y:S01]  /*c8a20*/  IADD3 R0, R152, 0xec, RZ ;  /* 0x000000ec98007810 */ /* 0x000fe20007ffe0ff */
[----:B------:R2:W-:Y:S03]  /*c8a30*/  @P2 STG.E desc[UR60][R14.64], R33 ;  /* 0x000000210e002986 */ /* 0x0005e6000c10193c */
[----:B------:R-:W-:-:S02]  /*c8a40*/  ISETP.GE.AND P6, PT, R0, UR5, PT ;  /* 0x0000000500007c0c */ /* 0x000fc4000bfc6270 */
[----:B------:R-:W-:Y:S01]  /*c8a50*/  ISETP.LT.AND P0, PT, R158, UR4, !P0 ;  /* 0x000000049e007c0c */ /* 0x000fe2000c701270 */
[----:B------:R1:W-:Y:S01]  /*c8a60*/  @P5 STG.E desc[UR60][R16.64], R57 ;  /* 0x0000003910005986 */ /* 0x0003e2000c10193c */
[----:B------:R-:W-:Y:S01]  /*c8a70*/  ISETP.LT.AND P4, PT, R153, UR4, !P6 ;  /* 0x0000000499007c0c */ /* 0x000fe2000f781270 */
[C---:B------:R-:W-:Y:S01]  /*c8a80*/  VIADD R0, R152.reuse, 0xed ;  /* 0x000000ed98007836 */ /* 0x040fe20000000000 */
[----:B------:R-:W-:Y:S01]  /*c8a90*/  ISETP.LT.AND P5, PT, R155, UR4, !P6 ;  /* 0x000000049b007c0c */ /* 0x000fe2000f7a1270 */
[----:B------:R-:W-:Y:S01]  /*c8aa0*/  @P1 STG.E desc[UR60][R18.64], R61 ;  /* 0x0000003d12001986 */ /* 0x000fe2000c10193c */
[----:B------:R-:W-:Y:S01]  /*c8ab0*/  IADD3 R20, R152, 0xf0, RZ ;  /* 0x000000f098147810 */ /* 0x000fe20007ffe0ff */
[----:B------:R-:W-:Y:S02]  /*c8ac0*/  ULDC UR5, c[0x0][0x22c] ;  /* 0x00008b0000057ab9 */ /* 0x000fe40000000800 */
[----:B------:R1:W-:Y:S01]  /*c8ad0*/  @P3 STG.E desc[UR60][R10.64], R81 ;  /* 0x000000510a003986 */ /* 0x0003e2000c10193c */
[----:B------:R-:W-:-:S02]  /*c8ae0*/  ISETP.LT.AND P3, PT, R157, UR4, !P6 ;  /* 0x000000049d007c0c */ /* 0x000fc4000f761270 */
[----:B------:R-:W-:Y:S01]  /*c8af0*/  ISETP.GE.AND P2, PT, R0, UR9, PT ;  /* 0x0000000900007c0c */ /* 0x000fe2000bf46270 */
[----:B------:R3:W-:Y:S01]  /*c8b00*/  @P0 STG.E desc[UR60][R12.64], R77 ;  /* 0x0000004d0c000986 */ /* 0x0007e2000c10193c */
[----:B------:R-:W-:Y:S02]  /*c8b10*/  ISETP.LT.AND P6, PT, R158, UR4, !P6 ;  /* 0x000000049e007c0c */ /* 0x000fe4000f7c1270 */
[----:B------:R-:W-:Y:S02]  /*c8b20*/  ISETP.LT.AND P0, PT, R153, UR4, !P2 ;  /* 0x0000000499007c0c */ /* 0x000fe4000d701270 */
[----:B------:R-:W-:Y:S01]  /*c8b30*/  ISETP.GE.AND P1, PT, R20, UR7, PT ;  /* 0x0000000714007c0c */ /* 0x000fe2000bf26270 */
[----:B--2---:R-:W-:-:S04]  /*c8b40*/  IMAD.WIDE R14, R144, 0x4, R2 ;  /* 0x00000004900e7825 */ /* 0x004fc800078e0202 */
[----:B-1----:R-:W-:-:S04]  /*c8b50*/  IMAD.WIDE R16, R144, 0x4, R4 ;  /* 0x0000000490107825 */ /* 0x002fc800078e0204 */
[----:B------:R-:W-:-:S04]  /*c8b60*/  IMAD.WIDE R10, R144, 0x4, R6 ;  /* 0x00000004900a7825 */ /* 0x000fc800078e0206 */
[----:B------:R-:W-:Y:S02]  /*c8b70*/  IMAD.WIDE R18, R144, 0x4, R8 ;  /* 0x0000000490127825 */ /* 0x000fe400078e0208 */
[----:B------:R-:W2:Y:S04]  /*c8b80*/  LDL.LU R144, [R1+0x1374] ;  /* 0x0013740001907983 */ /* 0x000ea80000300800 */
[----:B------:R1:W-:Y:S04]  /*c8b90*/  @P4 STG.E desc[UR60][R14.64], R42 ;  /* 0x0000002a0e004986 */ /* 0x0003e8000c10193c */
[----:B------:R-:W-:Y:S01]  /*c8ba0*/  @P5 STG.E desc[UR60][R16.64], R38 ;  /* 0x0000002610005986 */ /* 0x000fe2000c10193c */
[----:B------:R-:W-:-:S03]  /*c8bb0*/  ISETP.LT.AND P5, PT, R155, UR4, !P2 ;  /* 0x000000049b007c0c */ /* 0x000fc6000d7a1270 */
[----:B------:R1:W-:Y:S01]  /*c8bc0*/  @P3 STG.E desc[UR60][R10.64], R54 ;  /* 0x000000360a003986 */ /* 0x0003e2000c10193c */
[----:B------:R-:W-:Y:S01]  /*c8bd0*/  ISETP.LT.AND P3, PT, R157, UR4, !P2 ;  /* 0x000000049d007c0c */ /* 0x000fe2000d761270 */
[----:B---3--:R-:W-:-:S04]  /*c8be0*/  IMAD.WIDE R20, R145, 0x4, R2 ;  /* 0x0000000491147825 */ /* 0x008fc800078e0202 */
[----:B------:R-:W-:-:S04]  /*c8bf0*/  IMAD.WIDE R12, R145, 0x4, R4 ;  /* 0x00000004910c7825 */ /* 0x000fc800078e0204 */
[----:B-1----:R-:W-:-:S04]  /*c8c00*/  IMAD.WIDE R14, R145, 0x4, R6 ;  /* 0x00000004910e7825 */ /* 0x002fc800078e0206 */
[----:B------:R-:W-:Y:S02]  /*c8c10*/  IMAD.WIDE R10, R145, 0x4, R8 ;  /* 0x00000004910a7825 */ /* 0x000fe400078e0208 */
[----:B------:R-:W3:Y:S04]  /*c8c20*/  LDL.LU R145, [R1+0x1370] ;  /* 0x0013700001917983 */ /* 0x000ee80000300800 */
[----:B------:R1:W-:Y:S04]  /*c8c30*/  @P6 STG.E desc[UR60][R18.64], R34 ;  /* 0x0000002212006986 */ /* 0x0003e8000c10193c */
[----:B------:R-:W-:Y:S04]  /*c8c40*/  @P0 STG.E desc[UR60][R20.64], R58 ;  /* 0x0000003a14000986 */ /* 0x000fe8000c10193c */
[----:B------:R1:W-:Y:S04]  /*c8c50*/  @P5 STG.E desc[UR60][R12.64], R62 ;  /* 0x0000003e0c005986 */ /* 0x0003e8000c10193c */
[----:B------:R1:W-:Y:S01]  /*c8c60*/  @P3 STG.E desc[UR60][R14.64], R82 ;  /* 0x000000520e003986 */ /* 0x0003e2000c10193c */
[----:B----4-:R-:W-:-:S04]  /*c8c70*/  IMAD.WIDE R16, R146, 0x4, R2 ;  /* 0x0000000492107825 */ /* 0x010fc800078e0202 */
[----:B-1----:R-:W-:-:S04]  /*c8c80*/  IMAD.WIDE R18, R146, 0x4, R4 ;  /* 0x0000000492127825 */ /* 0x002fc800078e0204 */
[----:B------:R-:W-:-:S04]  /*c8c90*/  IMAD.WIDE R12, R146, 0x4, R6 ;  /* 0x00000004920c7825 */ /* 0x000fc800078e0206 */
[----:B------:R-:W-:Y:S02]  /*c8ca0*/  IMAD.WIDE R14, R146, 0x4, R8 ;  /* 0x00000004920e7825 */ /* 0x000fe400078e0208 */
[----:B------:R-:W4:Y:S04]  /*c8cb0*/  LDL.LU R146, [R1+0x136c] ;  /* 0x00136c0001927983 */ /* 0x000f280000300800 */
[----:B------:R-:W4:Y:S01]  /*c8cc0*/  LDL.LU R22, [R1+0x2bd8] ;  /* 0x002bd80001167983 */ /* 0x000f220000300800 */
[----:B------:R-:W-:Y:S01]  /*c8cd0*/  VIADD R0, R152, 0xee ;  /* 0x000000ee98007836 */ /* 0x000fe20000000000 */
[----:B------:R-:W-:-:S04]  /*c8ce0*/  ISETP.LT.AND P2, PT, R158, UR4, !P2 ;  /* 0x000000049e007c0c */ /* 0x000fc8000d741270 */
[----:B------:R-:W-:Y:S01]  /*c8cf0*/  ISETP.GE.AND P4, PT, R0, UR5, PT ;  /* 0x0000000500007c0c */ /* 0x000fe2000bf86270 */
[----:B------:R-:W-:-:S03]  /*c8d00*/  ULDC UR5, c[0x0][0x22c] ;  /* 0x00008b0000057ab9 */ /* 0x000fc60000000800 */
[----:B------:R-:W-:Y:S02]  /*c8d10*/  ISETP.LT.AND P6, PT, R153, UR4, !P4 ;  /* 0x0000000499007c0c */ /* 0x000fe4000e7c1270 */
[----:B------:R-:W-:Y:S02]  /*c8d20*/  ISETP.LT.AND P0, PT, R155, UR4, !P4 ;  /* 0x000000049b007c0c */ /* 0x000fe4000e701270 */
[----:B------:R-:W-:Y:S01]  /*c8d30*/  IADD3 R0, R152, 0xef, RZ ;  /* 0x000000ef98007810 */ /* 0x000fe20007ffe0ff */
[----:B------:R1:W-:Y:S01]  /*c8d40*/  @P2 STG.E desc[UR60][R10.64], R78 ;  /* 0x0000004e0a002986 */ /* 0x0003e2000c10193c */
[----:B------:R-:W-:Y:S02]  /*c8d50*/  ISETP.LT.AND P3, PT, R157, UR4, !P4 ;  /* 0x000000049d007c0c */ /* 0x000fe4000e761270 */
[----:B------:R-:W-:Y:S02]  /*c8d60*/  ISETP.GE.AND P5, PT, R0, UR5, PT ;  /* 0x0000000500007c0c */ /* 0x000fe4000bfa6270 */
[----:B------:R-:W-:-:S03]  /*c8d70*/  ISETP.LT.AND P4, PT, R158, UR4, !P4 ;  /* 0x000000049e007c0c */ /* 0x000fc6000e781270 */
[----:B------:R1:W-:Y:S01]  /*c8d80*/  @P6 STG.E desc[UR60][R16.64], R43 ;  /* 0x0000002b10006986 */ /* 0x0003e2000c10193c */
[----:B------:R-:W-:Y:S01]  /*c8d90*/  ISETP.LT.AND P2, PT, R153, UR4, !P5 ;  /* 0x0000000499007c0c */ /* 0x000fe2000ef41270 */
[----:B------:R-:W-:Y:S01]  /*c8da0*/  VIADD R0, R152, 0xf1 ;  /* 0x000000f198007836 */ /* 0x000fe20000000000 */
[----:B------:R-:W-:Y:S01]  /*c8db0*/  ULDC UR5, c[0x0][0x22c] ;  /* 0x00008b0000057ab9 */ /* 0x000fe20000000800 */
[----:B------:R-:W-:Y:S01]  /*c8dc0*/  @P0 STG.E desc[UR60][R18.64], R39 ;  /* 0x0000002712000986 */ /* 0x000fe2000c10193c */
[----:B------:R-:W-:-:S03]  /*c8dd0*/  ISETP.LT.AND P0, PT, R155, UR4, !P5 ;  /* 0x000000049b007c0c */ /* 0x000fc6000ef01270 */
[----:B------:R1:W-:Y:S01]  /*c8de0*/  @P3 STG.E desc[UR60][R12.64], R55 ;  /* 0x000000370c003986 */ /* 0x0003e2000c10193c */
[----:B------:R-:W-:-:S03]  /*c8df0*/  ISETP.LT.AND P6, PT, R157, UR4, !P5 ;  /* 0x000000049d007c0c */ /* 0x000fc6000efc1270 */
[----:B------:R3:W-:Y:S01]  /*c8e00*/  @P4 STG.E desc[UR60][R14.64], R35 ;  /* 0x000000230e004986 */ /* 0x0007e2000c10193c */
[----:B------:R-:W-:Y:S02]  /*c8e10*/  ISETP.LT.AND P5, PT, R158, UR4, !P5 ;  /* 0x000000049e007c0c */ /* 0x000fe4000efa1270 */
[----:B------:R-:W-:Y:S02]  /*c8e20*/  ISETP.LT.AND P4, PT, R157, UR4, !P1 ;  /* 0x000000049d007c0c */ /* 0x000fe4000cf81270 */
[----:B------:R-:W-:Y:S02]  /*c8e30*/  IADD3 R152, R152, 0xf2, RZ ;  /* 0x000000f298987810 */ /* 0x000fe40007ffe0ff */
[----:B------:R-:W-:Y:S01]  /*c8e40*/  ISETP.GE.AND P3, PT, R0, UR5, PT ;  /* 0x0000000500007c0c */ /* 0x000fe2000bf66270 */
[----:B------:R-:W-:Y:S01]  /*c8e50*/  ULDC UR5, c[0x0][0x22c] ;  /* 0x00008b0000057ab9 */ /* 0x000fe20000000800 */
[----:B--2---:R-:W-:-:S04]  /*c8e60*/  IMAD.WIDE R20, R144, 0x4, R2 ;  /* 0x0000000490147825 */ /* 0x004fc800078e0202 */
[C---:B-1----:R-:W-:Y:S01]  /*c8e70*/  IMAD.WIDE R10, R144.reuse, 0x4, R4 ;  /* 0x00000004900a7825 */ /* 0x042fe200078e0204 */
[----:B------:R-:W-:Y:S03]  /*c8e80*/  @P2 STG.E desc[UR60][R20.64], R59 ;  /* 0x0000003b14002986 */ /* 0x000fe6000c10193c */
[C---:B------:R-:W-:Y:S01]  /*c8e90*/  IMAD.WIDE R16, R144.reuse, 0x4, R6 ;  /* 0x0000000490107825 */ /* 0x040fe200078e0206 */
[----:B------:R1:W-:Y:S03]  /*c8ea0*/  @P0 STG.E desc[UR60][R10.64], R63 ;  /* 0x0000003f0a000986 */ /* 0x0003e6000c10193c */
[----:B------:R-:W-:Y:S02]  /*c8eb0*/  IMAD.WIDE R12, R144, 0x4, R8 ;  /* 0x00000004900c7825 */ /* 0x000fe400078e0208 */
[----:B------:R-:W2:Y:S01]  /*c8ec0*/  LDL.LU R144, [R1+0x1368] ;  /* 0x0013680001907983 */ /* 0x000ea20000300800 */
[----:B------:R-:W-:-:S02]  /*c8ed0*/  ISETP.LT.AND P0, PT, R153, UR4, !P1 ;  /* 0x0000000499007c0c */ /* 0x000fc4000cf01270 */
[----:B------:R-:W-:Y:S01]  /*c8ee0*/  ISETP.LT.AND P2, PT, R155, UR4, !P1 ;  /* 0x000000049b007c0c */ /* 0x000fe2000cf41270 */
[----:B------:R-:W2:Y:S01]  /*c8ef0*/  LDL.LU R23, [R1+0x2bd4] ;  /* 0x002bd40001177983 */ /* 0x000ea20000300800 */
[----:B------:R-:W-:-:S03]  /*c8f00*/  ISETP.LT.AND P1, PT, R158, UR4, !P1 ;  /* 0x000000049e007c0c */ /* 0x000fc6000cf21270 */
[----:B------:R1:W-:Y:S04]  /*c8f10*/  @P6 STG.E desc[UR60][R16.64], R83 ;  /* 0x0000005310006986 */ /* 0x0003e8000c10193c */
[----:B------:R-:W2:Y:S01]  /*c8f20*/  LDL.LU R147, [R1+0x1364] ;  /* 0x0013640001937983 */ /* 0x000ea20000300800 */
[----:B---3--:R-:W-:-:S04]  /*c8f30*/  IMAD.WIDE R18, R145, 0x4, R2 ;  /* 0x0000000491127825 */ /* 0x008fc800078e0202 */
[C---:B------:R-:W-:Y:S01]  /*c8f40*/  IMAD.WIDE R14, R145.reuse, 0x4, R4 ;  /* 0x00000004910e7825 */ /* 0x040fe200078e0204 */
[----:B------:R3:W-:Y:S03]  /*c8f50*/  @P5 STG.E desc[UR60][R12.64], R79 ;  /* 0x0000004f0c005986 */ /* 0x0007e6000c10193c */
[C---:B-1----:R-:W-:Y:S01]  /*c8f60*/  IMAD.WIDE R10, R145.reuse, 0x4, R6 ;  /* 0x00000004910a7825 */ /* 0x042fe200078e0206 */
[----:B------:R-:W-:Y:S03]  /*c8f70*/  @P0 STG.E desc[UR60][R18.64], R72 ;  /* 0x0000004812000986 */ /* 0x000fe6000c10193c */
[----:B------:R-:W-:Y:S01]  /*c8f80*/  IMAD.WIDE R16, R145, 0x4, R8 ;  /* 0x0000000491107825 */ /* 0x000fe200078e0208 */
[----:B------:R-:W-:Y:S01]  /*c8f90*/  ISETP.GE.AND P5, PT, R152, UR5, PT ;  /* 0x0000000598007c0c */ /* 0x000fe2000bfa6270 */
[----:B------:R1:W-:Y:S01]  /*c8fa0*/  @P2 STG.E desc[UR60][R14.64], R68 ;  /* 0x000000440e002986 */ /* 0x0003e2000c10193c */
[----:B------:R-:W-:-:S03]  /*c8fb0*/  ULDC UR5, c[0x0][0x22c] ;  /* 0x00008b0000057ab9 */ /* 0x000fc60000000800 */
[----:B------:R2:W-:Y:S04]  /*c8fc0*/  @P4 STG.E desc[UR60][R10.64], R84 ;  /* 0x000000540a004986 */ /* 0x0005e8000c10193c */
[----:B------:R2:W-:Y:S01]  /*c8fd0*/  @P1 STG.E desc[UR60][R16.64], R64 ;  /* 0x0000004010001986 */ /* 0x0005e2000c10193c */
[----:B----4-:R-:W-:-:S03]  /*c8fe0*/  ISETP.GE.AND P1, PT, R22, UR5, PT ;  /* 0x0000000516007c0c */ /* 0x010fc6000bf26270 */
[----:B------:R-:W4:Y:S04]  /*c8ff0*/  LDL.LU R22, [R1+0x2bd0] ;  /* 0x002bd00001167983 */ /* 0x000f280000300800 */
[----:B------:R-:W4:Y:S01]  /*c9000*/  LDL.LU R0, [R1+0x2bcc] ;  /* 0x002bcc0001007983 */ /* 0x000f220000300800 */
[----:B------:R-:W-:Y:S01]  /*c9010*/  ISETP.LT.AND P6, PT, R153, UR4, !P3 ;  /* 0x0000000499007c0c */ /* 0x000fe2000dfc1270 */
[----:B------:R-:W-:Y:S01]  /*c9020*/  IMAD.WIDE R20, R146, 0x4, R2 ;  /* 0x0000000492147825 */ /* 0x000fe200078e0202 */
[----:B------:R-:W-:Y:S02]  /*c9030*/  ISETP.LT.AND P2, PT, R155, UR4, !P3 ;  /* 0x000000049b007c0c */ /* 0x000fe4000df41270 */
[----:B------:R-:W-:Y:S02]  /*c9040*/  ISETP.LT.AND P0, PT, R157, UR4, !P3 ;  /* 0x000000049d007c0c */ /* 0x000fe4000df01270 */
[----:B------:R-:W-:-:S02]  /*c9050*/  ISETP.LT.AND P3, PT, R158, UR4, !P3 ;  /* 0x000000049e007c0c */ /* 0x000fc4000df61270 */
[----:B------:R-:W-:Y:S01]  /*c9060*/  ISETP.LT.AND P4, PT, R153, UR4, !P5 ;  /* 0x0000000499007c0c */ /* 0x000fe2000ef81270 */
[----:B---3--:R-:W-:-:S04]  /*c9070*/  IMAD.WIDE R12, R146, 0x4, R4 ;  /* 0x00000004920c7825 */ /* 0x008fc800078e0204 */
[----:B------:R-:W-:Y:S01]  /*c9080*/  @P6 STG.E desc[UR60][R20.64], R88 ;  /* 0x0000005814006986 */ /* 0x000fe2000c10193c */
[----:B------:R-:W-:Y:S01]  /*c9090*/  ISETP.LT.AND P6, PT, R155, UR4, !P5 ;  /* 0x000000049b007c0c */ /* 0x000fe2000efc1270 */
[C---:B-1----:R-:W-:Y:S02]  /*c90a0*/  IMAD.WIDE R14, R146.reuse, 0x4, R6 ;  /* 0x00000004920e7825 */ /* 0x042fe400078e0206 */
[----:B------:R1:W-:Y:S02]  /*c90b0*/  @P2 STG.E desc[UR60][R12.64], R92 ;  /* 0x0000005c0c002986 */ /* 0x0003e4000c10193c */
[----:B------:R-:W-:Y:S02]  /*c90c0*/  IMAD.WIDE R18, R146, 0x4, R8 ;  /* 0x0000000492127825 */ /* 0x000fe400078e0208 */
[----:B------:R-:W3:Y:S04]  /*c90d0*/  LDL.LU R146, [R1+0x135c] ;  /* 0x00135c0001927983 */ /* 0x000ee80000300800 */
[----:B------:R1:W-:Y:S01]  /*c90e0*/  @P0 STG.E desc[UR60][R14.64], R100 ;  /* 0x000000640e000986 */ /* 0x0003e2000c10193c */
[----:B------:R-:W-:-:S02]  /*c90f0*/  ISETP.LT.AND P0, PT, R157, UR4, !P5 ;  /* 0x000000049d007c0c */ /* 0x000fc4000ef01270 */
[----:B------:R-:W-:Y:S01]  /*c9100*/  ISETP.LT.AND P5, PT, R158, UR4, !P5 ;  /* 0x000000049e007c0c */ /* 0x000fe2000efa1270 */
[----:B------:R1:W-:Y:S01]  /*c9110*/  @P3 STG.E desc[UR60][R18.64], R96 ;  /* 0x0000006012003986 */ /* 0x0003e2000c10193c */
[----:B------:R-:W-:Y:S02]  /*c9120*/  ISETP.LT.AND P3, PT, R153, UR4, !P1 ;  /* 0x0000000499007c0c */ /* 0x000fe4000cf61270 */
[----:B------:R-:W-:Y:S01]  /*c9130*/  ISETP.LT.AND P2, PT, R155, UR4, !P1 ;  /* 0x000000049b007c0c */ /* 0x000fe2000cf41270 */
[----:B--2---:R-:W-:-:S04]  /*c9140*/  IMAD.WIDE R10, R144, 0x4, R2 ;  /* 0x00000004900a7825 */ /* 0x004fc800078e0202 */
[----:B------:R-:W-:Y:S01]  /*c9150*/  IMAD.WIDE R16, R144, 0x4, R4 ;  /* 0x0000000490107825 */ /* 0x000fe200078e0204 */
[----:B------:R2:W-:Y:S04]  /*c9160*/  @P4 STG.E desc[UR60][R10.64], R73 ;  /* 0x000000490a004986 */ /* 0x0005e8000c10193c */
[----:B------:R-:W-:Y:S01]  /*c9170*/  @P6 STG.E desc[UR60][R16.64], R69 ;  /* 0x0000004510006986 */ /* 0x000fe2000c10193c */
[----:B------:R-:W-:Y:S02]  /*c9180*/  ISETP.LT.AND P6, PT, R157, UR4, !P1 ;  /* 0x000000049d007c0c */ /* 0x000fe4000cfc1270 */
[----:B------:R-:W-:Y:S01]  /*c9190*/  ISETP.LT.AND P1, PT, R158, UR4, !P1 ;  /* 0x000000049e007c0c */ /* 0x000fe2000cf21270 */
[----:B-1----:R-:W-:-:S04]  /*c91a0*/  IMAD.WIDE R12, R144, 0x4, R6 ;  /* 0x00000004900c7825 */ /* 0x002fc800078e0206 */
[----:B------:R-:W-:Y:S01]  /*c91b0*/  IMAD.WIDE R14, R144, 0x4, R8 ;  /* 0x00000004900e7825 */ /* 0x000fe200078e0208 */
[----:B------:R1:W-:Y:S03]  /*c91c0*/  @P0 STG.E desc[UR60][R12.64], R85 ;  /* 0x000000550c000986 */ /* 0x0003e6000c10193c */
[C---:B------:R-:W-:Y:S01]  /*c91d0*/  IMAD.WIDE R18, R147.reuse, 0x4, R2 ;  /* 0x0000000493127825 */ /* 0x040fe200078e0202 */
[----:B------:R-:W3:Y:S03]  /*c91e0*/  LDL.LU R144, [R1+0x1350] ;  /* 0x0013500001907983 */ /* 0x000ee60000300800 */
[C---:B------:R-:W-:Y:S01]  /*c91f0*/  IMAD.WIDE R20, R147.reuse, 0x4, R4 ;  /* 0x0000000493147825 */ /* 0x040fe200078e0204 */
[----:B------:R3:W-:Y:S03]  /*c9200*/  @P5 STG.E desc[UR60][R14.64], R65 ;  /* 0x000000410e005986 */ /* 0x0007e6000c10193c */
[C---:B--2---:R-:W-:Y:S01]  /*c9210*/  IMAD.WIDE R10, R147.reuse, 0x4, R6 ;  /* 0x00000004930a7825 */ /* 0x044fe200078e0206 */
[----:B------:R2:W-:Y:S03]  /*c9220*/  @P3 STG.E desc[UR60][R18.64], R89 ;  /* 0x0000005912003986 */ /* 0x0005e6000c10193c */
[----:B-1----:R-:W-:Y:S01]  /*c9230*/  IMAD.WIDE R12, R147, 0x4, R8 ;  /* 0x00000004930c7825 */ /* 0x002fe200078e0208 */
[----:B------:R-:W-:Y:S04]  /*c9240*/  @P2 STG.E desc[UR60][R20.64], R93 ;  /* 0x0000005d14002986 */ /* 0x000fe8000c10193c */
[----:B------:R1:W-:Y:S04]  /*c9250*/  @P6 STG.E desc[UR60][R10.64], R101 ;  /* 0x000000650a006986 */ /* 0x0003e8000c10193c */
[----:B------:R-:W2:Y:S04]  /*c9260*/  LDL.LU R145, [R1+0x1348] ;  /* 0x0013480001917983 */ /* 0x000ea80000300800 */
[----:B------:R1:W-:Y:S01]  /*c9270*/  @P1 STG.E desc[UR60][R12.64], R97 ;  /* 0x000000610c001986 */ /* 0x0003e2000c10193c */
[----:B----4-:R-:W-:-:S03]  /*c9280*/  ISETP.GE.AND P0, PT, R22, UR5, PT ;  /* 0x0000000516007c0c */ /* 0x010fc6000bf06270 */
[----:B------:R-:W4:Y:S01]  /*c9290*/  LDL.LU R22, [R1+0x2bc8] ;  /* 0x002bc80001167983 */ /* 0x000f220000300800 */
[----:B------:R-:W-:-:S03]  /*c92a0*/  ISETP.GE.AND P1, PT, R0, UR5, PT ;  /* 0x0000000500007c0c */ /* 0x000fc6000bf26270 */
[----:B------:R-:W4:Y:S01]  /*c92b0*/  LDL.LU R0, [R1+0x2bc4] ;  /* 0x002bc40001007983 */ /* 0x000f220000300800 */
[----:B------:R-:W-:Y:S02]  /*c92c0*/  ISETP.GE.AND P4, PT, R23, UR5, PT ;  /* 0x0000000517007c0c */ /* 0x000fe4000bf86270 */
[C---:B------:R-:W-:Y:S01]  /*c92d0*/  ISETP.LT.AND P6, PT, R153.reuse, UR4, !P0 ;  /* 0x0000000499007c0c */ /* 0x040fe2000c7c1270 */
[----:B------:R-:W4:Y:S01]  /*c92e0*/  LDL.LU R24, [R1+0x2bc0] ;  /* 0x002bc00001187983 */ /* 0x000f220000300800 */
[----:B------:R-:W-:Y:S02]  /*c92f0*/  ISETP.LT.AND P2, PT, R153, UR4, !P4 ;  /* 0x0000000499007c0c */ /* 0x000fe4000e741270 */
[----:B------:R-:W-:Y:S02]  /*c9300*/  ISETP.LT.AND P5, PT, R155, UR4, !P4 ;  /* 0x000000049b007c0c */ /* 0x000fe4000e7a1270 */
[----:B------:R-:W-:Y:S02]  /*c9310*/  ISETP.LT.AND P3, PT, R157, UR4, !P4 ;  /* 0x000000049d007c0c */ /* 0x000fe4000e761270 */
[----:B------:R-:W-:Y:S01]  /*c9320*/  ISETP.LT.AND P4, PT, R158, UR4, !P4 ;  /* 0x000000049e007c0c */ /* 0x000fe2000e781270 */
[----:B---3--:R-:W-:-:S04]  /*c9330*/  IMAD.WIDE R14, R146, 0x4, R2 ;  /* 0x00000004920e7825 */ /* 0x008fc800078e0202 */
[C---:B------:R-:W-:Y:S02]  /*c9340*/  IMAD.WIDE R16, R146.reuse, 0x4, R4 ;  /* 0x0000000492107825 */ /* 0x040fe400078e0204 */
[----:B------:R3:W-:Y:S02]  /*c9350*/  @P2 STG.E desc[UR60][R14.64], R74 ;  /* 0x0000004a0e002986 */ /* 0x0007e4000c10193c */
[----:B--2---:R-:W-:Y:S02]  /*c9360*/  IMAD.WIDE R18, R146, 0x4, R6 ;  /* 0x0000000492127825 */ /* 0x004fe400078e0206 */
[----:B------:R2:W-:Y:S01]  /*c9370*/  @P5 STG.E desc[UR60][R16.64], R70 ;  /* 0x0000004610005986 */ /* 0x0005e2000c10193c */
[----:B------:R-:W-:-:S03]  /*c9380*/  ISETP.LT.AND P2, PT, R157, UR4, !P0 ;  /* 0x000000049d007c0c */ /* 0x000fc6000c741270 */
[----:B------:R2:W-:Y:S01]  /*c9390*/  @P3 STG.E desc[UR60][R18.64], R86 ;  /* 0x0000005612003986 */ /* 0x0005e2000c10193c */
[----:B------:R-:W-:Y:S02]  /*c93a0*/  ISETP.LT.AND P3, PT, R155, UR4, !P0 ;  /* 0x000000049b007c0c */ /* 0x000fe4000c761270 */
[----:B------:R-:W-:Y:S01]  /*c93b0*/  ISETP.LT.AND P0, PT, R158, UR4, !P0 ;  /* 0x000000049e007c0c */ /* 0x000fe2000c701270 */
[----:B-1----:R-:W-:Y:S02]  /*c93c0*/  IMAD.WIDE R10, R146, 0x4, R8 ;  /* 0x00000004920a7825 */ /* 0x002fe400078e0208 */
[----:B------:R-:W4:Y:S04]  /*c93d0*/  LDL.LU R146, [R1+0x1344] ;  /* 0x0013440001927983 */ /* 0x000f280000300800 */
[----:B------:R1:W-:Y:S01]  /*c93e0*/  @P4 STG.E desc[UR60][R10.64], R66 ;  /* 0x000000420a004986 */ /* 0x0003e2000c10193c */
[----:B------:R-:W-:-:S04]  /*c93f0*/  IMAD.WIDE R20, R144, 0x4, R2 ;  /* 0x0000000490147825 */ /* 0x000fc800078e0202 */
[C---:B------:R-:W-:Y:S01]  /*c9400*/  IMAD.WIDE R12, R144.reuse, 0x4, R4 ;  /* 0x00000004900c7825 */ /* 0x040fe200078e0204 */
[----:B------:R1:W-:Y:S03]  /*c9410*/  @P6 STG.E desc[UR60][R20.64], R90 ;  /* 0x0000005a14006986 */ /* 0x0003e6000c10193c */
[C---:B---3--:R-:W-:Y:S01]  /*c9420*/  IMAD.WIDE R14, R144.reuse, 0x4, R6 ;  /* 0x00000004900e7825 */ /* 0x048fe200078e0206 */
[----:B------:R-:W-:Y:S03]  /*c9430*/  @P3 STG.E desc[UR60][R12.64], R94 ;  /* 0x0000005e0c003986 */ /* 0x000fe6000c10193c */
[----:B--2---:R-:W-:Y:S02]  /*c9440*/  IMAD.WIDE R16, R144, 0x4, R8 ;  /* 0x0000000490107825 */ /* 0x004fe400078e0208 */
[----:B------:R-:W2:Y:S04]  /*c9450*/  LDL.LU R144, [R1+0x1340] ;  /* 0x0013400001907983 */ /* 0x000ea80000300800 */
[----:B------:R-:W-:Y:S04]  /*c9460*/  @P2 STG.E desc[UR60][R14.64], R102 ;  /* 0x000000660e002986 */ /* 0x000fe8000c10193c */
[----:B------:R3:W-:Y:S01]  /*c9470*/  @P0 STG.E desc[UR60][R16.64], R98 ;  /* 0x0000006210000986 */ /* 0x0007e2000c10193c */
[----:B------:R-:W-:-:S02]  /*c9480*/  ISETP.LT.AND P5, PT, R153, UR4, !P1 ;  /* 0x0000000499007c0c */ /* 0x000fc4000cfa1270 */
[----:B------:R-:W-:Y:S01]  /*c9490*/  ISETP.LT.AND P4, PT, R155, UR4, !P1 ;  /* 0x000000049b007c0c */ /* 0x000fe2000cf81270 */
[----:B------:R-:W-:Y:S01]  /*c94a0*/  IMAD.WIDE R18, R145, 0x4, R2 ;  /* 0x0000000491127825 */ /* 0x000fe200078e0202 */
[----:B------:R-:W-:Y:S01]  /*c94b0*/  ISETP.LT.AND P6, PT, R157, UR4, !P1 ;  /* 0x000000049d007c0c */ /* 0x000fe2000cfc1270 */
[----:B------:R-:W2:Y:S01]  /*c94c0*/  LDS.128 R12, [R154] ;  /* 0x000000009a0c7984 */ /* 0x000ea20000000c00 */
[----:B----4-:R-:W-:-:S03]  /*c94d0*/  ISETP.GE.AND P0, PT, R0, UR5, PT ;  /* 0x0000000500007c0c */ /* 0x010fc6000bf06270 */
[----:B------:R-:W4:Y:S01]  /*c94e0*/  LDL.LU R0, [R1+0x2bbc] ;  /* 0x002bbc0001007983 */ /* 0x000f220000300800 */
[----:B------:R-:W-:Y:S01]  /*c94f0*/  ISETP.LT.AND P1, PT, R158, UR4, !P1 ;  /* 0x000000049e007c0c */ /* 0x000fe2000cf21270 */
[C---:B-1----:R-:W-:Y:S01]  /*c9500*/  IMAD.WIDE R10, R145.reuse, 0x4, R4 ;  /* 0x00000004910a7825 */ /* 0x042fe200078e0204 */
[----:B------:R-:W-:Y:S01]  /*c9510*/  ISETP.GE.AND P3, PT, R22, UR5, PT ;  /* 0x0000000516007c0c */ /* 0x000fe2000bf66270 */
[----:B------:R1:W-:Y:S02]  /*c9520*/  @P5 STG.E desc[UR60][R18.64], R75 ;  /* 0x0000004b12005986 */ /* 0x0003e4000c10193c */
[----:B------:R-:W-:Y:S01]  /*c9530*/  IMAD.WIDE R20, R145, 0x4, R6 ;  /* 0x0000000491147825 */ /* 0x000fe200078e0206 */
[----:B------:R-:W-:-:S03]  /*c9540*/  ISETP.LT.AND P5, PT, R153, UR4, !P3 ;  /* 0x0000000499007c0c */ /* 0x000fc6000dfa1270 */
[----:B------:R-:W-:Y:S01]  /*c9550*/  IMAD.WIDE R22, R145, 0x4, R8 ;  /* 0x0000000491167825 */ /* 0x000fe200078e0208 */
[----:B------:R-:W-:Y:S01]  /*c9560*/  ISETP.LT.AND P2, PT, R155, UR4, !P3 ;  /* 0x000000049b007c0c */ /* 0x000fe2000df41270 */
[----:B------:R1:W-:Y:S01]  /*c9570*/  @P4 STG.E desc[UR60][R10.64], R71 ;  /* 0x000000470a004986 */ /* 0x0003e2000c10193c */
[----:B------:R-:W-:-:S03]  /*c9580*/  ISETP.LT.AND P4, PT, R157, UR4, !P3 ;  /* 0x000000049d007c0c */ /* 0x000fc6000df81270 */
[----:B------:R1:W-:Y:S01]  /*c9590*/  @P6 STG.E desc[UR60][R20.64], R87 ;  /* 0x0000005714006986 */ /* 0x0003e2000c10193c */
[----:B------:R-:W-:-:S03]  /*c95a0*/  ISETP.LT.AND P6, PT, R158, UR4, !P3 ;  /* 0x000000049e007c0c */ /* 0x000fc6000dfc1270 */
[----:B------:R2:W-:Y:S01]  /*c95b0*/  @P1 STG.E desc[UR60][R22.64], R67 ;  /* 0x0000004316001986 */ /* 0x0005e2000c10193c */
[----:B------:R-:W-:-:S03]  /*c95c0*/  ISETP.LT.AND P1, PT, R153, UR4, !P0 ;  /* 0x0000000499007c0c */ /* 0x000fc6000c721270 */
[----:B------:R-:W4:Y:S04]  /*c95d0*/  LDL.LU R145, [R1+0x133c] ;  /* 0x00133c0001917983 */ /* 0x000f280000300800 */
[----:B------:R-:W4:Y:S01]  /*c95e0*/  LDL.LU R28, [R1+0x2bb8] ;  /* 0x002bb800011c7983 */ /* 0x000f220000300800 */
[----:B---3--:R-:W-:-:S04]  /*c95f0*/  IMAD.WIDE R16, R146, 0x4, R2 ;  /* 0x0000000492107825 */ /* 0x008fc800078e0202 */
[C---:B-1----:R-:W-:Y:S01]  /*c9600*/  IMAD.WIDE R18, R146.reuse, 0x4, R4 ;  /* 0x0000000492127825 */ /* 0x042fe200078e0204 */
[----:B------:R1:W-:Y:S03]  /*c9610*/  @P5 STG.E desc[UR60][R16.64], R91 ;  /* 0x0000005b10005986 */ /* 0x0003e6000c10193c */
[C---:B------:R-:W-:Y:S01]  /*c9620*/  IMAD.WIDE R10, R146.reuse, 0x4, R6 ;  /* 0x00000004920a7825 */ /* 0x040fe200078e0206 */
[----:B------:R3:W-:Y:S03]  /*c9630*/  @P2 STG.E desc[UR60][R18.64], R95 ;  /* 0x0000005f12002986 */ /* 0x0007e6000c10193c */
[----:B------:R-:W-:Y:S01]  /*c9640*/  IMAD.WIDE R20, R146, 0x4, R8 ;  /* 0x0000000492147825 */ /* 0x000fe200078e0208 */
[----:B------:R3:W-:Y:S04]  /*c9650*/  @P4 STG.E desc[UR60][R10.64], R103 ;  /* 0x000000670a004986 */ /* 0x0007e8000c10193c */
[----:B------:R3:W-:Y:S04]  /*c9660*/  @P6 STG.E desc[UR60][R20.64], R99 ;  /* 0x0000006314006986 */ /* 0x0007e8000c10193c */
[----:B------:R-:W3:Y:S01]  /*c9670*/  LDL.LU R146, [R1+0x1338] ;  /* 0x0013380001927983 */ /* 0x000ee20000300800 */
[----:B------:R-:W-:Y:S01]  /*c9680*/  ISETP.GE.AND P3, PT, R24, UR5, PT ;  /* 0x0000000518007c0c */ /* 0x000fe2000bf66270 */
[----:B--2---:R-:W-:-:S05]  /*c9690*/  IMAD.WIDE R22, R144, 0x4, R2 ;  /* 0x0000000490167825 */ /* 0x004fca00078e0202 */
[----:B------:R-:W-:Y:S01]  /*c96a0*/  @P1 STG.E desc[UR60][R22.64], R104 ;  /* 0x0000006816001986 */ /* 0x000fe2000c10193c */
[----:B----4-:R-:W-:-:S03]  /*c96b0*/  ISETP.GE.AND P1, PT, R0, UR5, PT ;  /* 0x0000000500007c0c */ /* 0x010fc6000bf26270 */
[----:B------:R-:W2:Y:S01]  /*c96c0*/  LDL.LU R0, [R1+0x2bb4] ;  /* 0x002bb40001007983 */ /* 0x000ea20000300800 */
[----:B-1----:R-:W-:-:S03]  /*c96d0*/  IMAD.WIDE R16, R144, 0x4, R4 ;  /* 0x0000000490107825 */ /* 0x002fc600078e0204 */
[----:B------:R-:W4:Y:S01]  /*c96e0*/  LDL.LU R27, [R1+0x2bb0] ;  /* 0x002bb000011b7983 */ /* 0x000f220000300800 */
[----:B---3--:R-:W-:-:S04]  /*c96f0*/  IMAD.WIDE R18, R144, 0x4, R6 ;  /* 0x0000000490127825 */ /* 0x008fc800078e0206 */
[----:B------:R-:W-:Y:S02]  /*c9700*/  IMAD.WIDE R24, R144, 0x4, R8 ;  /* 0x0000000490187825 */ /* 0x000fe400078e0208 */
[----:B------:R-:W3:Y:S01]  /*c9710*/  LDL.LU R144, [R1+0x1334] ;  /* 0x0013340001907983 */ /* 0x000ee20000300800 */
[----:B------:R-:W-:Y:S02]  /*c9720*/  ISETP.LT.AND P2, PT, R155, UR4, !P0 ;  /* 0x000000049b007c0c */ /* 0x000fe4000c741270 */
[----:B------:R-:W-:Y:S01]  /*c9730*/  ISETP.LT.AND P5, PT, R157, UR4, !P0 ;  /* 0x000000049d007c0c */ /* 0x000fe2000c7a1270 */
[----:B------:R-:W4:Y:S01]  /*c9740*/  LDL.LU R26, [R1+0x2bac] ;  /* 0x002bac00011a7983 */ /* 0x000f220000300800 */
[----:B------:R-:W-:Y:S02]  /*c9750*/  ISETP.LT.AND P0, PT, R158, UR4, !P0 ;  /* 0x000000049e007c0c */ /* 0x000fe4000c701270 */
[----:B------:R-:W-:Y:S01]  /*c9760*/  ISETP.LT.AND P6, PT, R153, UR4, !P3 ;  /* 0x0000000499007c0c */ /* 0x000fe2000dfc1270 */
[----:B------:R-:W4:Y:S01]  /*c9770*/  LDL.LU R147, [R1+0x132c] ;  /* 0x00132c0001937983 */ /* 0x000f220000300800 */
[----:B------:R-:W-:-:S05]  /*c9780*/  ISETP.LT.AND P4, PT, R155, UR4, !P3 ;  /* 0x000000049b007c0c */ /* 0x000fca000df81270 */
[----:B------:R1:W-:Y:S04]  /*c9790*/  @P2 STG.E desc[UR60][R16.64], R112 ;  /* 0x0000007010002986 */ /* 0x0003e8000c10193c */
[----:B------:R1:W-:Y:S04]  /*c97a0*/  @P5 STG.E desc[UR60][R18.64], R116 ;  /* 0x0000007412005986 */ /* 0x0003e8000c10193c */
[----:B------:R1:W-:Y:S01]  /*c97b0*/  @P0 STG.E desc[UR60][R24.64], R108 ;  /* 0x0000006c18000986 */ /* 0x0003e2000c10193c */
[----:B------:R-:W-:Y:S01]  /*c97c0*/  ISETP.LT.AND P0, PT, R157, UR4, !P3 ;  /* 0x000000049d007c0c */ /* 0x000fe2000df01270 */
[----:B------:R-:W-:-:S04]  /*c97d0*/  IMAD.WIDE R10, R145, 0x4, R2 ;  /* 0x00000004910a7825 */ /* 0x000fc800078e0202 */
[C---:B------:R-:W-:Y:S01]  /*c97e0*/  IMAD.WIDE R20, R145.reuse, 0x4, R4 ;  /* 0x0000000491147825 */ /* 0x040fe200078e0204 */
[----:B------:R1:W-:Y:S03]  /*c97f0*/  @P6 STG.E desc[UR60][R10.64], R120 ;  /* 0x000000780a006986 */ /* 0x0003e6000c10193c */
[C---:B-1----:R-:W-:Y:S01]  /*c9800*/  IMAD.WIDE R16, R145.reuse, 0x4, R6 ;  /* 0x0000000491107825 */ /* 0x042fe200078e0206 */
[----:B------:R1:W-:Y:S04]  /*c9810*/  @P4 STG.E desc[UR60][R20.64], R128 ;  /* 0x0000008014004986 */ /* 0x0003e8000c10193c */
[----:B------:R3:W-:Y:S01]  /*c9820*/  @P0 STG.E desc[UR60][R16.64], R140 ;  /* 0x0000008c10000986 */ /* 0x0007e2000c10193c */
[----:B------:R-:W-:Y:S01]  /*c9830*/  IMAD.WIDE R18, R145, 0x4, R8 ;  /* 0x0000000491127825 */ /* 0x000fe200078e0208 */
[----:B------:R-:W-:-:S02]  /*c9840*/  ISETP.LT.AND P3, PT, R158, UR4, !P3 ;  /* 0x000000049e007c0c */ /* 0x000fc4000df61270 */
[----:B------:R-:W-:Y:S02]  /*c9850*/  ISETP.LT.AND P5, PT, R153, UR4, !P1 ;  /* 0x0000000499007c0c */ /* 0x000fe4000cfa1270 */
[----:B------:R-:W-:Y:S02]  /*c9860*/  ISETP.LT.AND P2, PT, R155, UR4, !P1 ;  /* 0x000000049b007c0c */ /* 0x000fe4000cf41270 */
[----:B------:R-:W-:Y:S01]  /*c9870*/  ISETP.LT.AND P4, PT, R157, UR4, !P1 ;  /* 0x000000049d007c0c */ /* 0x000fe2000cf81270 */
[----:B------:R-:W-:-:S04]  /*c9880*/  IMAD.WIDE R22, R146, 0x4, R2 ;  /* 0x0000000492167825 */ /* 0x000fc800078e0202 */
[----:B------:R-:W-:-:S04]  /*c9890*/  IMAD.WIDE R24, R146, 0x4, R4 ;  /* 0x0000000492187825 */ /* 0x000fc800078e0204 */
[----:B------:R-:W-:-:S04]  /*c98a0*/  IMAD.WIDE R10, R146, 0x4, R6 ;  /* 0x00000004920a7825 */ /* 0x000fc800078e0206 */
[----:B-1----:R-:W-:Y:S01]  /*c98b0*/  IMAD.WIDE R20, R146, 0x4, R8 ;  /* 0x0000000492147825 */ /* 0x002fe200078e0208 */
[----:B------:R1:W-:Y:S04]  /*c98c0*/  @P3 STG.E desc[UR60][R18.64], R12 ;  /* 0x0000000c12003986 */ /* 0x0003e8000c10193c */
[----:B------:R1:W-:Y:S04]  /*c98d0*/  @P5 STG.E desc[UR60][R22.64], R105 ;  /* 0x0000006916005986 */ /* 0x0003e8000c10193c */
[----:B------:R-:W-:Y:S04]  /*c98e0*/  @P2 STG.E desc[UR60][R24.64], R113 ;  /* 0x0000007118002986 */ /* 0x000fe8000c10193c */
[----:B------:R1:W-:Y:S01]  /*c98f0*/  @P4 STG.E desc[UR60][R10.64], R117 ;  /* 0x000000750a004986 */ /* 0x0003e2000c10193c */
[----:B--2---:R-:W-:-:S03]  /*c9900*/  ISETP.GE.AND P0, PT, R0, UR5, PT ;  /* 0x0000000500007c0c */ /* 0x004fc6000bf06270 */
[----:B------:R-:W2:Y:S04]  /*c9910*/  LDL.LU R0, [R1+0x2bdc] ;  /* 0x002bdc0001007983 */ /* 0x000ea80000300800 */
[----:B------:R-:W2:Y:S04]  /*c9920*/  LDL.LU R145, [R1+0x1320] ;  /* 0x0013200001917983 */ /* 0x000ea80000300800 */
[----:B------:R-:W2:Y:S01]  /*c9930*/  LDL.LU R146, [R1+0x1318] ;  /* 0x0013180001927983 */ /* 0x000ea20000300800 */
[----:B---3--:R-:W-:-:S04]  /*c9940*/  IMAD.WIDE R16, R144, 0x4, R2 ;  /* 0x0000000490107825 */ /* 0x008fc800078e0202 */
[----:B-1----:R-:W-:-:S04]  /*c9950*/  IMAD.WIDE R18, R144, 0x4, R4 ;  /* 0x0000000490127825 */ /* 0x002fc800078e0204 */
[----:B------:R-:W-:-:S04]  /*c9960*/  IMAD.WIDE R22, R144, 0x4, R6 ;  /* 0x0000000490167825 */ /* 0x000fc800078e0206 */
[----:B------:R-:W-:Y:S02]  /*c9970*/  IMAD.WIDE R10, R144, 0x4, R8 ;  /* 0x00000004900a7825 */ /* 0x000fe400078e0208 */
[----:B------:R-:W3:Y:S01]  /*c9980*/  LDL.LU R144, [R1+0x13fc] ;  /* 0x0013fc0001907983 */ /* 0x000ee20000300800 */
[----:B------:R-:W-:Y:S02]  /*c9990*/  ISETP.LT.AND P6, PT, R158, UR4, !P1 ;  /* 0x000000049e007c0c */ /* 0x000fe4000cfc1270 */
[----:B------:R-:W-:-:S04]  /*c99a0*/  ISETP.GE.AND P1, PT, R28, UR5, PT ;  /* 0x000000051c007c0c */ /* 0x000fc8000bf26270 */
[----:B------:R-:W-:Y:S02]  /*c99b0*/  ISETP.LT.AND P2, PT, R153, UR4, !P1 ;  /* 0x0000000499007c0c */ /* 0x000fe4000cf41270 */
[----:B------:R-:W-:Y:S02]  /*c99c0*/  ISETP.LT.AND P5, PT, R155, UR4, !P1 ;  /* 0x000000049b007c0c */ /* 0x000fe4000cfa1270 */
[----:B------:R-:W-:Y:S02]  /*c99d0*/  ISETP.LT.AND P3, PT, R157, UR4, !P1 ;  /* 0x000000049d007c0c */ /* 0x000fe4000cf61270 */
[----:B------:R-:W-:Y:S01]  /*c99e0*/  ISETP.LT.AND P1, PT, R158, UR4, !P1 ;  /* 0x000000049e007c0c */ /* 0x000fe2000cf21270 */
[----:B------:R4:W-:Y:S01]  /*c99f0*/  @P6 STG.E desc[UR60][R20.64], R109 ;  /* 0x0000006d14006986 */ /* 0x0009e2000c10193c */
[----:B------:R-:W-:-:S05]  /*c9a00*/  ISETP.LT.AND P6, PT, R153, UR4, !P0 ;  /* 0x0000000499007c0c */ /* 0x000fca000c7c1270 */
[----:B------:R1:W-:Y:S01]  /*c9a10*/  @P2 STG.E desc[UR60][R16.64], R121 ;  /* 0x0000007910002986 */ /* 0x0003e2000c10193c */
[----:B------:R-:W-:-:S03]  /*c9a20*/  ISETP.LT.AND P2, PT, R155, UR4, !P0 ;  /* 0x000000049b007c0c */ /* 0x000fc6000c741270 */
[----:B------:R1:W-:Y:S01]  /*c9a30*/  @P5 STG.E desc[UR60][R18.64], R129 ;  /* 0x0000008112005986 */ /* 0x0003e2000c10193c */
[----:B------:R-:W-:Y:S01]  /*c9a40*/  ISETP.LT.AND P5, PT, R157, UR4, !P0 ;  /* 0x000000049d007c0c */ /* 0x000fe2000c7a1270 */
[----:B----4-:R-:W-:Y:S01]  /*c9a50*/  IMAD.WIDE R20, R147, 0x4, R2 ;  /* 0x0000000493147825 */ /* 0x010fe200078e0202 */
[----:B------:R-:W-:Y:S01]  /*c9a60*/  ISETP.LT.AND P0, PT, R158, UR4, !P0 ;  /* 0x000000049e007c0c */ /* 0x000fe2000c701270 */
[----:B------:R2:W-:Y:S01]  /*c9a70*/  @P3 STG.E desc[UR60][R22.64], R141 ;  /* 0x0000008d16003986 */ /* 0x0005e2000c10193c */
[----:B------:R-:W-:Y:S01]  /*c9a80*/  ISETP.GE.AND P4, PT, R27, UR5, PT ;  /* 0x000000051b007c0c */ /* 0x000fe2000bf86270 */
[----:B------:R-:W-:Y:S02]  /*c9a90*/  IMAD.WIDE R24, R147, 0x4, R4 ;  /* 0x0000000493187825 */ /* 0x000fe400078e0204 */
[----:B------:R4:W-:Y:S01]  /*c9aa0*/  @P1 STG.E desc[UR60][R10.64], R13 ;  /* 0x0000000d0a001986 */ /* 0x0009e2000c10193c */
[----:B------:R-:W-:Y:S01]  /*c9ab0*/  ISETP.LT.AND P1, PT, R153, UR4, !P4 ;  /* 0x0000000499007c0c */ /* 0x000fe2000e721270 */
[----:B-1----:R-:W-:-:S02]  /*c9ac0*/  IMAD.WIDE R16, R147, 0x4, R6 ;  /* 0x0000000493107825 */ /* 0x002fc400078e0206 */
[----:B------:R-:W-:Y:S01]  /*c9ad0*/  @P6 STG.E desc[UR60][R20.64], R106 ;  /* 0x0000006a14006986 */ /* 0x000fe2000c10193c */
[----:B------:R-:W-:Y:S01]  /*c9ae0*/  ISETP.LT.AND P6, PT, R157, UR4, !P4 ;  /* 0x000000049d007c0c */ /* 0x000fe2000e7c1270 */
[----:B------:R-:W-:Y:S02]  /*c9af0*/  IMAD.WIDE R18, R147, 0x4, R8 ;  /* 0x0000000493127825 */ /* 0x000fe400078e0208 */
[----:B------:R-:W-:Y:S01]  /*c9b00*/  @P2 STG.E desc[UR60][R24.64], R114 ;  /* 0x0000007218002986 */ /* 0x000fe2000c10193c */
[----:B------:R-:W-:Y:S02]  /*c9b10*/  ISETP.LT.AND P2, PT, R155, UR4, !P4 ;  /* 0x000000049b007c0c */ /* 0x000fe4000e741270 */
[----:B------:R-:W-:Y:S02]  /*c9b20*/  ISETP.GE.AND P3, PT, R26, UR5, PT ;  /* 0x000000051a007c0c */ /* 0x000fe4000bf66270 */
[----:B------:R-:W-:Y:S01]  /*c9b30*/  ISETP.LT.AND P4, PT, R158, UR4, !P4 ;  /* 0x000000049e007c0c */ /* 0x000fe2000e781270 */
[----:B------:R1:W-:Y:S04]  /*c9b40*/  @P5 STG.E desc[UR60][R16.64], R118 ;  /* 0x0000007610005986 */ /* 0x0003e8000c10193c */
[----:B------:R-:W-:Y:S01]  /*c9b50*/  @P0 STG.E desc[UR60][R18.64], R110 ;  /* 0x0000006e12000986 */ /* 0x000fe2000c10193c */
[----:B------:R-:W-:Y:S01]  /*c9b60*/  ISETP.LT.AND P0, PT, R153, UR4, !P3 ;  /* 0x0000000499007c0c */ /* 0x000fe2000df01270 */
[----:B--2---:R-:W-:-:S04]  /*c9b70*/  IMAD.WIDE R22, R145, 0x4, R2 ;  /* 0x0000000491167825 */ /* 0x004fc800078e0202 */
[C---:B----4-:R-:W-:Y:S01]  /*c9b80*/  IMAD.WIDE R10, R145.reuse, 0x4, R4 ;  /* 0x00000004910a7825 */ /* 0x050fe200078e0204 */
[----:B------:R-:W-:Y:S03]  /*c9b90*/  @P1 STG.E desc[UR60][R22.64], R122 ;  /* 0x0000007a16001986 */ /* 0x000fe6000c10193c */
[C---:B------:R-:W-:Y:S01]  /*c9ba0*/  IMAD.WIDE R12, R145.reuse, 0x4, R6 ;  /* 0x00000004910c7825 */ /* 0x040fe200078e0206 */
[----:B------:R2:W-:Y:S03]  /*c9bb0*/  @P2 STG.E desc[UR60][R10.64], R130 ;  /* 0x000000820a002986 */ /* 0x0005e6000c10193c */
[----:B-1----:R-:W-:Y:S01]  /*c9bc0*/  IMAD.WIDE R16, R145, 0x4, R8 ;  /* 0x0000000491107825 */ /* 0x002fe200078e0208 */
[----:B------:R-:W-:Y:S01]  /*c9bd0*/  ISETP.GE.AND P5, PT, R0, UR5, PT ;  /* 0x0000000500007c0c */ /* 0x000fe2000bfa6270 */
[----:B------:R1:W-:Y:S01]  /*c9be0*/  @P6 STG.E desc[UR60][R12.64], R142 ;  /* 0x0000008e0c006986 */ /* 0x0003e2000c10193c */
[----:B------:R-:W-:Y:S01]  /*c9bf0*/  ISETP.LT.AND P2, PT, R155, UR4, !P3 ;  /* 0x000000049b007c0c */ /* 0x000fe2000df41270 */
[----:B------:R-:W-:-:S02]  /*c9c00*/  IMAD.WIDE R20, R146, 0x4, R2 ;  /* 0x0000000492147825 */ /* 0x000fc400078e0202 */
[----:B------:R4:W-:Y:S01]  /*c9c10*/  @P4 STG.E desc[UR60][R16.64], R14 ;  /* 0x0000000e10004986 */ /* 0x0009e2000c10193c */
[----:B------:R-:W-:Y:S02]  /*c9c20*/  ISETP.LT.AND P4, PT, R157, UR4, !P3 ;  /* 0x000000049d007c0c */ /* 0x000fe4000df81270 */
[C---:B------:R-:W-:Y:S01]  /*c9c30*/  ISETP.LT.AND P3, PT, R158.reuse, UR4, !P3 ;  /* 0x000000049e007c0c */ /* 0x040fe2000df61270 */
[----:B------:R4:W-:Y:S01]  /*c9c40*/  @P0 STG.E desc[UR60][R20.64], R107 ;  /* 0x0000006b14000986 */ /* 0x0009e2000c10193c */
[----:B------:R-:W-:Y:S02]  /*c9c50*/  ISETP.LT.AND P1, PT, R153, UR4, !P5 ;  /* 0x0000000499007c0c */ /* 0x000fe4000ef21270 */
[----:B------:R-:W-:Y:S02]  /*c9c60*/  ISETP.LT.AND P6, PT, R155, UR4, !P5 ;  /* 0x000000049b007c0c */ /* 0x000fe4000efc1270 */
[----:B------:R-:W-:Y:S02]  /*c9c70*/  ISETP.LT.AND P0, PT, R157, UR4, !P5 ;  /* 0x000000049d007c0c */ /* 0x000fe4000ef01270 */
[----:B------:R-:W-:Y:S01]  /*c9c80*/  ISETP.LT.AND P5, PT, R158, UR4, !P5 ;  /* 0x000000049e007c0c */ /* 0x000fe2000efa1270 */
[----:B--2---:R-:W-:-:S04]  /*c9c90*/  IMAD.WIDE R10, R146, 0x4, R4 ;  /* 0x00000004920a7825 */ /* 0x004fc800078e0204 */
[C---:B-1----:R-:W-:Y:S01]  /*c9ca0*/  IMAD.WIDE R12, R146.reuse, 0x4, R6 ;  /* 0x00000004920c7825 */ /* 0x042fe200078e0206 */
[----:B------:R4:W-:Y:S03]  /*c9cb0*/  @P2 STG.E desc[UR60][R10.64], R115 ;  /* 0x000000730a002986 */ /* 0x0009e6000c10193c */
[----:B------:R-:W-:Y:S01]  /*c9cc0*/  IMAD.WIDE R18, R146, 0x4, R8 ;  /* 0x0000000492127825 */ /* 0x000fe200078e0208 */
[----:B------:R4:W-:Y:S03]  /*c9cd0*/  @P4 STG.E desc[UR60][R12.64], R119 ;  /* 0x000000770c004986 */ /* 0x0009e6000c10193c */
[C---:B---3--:R-:W-:Y:S01]  /*c9ce0*/  IMAD.WIDE R2, R144.reuse, 0x4, R2 ;  /* 0x0000000490027825 */ /* 0x048fe200078e0202 */
[----:B------:R4:W-:Y:S03]  /*c9cf0*/  @P3 STG.E desc[UR60][R18.64], R111 ;  /* 0x0000006f12003986 */ /* 0x0009e6000c10193c */
[C---:B------:R-:W-:Y:S01]  /*c9d00*/  IMAD.WIDE R4, R144.reuse, 0x4, R4 ;  /* 0x0000000490047825 */ /* 0x040fe200078e0204 */
[----:B------:R4:W-:Y:S03]  /*c9d10*/  @P1 STG.E desc[UR60][R2.64], R123 ;  /* 0x0000007b02001986 */ /* 0x0009e6000c10193c */
[C---:B------:R-:W-:Y:S01]  /*c9d20*/  IMAD.WIDE R6, R144.reuse, 0x4, R6 ;  /* 0x0000000490067825 */ /* 0x040fe200078e0206 */
[----:B------:R4:W-:Y:S04]  /*c9d30*/  @P6 STG.E desc[UR60][R4.64], R131 ;  /* 0x0000008304006986 */ /* 0x0009e8000c10193c */
[----:B------:R4:W-:Y:S01]  /*c9d40*/  @P0 STG.E desc[UR60][R6.64], R143 ;  /* 0x0000008f06000986 */ /* 0x0009e2000c10193c */
[----:B------:R-:W-:Y:S01]  /*c9d50*/  IMAD.WIDE R8, R144, 0x4, R8 ;  /* 0x0000000490087825 */ /* 0x000fe200078e0208 */
[----:B------:R-:W-:Y:S06]  /*c9d60*/  @!P5 EXIT ;  /* 0x000000000000d94d */ /* 0x000fec0003800000 */
[----:B------:R-:W-:Y:S01]  /*c9d70*/  STG.E desc[UR60][R8.64], R15 ;  /* 0x0000000f08007986 */ /* 0x000fe2000c10193c */
[----:B------:R-:W-:Y:S05]  /*c9d80*/  EXIT ;  /* 0x000000000000794d */ /* 0x000fea0003800000 */
.L_x_2:
[----:B------:R-:W-:-:S00]  /*c9d90*/  BRA `(.L_x_2) ;  /* 0xfffffffc00fc7947 */ /* 0x000fc0000383ffff */
[----:B------:R-:W-:-:S00]  /*c9da0*/  NOP ;  /* 0x0000000000007918 */ /* 0x000fc00000000000 */
        /* <DEDUP_REMOVED lines=13> */
.L_x_3:


//--------------------- .nv.shared.matmul_kernel  --------------------------
	.section	.nv.shared.matmul_kernel,"aw",@nobits
	.sectionflags	@""
	.align	16
	.zero		1024


//--------------------- .nv.shared.reserved.0     --------------------------
	.section	.nv.shared.reserved.0,"aw",@nobits
	.weak		__nv_reservedSMEM_offset_0_alias
	.size		__nv_reservedSMEM_offset_0_alias, 0, 0
	.other		__nv_reservedSMEM_offset_0_alias,@"STO_CUDA_RESERVED_SHARED STV_DEFAULT"
__nv_reservedSMEM_offset_0_alias:
	.zero		0


//--------------------- .nv.constant0.matmul_kernel --------------------------
	.section	.nv.constant0.matmul_kernel,"a",@progbits
	.sectionflags	@""
	.align	4
.nv.constant0.matmul_kernel:
	.zero		608


//--------------------- SYMBOLS --------------------------

	.type		.nv.reservedSmem.offset0,@object
	.size		.nv.reservedSmem.offset0,0x4
